	.target	sm_80

	.elftype	@"ET_EXEC"


//--------------------- .note.nv.tkinfo           --------------------------
	.section	.note.nv.tkinfo,"",@"SHT_NOTE"
	.sectionflags	@"SHF_NOTE_NV_TKINFO"
	.tkinfo
        /*0018*/ 	.word	0x00000002
        /*0030*/ 	.string	""
        /*0030*/ 	.string	"ptxas"
        /*0030*/ 	.string	"Cuda compilation tools, release 13.0, V13.0.88"
        /*0030*/ 	.string	"Build cuda_13.0.r13.0/compiler.36424714_0"
        /*0030*/ 	.string	"-v  -suppress-debug-info  -lineinfo  -arch sm_80 "



//--------------------- .note.nv.cuinfo           --------------------------
	.section	.note.nv.cuinfo,"",@"SHT_NOTE"
	.sectionflags	@"SHF_NOTE_NV_CUINFO"
        /*0018*/ 	.short	0x0002
        /*001a*/ 	.short	0x0050
        /*001c*/ 	.short	0x0082
	.zero		2


//--------------------- .nv.info                  --------------------------
	.section	.nv.info,"",@"SHT_CUDA_INFO"
	.align	4


	//----- nvinfo : EIATTR_REGCOUNT
	.align		4
        /*0000*/ 	.byte	0x04, 0x2f
        /*0002*/ 	.short	(.L_1 - .L_0)
	.align		4
.L_0:
        /*0004*/ 	.word	index@(matmul_kernel)
        /*0008*/ 	.word	0x000000ff


	//----- nvinfo : EIATTR_FRAME_SIZE
	.align		4
.L_1:
        /*000c*/ 	.byte	0x04, 0x11
        /*000e*/ 	.short	(.L_3 - .L_2)
	.align		4
.L_2:
        /*0010*/ 	.word	index@(matmul_kernel)
        /*0014*/ 	.word	0x00002670


	//----- nvinfo : EIATTR_MIN_STACK_SIZE
	.align		4
.L_3:
        /*0018*/ 	.byte	0x04, 0x12
        /*001a*/ 	.short	(.L_5 - .L_4)
	.align		4
.L_4:
        /*001c*/ 	.word	index@(matmul_kernel)
        /*0020*/ 	.word	0x00002670
.L_5:


//--------------------- .nv.info.matmul_kernel    --------------------------
	.section	.nv.info.matmul_kernel,"",@"SHT_CUDA_INFO"
	.sectionflags	@""
	.align	4


	//----- nvinfo : EIATTR_CUDA_API_VERSION
	.align		4
        /*0000*/ 	.byte	0x04, 0x37
        /*0002*/ 	.short	(.L_7 - .L_6)
.L_6:
        /*0004*/ 	.word	0x00000082


	//----- nvinfo : EIATTR_SW2861232_WAR
	.align		4
.L_7:
        /*0008*/ 	.byte	0x01, 0x35
	.zero		2


	//----- nvinfo : EIATTR_PARAM_CBANK
	.align		4
        /*000c*/ 	.byte	0x04, 0x0a
        /*000e*/ 	.short	(.L_9 - .L_8)
	.align		4
.L_8:
        /*0010*/ 	.word	index@(.nv.constant0.matmul_kernel)
        /*0014*/ 	.short	0x0160
        /*0016*/ 	.short	0x0050


	//----- nvinfo : EIATTR_CBANK_PARAM_SIZE
	.align		4
.L_9:
        /*0018*/ 	.byte	0x03, 0x19
        /*001a*/ 	.short	0x0050


	//----- nvinfo : EIATTR_KPARAM_INFO
	.align		4
        /*001c*/ 	.byte	0x04, 0x17
        /*001e*/ 	.short	(.L_11 - .L_10)
.L_10:
        /*0020*/ 	.word	0x00000000
        /*0024*/ 	.short	0x000d
        /*0026*/ 	.short	0x0048
        /*0028*/ 	.byte	0x00, 0xf4, 0x21, 0x00


	//----- nvinfo : EIATTR_KPARAM_INFO
	.align		4
.L_11:
        /*002c*/ 	.byte	0x04, 0x17
        /*002e*/ 	.short	(.L_13 - .L_12)
.L_12:
        /*0030*/ 	.word	0x00000000
        /*0034*/ 	.short	0x000c
        /*0036*/ 	.short	0x0040
        /*0038*/ 	.byte	0x00, 0xf4, 0x21, 0x00


	//----- nvinfo : EIATTR_KPARAM_INFO
	.align		4
.L_13:
        /*003c*/ 	.byte	0x04, 0x17
        /*003e*/ 	.short	(.L_15 - .L_14)
.L_14:
        /*0040*/ 	.word	0x00000000
        /*0044*/ 	.short	0x000b
        /*0046*/ 	.short	0x0038
        /*0048*/ 	.byte	0x00, 0xf0, 0x11, 0x00


	//----- nvinfo : EIATTR_KPARAM_INFO
	.align		4
.L_15:
        /*004c*/ 	.byte	0x04, 0x17
        /*004e*/ 	.short	(.L_17 - .L_16)
.L_16:
        /*0050*/ 	.word	0x00000000
        /*0054*/ 	.short	0x000a
        /*0056*/ 	.short	0x0034
        /*0058*/ 	.byte	0x00, 0xf0, 0x11, 0x00


	//----- nvinfo : EIATTR_KPARAM_INFO
	.align		4
.L_17:
        /*005c*/ 	.byte	0x04, 0x17
        /*005e*/ 	.short	(.L_19 - .L_18)
.L_18:
        /*0060*/ 	.word	0x00000000
        /*0064*/ 	.short	0x0009
        /*0066*/ 	.short	0x0030
        /*0068*/ 	.byte	0x00, 0xf0, 0x11, 0x00


	//----- nvinfo : EIATTR_KPARAM_INFO
	.align		4
.L_19:
        /*006c*/ 	.byte	0x04, 0x17
        /*006e*/ 	.short	(.L_21 - .L_20)
.L_20:
        /*0070*/ 	.word	0x00000000
        /*0074*/ 	.short	0x0008
        /*0076*/ 	.short	0x002c
        /*0078*/ 	.byte	0x00, 0xf0, 0x11, 0x00


	//----- nvinfo : EIATTR_KPARAM_INFO
	.align		4
.L_21:
        /*007c*/ 	.byte	0x04, 0x17
        /*007e*/ 	.short	(.L_23 - .L_22)
.L_22:
        /*0080*/ 	.word	0x00000000
        /*0084*/ 	.short	0x0007
        /*0086*/ 	.short	0x0028
        /*0088*/ 	.byte	0x00, 0xf0, 0x11, 0x00


	//----- nvinfo : EIATTR_KPARAM_INFO
	.align		4
.L_23:
        /*008c*/ 	.byte	0x04, 0x17
        /*008e*/ 	.short	(.L_25 - .L_24)
.L_24:
        /*0090*/ 	.word	0x00000000
        /*0094*/ 	.short	0x0006
        /*0096*/ 	.short	0x0024
        /*0098*/ 	.byte	0x00, 0xf0, 0x11, 0x00


	//----- nvinfo : EIATTR_KPARAM_INFO
	.align		4
.L_25:
        /*009c*/ 	.byte	0x04, 0x17
        /*009e*/ 	.short	(.L_27 - .L_26)
.L_26:
        /*00a0*/ 	.word	0x00000000
        /*00a4*/ 	.short	0x0005
        /*00a6*/ 	.short	0x0020
        /*00a8*/ 	.byte	0x00, 0xf0, 0x11, 0x00


	//----- nvinfo : EIATTR_KPARAM_INFO
	.align		4
.L_27:
        /*00ac*/ 	.byte	0x04, 0x17
        /*00ae*/ 	.short	(.L_29 - .L_28)
.L_28:
        /*00b0*/ 	.word	0x00000000
        /*00b4*/ 	.short	0x0004
        /*00b6*/ 	.short	0x001c
        /*00b8*/ 	.byte	0x00, 0xf0, 0x11, 0x00


	//----- nvinfo : EIATTR_KPARAM_INFO
	.align		4
.L_29:
        /*00bc*/ 	.byte	0x04, 0x17
        /*00be*/ 	.short	(.L_31 - .L_30)
.L_30:
        /*00c0*/ 	.word	0x00000000
        /*00c4*/ 	.short	0x0003
        /*00c6*/ 	.short	0x0018
        /*00c8*/ 	.byte	0x00, 0xf0, 0x11, 0x00


	//----- nvinfo : EIATTR_KPARAM_INFO
	.align		4
.L_31:
        /*00cc*/ 	.byte	0x04, 0x17
        /*00ce*/ 	.short	(.L_33 - .L_32)
.L_32:
        /*00d0*/ 	.word	0x00000000
        /*00d4*/ 	.short	0x0002
        /*00d6*/ 	.short	0x0010
        /*00d8*/ 	.byte	0x00, 0xf4, 0x21, 0x00


	//----- nvinfo : EIATTR_KPARAM_INFO
	.align		4
.L_33:
        /*00dc*/ 	.byte	0x04, 0x17
        /*00de*/ 	.short	(.L_35 - .L_34)
.L_34:
        /*00e0*/ 	.word	0x00000000
        /*00e4*/ 	.short	0x0001
        /*00e6*/ 	.short	0x0008
        /*00e8*/ 	.byte	0x00, 0xf4, 0x21, 0x00


	//----- nvinfo : EIATTR_KPARAM_INFO
	.align		4
.L_35:
        /*00ec*/ 	.byte	0x04, 0x17
        /*00ee*/ 	.short	(.L_37 - .L_36)
.L_36:
        /*00f0*/ 	.word	0x00000000
        /*00f4*/ 	.short	0x0000
        /*00f6*/ 	.short	0x0000
        /*00f8*/ 	.byte	0x00, 0xf4, 0x21, 0x00


	//----- nvinfo : EIATTR_MAXREG_COUNT
	.align		4
.L_37:
        /*00fc*/ 	.byte	0x03, 0x1b
        /*00fe*/ 	.short	0x00ff


	//----- nvinfo : EIATTR_NUM_BARRIERS
	.align		4
        /*0100*/ 	.byte	0x02, 0x4c
        /*0102*/ 	.byte	0x01
	.zero		1


	//----- nvinfo : EIATTR_ANNOTATIONS
	.align		4
        /*0104*/ 	.byte	0x04, 0x55
        /*0106*/ 	.short	(.L_39 - .L_38)


	//   ....[0]....
.L_38:
        /*0108*/ 	.word	0x00000001
        /*010c*/ 	.byte	0xd0, 0x05, 0x00, 0x00, 0x01, 0x00, 0x00, 0x00, 0xb0, 0x06, 0x00, 0x00, 0x01, 0x00, 0x00, 0x00
        /* <DEDUP_REMOVED lines=1336> */
        /*549c*/ 	.byte	0xb0, 0x73, 0x01, 0x00


	//----- nvinfo : EIATTR_MERCURY_ISA_VERSION
	.align		4
.L_39:
        /*54a0*/ 	.byte	0x03, 0x5f
        /*54a2*/ 	.short	0x0000


	//----- nvinfo : EIATTR_EXIT_INSTR_OFFSETS
	.align		4
        /*54a4*/ 	.byte	0x04, 0x1c
        /*54a6*/ 	.short	(.L_41 - .L_40)


	//   ....[0]....
.L_40:
        /*54a8*/ 	.word	0x00058660


	//   ....[1]....
        /*54ac*/ 	.word	0x00058680


	//----- nvinfo : EIATTR_REQNTID
	.align		4
.L_41:
        /*54b0*/ 	.byte	0x04, 0x10
        /*54b2*/ 	.short	(.L_43 - .L_42)
.L_42:
        /*54b4*/ 	.word	0x00000080
        /*54b8*/ 	.word	0x00000001
        /*54bc*/ 	.word	0x00000001
.L_43:


//--------------------- .nv.callgraph             --------------------------
	.section	.nv.callgraph,"",@"SHT_CUDA_CALLGRAPH"
	.align	4
	.sectionentsize	8
	.align		4
        /*0000*/ 	.word	0x00000000
	.align		4
        /*0004*/ 	.word	0xffffffff
	.align		4
        /*0008*/ 	.word	0x00000000
	.align		4
        /*000c*/ 	.word	0xfffffffe
	.align		4
        /*0010*/ 	.word	0x00000000
	.align		4
        /*0014*/ 	.word	0xfffffffd
	.align		4
        /*0018*/ 	.word	0x00000000
	.align		4
        /*001c*/ 	.word	0xfffffffc


//--------------------- .nv.rel.action            --------------------------
	.section	.nv.rel.action,"",@"SHT_CUDA_RELOCINFO"
	.align	8
	.sectionentsize	8
        /*0000*/ 	.byte	0x73, 0x00, 0x00, 0x00, 0x00, 0x00, 0x00, 0x00, 0x00, 0x00, 0x00, 0x11, 0x25, 0x00, 0x05, 0x36


//--------------------- .nv.constant0.matmul_kernel --------------------------
	.section	.nv.constant0.matmul_kernel,"a",@progbits
	.sectionflags	@""
	.align	4
.nv.constant0.matmul_kernel:
	.zero		432


//--------------------- .text.matmul_kernel       --------------------------
	.section	.text.matmul_kernel,"ax",@progbits
	.sectioninfo	@"SHI_REGISTERS=255"
	.align	128
        .global         matmul_kernel
        .type           matmul_kernel,@function
        .size           matmul_kernel,(.L_x_3 - matmul_kernel)
        .other          matmul_kernel,@"STO_CUDA_ENTRY STV_DEFAULT"
matmul_kernel:
.text.matmul_kernel:
[----:B------:R-:W-:-:S03]  /*0000*/  IMAD.MOV.U32 R1, RZ, RZ, c[0x0][0x28] ;  /* 0x00000a00ff017624 */ /* 0x000fc600078e00ff */
[----:B------:R-:W-:Y:S01]  /*0010*/  IMAD.MOV.U32 R0, RZ, RZ, c[0x0][0x17c] ;  /* 0x00005f00ff007624 */ /* 0x000fe200078e00ff */
[----:B------:R-:W1:Y:S01]  /*0020*/  S2R R5, SR_CTAID.X ;  /* 0x0000000000057919 */ /* 0x000e620000002500 */
[----:B------:R-:W-:Y:S01]  /*0030*/  IADD3 R1, R1, -0x2670, RZ ;  /* 0xffffd99001017810 */ /* 0x000fe20007ffe0ff */
[----:B------:R-:W-:Y:S02]  /*0040*/  IMAD.MOV.U32 R252, RZ, RZ, c[0x0][0x180] ;  /* 0x00006000fffc7624 */ /* 0x000fe400078e00ff */
[----:B------:R-:W-:Y:S01]  /*0050*/  IADD3 R0, R0, 0x1ff, RZ ;  /* 0x000001ff00007810 */ /* 0x000fe20007ffe0ff */
[----:B------:R-:W2:Y:S03]  /*0060*/  S2R R194, SR_TID.X ;  /* 0x0000000000c27919 */ /* 0x000ea60000002100 */
[----:B------:R-:W-:-:S04]  /*0070*/  SHF.R.S32.HI R3, RZ, 0x1f, R0 ;  /* 0x0000001fff037819 */ /* 0x000fc80000011400 */
[----:B------:R-:W-:-:S04]  /*0080*/  LEA.HI R3, R3, R0, RZ, 0x9 ;  /* 0x0000000003037211 */ /* 0x000fc800078f48ff */
[----:B------:R-:W-:-:S04]  /*0090*/  SHF.R.S32.HI R4, RZ, 0x9, R3 ;  /* 0x00000009ff047819 */ /* 0x000fc80000011403 */
[-C--:B------:R-:W-:Y:S02]  /*00a0*/  IABS R7, R4.reuse ;  /* 0x0000000400077213 */ /* 0x080fe40000000000 */
[----:B------:R-:W-:Y:S02]  /*00b0*/  IABS R10, R4 ;  /* 0x00000004000a7213 */ /* 0x000fe40000000000 */
[----:B------:R-:W3:Y:S01]  /*00c0*/  I2F.RP R0, R7 ;  /* 0x0000000700007306 */ /* 0x000ee20000209400 */
[----:B-1----:R-:W-:Y:S02]  /*00d0*/  IABS R8, R5 ;  /* 0x0000000500087213 */ /* 0x002fe40000000000 */
[C---:B--2---:R-:W-:Y:S02]  /*00e0*/  LOP3.LUT R185, R194.reuse, 0x7f, RZ, 0xc0, !PT ;  /* 0x0000007fc2b97812 */ /* 0x044fe400078ec0ff */
[----:B------:R-:W-:-:S03]  /*00f0*/  LOP3.LUT R30, R194, 0x1f, RZ, 0xc0, !PT ;  /* 0x0000001fc21e7812 */ /* 0x000fc600078ec0ff */
[----:B---3--:R-:W1:Y:S02]  /*0100*/  MUFU.RCP R0, R0 ;  /* 0x0000000000007308 */ /* 0x008e640000001000 */
[----:B-1----:R-:W-:Y:S01]  /*0110*/  IADD3 R2, R0, 0xffffffe, RZ ;  /* 0x0ffffffe00027810 */ /* 0x002fe20007ffe0ff */
[----:B------:R-:W-:-:S05]  /*0120*/  IMAD.MOV R0, RZ, RZ, -R10 ;  /* 0x000000ffff007224 */ /* 0x000fca00078e0a0a */
[----:B------:R1:W2:Y:S02]  /*0130*/  F2I.FTZ.U32.TRUNC.NTZ R3, R2 ;  /* 0x0000000200037305 */ /* 0x0002a4000021f000 */
[----:B-1----:R-:W-:Y:S02]  /*0140*/  IMAD.MOV.U32 R2, RZ, RZ, RZ ;  /* 0x000000ffff027224 */ /* 0x002fe400078e00ff */
[----:B--2---:R-:W-:-:S04]  /*0150*/  IMAD.MOV R6, RZ, RZ, -R3 ;  /* 0x000000ffff067224 */ /* 0x004fc800078e0a03 */
[----:B------:R-:W-:Y:S02]  /*0160*/  IMAD R9, R6, R7, RZ ;  /* 0x0000000706097224 */ /* 0x000fe400078e02ff */
[----:B------:R-:W-:Y:S02]  /*0170*/  IMAD.MOV.U32 R6, RZ, RZ, R8 ;  /* 0x000000ffff067224 */ /* 0x000fe400078e0008 */
[----:B------:R-:W-:-:S06]  /*0180*/  IMAD.HI.U32 R3, R3, R9, R2 ;  /* 0x0000000903037227 */ /* 0x000fcc00078e0002 */
[----:B------:R-:W-:-:S04]  /*0190*/  IMAD.HI.U32 R3, R3, R6, RZ ;  /* 0x0000000603037227 */ /* 0x000fc800078e00ff */
[----:B------:R-:W-:-:S05]  /*01a0*/  IMAD R0, R3, R0, R6 ;  /* 0x0000000003007224 */ /* 0x000fca00078e0206 */
[----:B------:R-:W-:-:S13]  /*01b0*/  ISETP.GT.U32.AND P1, PT, R7, R0, PT ;  /* 0x000000000700720c */ /* 0x000fda0003f24070 */
[----:B------:R-:W-:Y:S01]  /*01c0*/  @!P1 IMAD.IADD R0, R0, 0x1, -R7 ;  /* 0x0000000100009824 */ /* 0x000fe200078e0a07 */
[----:B------:R-:W-:Y:S02]  /*01d0*/  @!P1 IADD3 R3, R3, 0x1, RZ ;  /* 0x0000000103039810 */ /* 0x000fe40007ffe0ff */
[----:B------:R-:W-:Y:S02]  /*01e0*/  ISETP.NE.AND P1, PT, R4, RZ, PT ;  /* 0x000000ff0400720c */ /* 0x000fe40003f25270 */
[----:B------:R-:W-:Y:S02]  /*01f0*/  ISETP.GE.U32.AND P0, PT, R0, R7, PT ;  /* 0x000000070000720c */ /* 0x000fe40003f06070 */
[----:B------:R-:W-:-:S04]  /*0200*/  LOP3.LUT R0, R5, R4, RZ, 0x3c, !PT ;  /* 0x0000000405007212 */ /* 0x000fc800078e3cff */
[----:B------:R-:W-:Y:S01]  /*0210*/  ISETP.GE.AND P2, PT, R0, RZ, PT ;  /* 0x000000ff0000720c */ /* 0x000fe20003f46270 */
[----:B------:R-:W-:-:S05]  /*0220*/  IMAD.MOV.U32 R0, RZ, RZ, c[0x0][0x178] ;  /* 0x00005e00ff007624 */ /* 0x000fca00078e00ff */
[----:B------:R-:W-:Y:S02]  /*0230*/  IADD3 R0, R0, 0xff, RZ ;  /* 0x000000ff00007810 */ /* 0x000fe40007ffe0ff */
[----:B------:R-:W-:-:S05]  /*0240*/  @P0 IADD3 R3, R3, 0x1, RZ ;  /* 0x0000000103030810 */ /* 0x000fca0007ffe0ff */
[----:B------:R-:W-:Y:S01]  /*0250*/  IMAD.MOV.U32 R10, RZ, RZ, R3 ;  /* 0x000000ffff0a7224 */ /* 0x000fe200078e0003 */
[----:B------:R-:W-:-:S03]  /*0260*/  SHF.R.S32.HI R3, RZ, 0x1f, R0 ;  /* 0x0000001fff037819 */ /* 0x000fc60000011400 */
[----:B------:R-:W-:Y:S01]  /*0270*/  @!P2 IMAD.MOV R10, RZ, RZ, -R10 ;  /* 0x000000ffff0aa224 */ /* 0x000fe200078e0a0a */
[----:B------:R-:W-:Y:S02]  /*0280*/  LEA.HI R3, R3, R0, RZ, 0x8 ;  /* 0x0000000003037211 */ /* 0x000fe400078f40ff */
[----:B------:R-:W-:-:S04]  /*0290*/  @!P1 LOP3.LUT R10, RZ, R4, RZ, 0x33, !PT ;  /* 0x00000004ff0a9212 */ /* 0x000fc800078e33ff */
[----:B------:R-:W-:Y:S01]  /*02a0*/  LEA.HI.SX32 R3, R3, -R10, 0x18 ;  /* 0x8000000a03037211 */ /* 0x000fe200078fc2ff */
[----:B------:R-:W-:-:S03]  /*02b0*/  IMAD.MOV R6, RZ, RZ, -R10 ;  /* 0x000000ffff067224 */ /* 0x000fc600078e0a0a */
[----:B------:R-:W-:Y:S01]  /*02c0*/  IMNMX R12, R3, 0x1, PT ;  /* 0x00000001030c7817 */ /* 0x000fe20003800200 */
[----:B------:R-:W-:-:S03]  /*02d0*/  IMAD R9, R4, R6, R5 ;  /* 0x0000000604097224 */ /* 0x000fc600078e0205 */
[----:B------:R-:W-:Y:S02]  /*02e0*/  IABS R7, R12 ;  /* 0x0000000c00077213 */ /* 0x000fe40000000000 */
[----:B------:R-:W-:Y:S02]  /*02f0*/  IABS R6, R9 ;  /* 0x0000000900067213 */ /* 0x000fe40000000000 */
[----:B------:R-:W1:Y:S08]  /*0300*/  I2F.RP R0, R7 ;  /* 0x0000000700007306 */ /* 0x000e700000209400 */
[----:B-1----:R-:W1:Y:S02]  /*0310*/  MUFU.RCP R0, R0 ;  /* 0x0000000000007308 */ /* 0x002e640000001000 */
[----:B-1----:R-:W-:-:S02]  /*0320*/  IADD3 R2, R0, 0xffffffe, RZ ;  /* 0x0ffffffe00027810 */ /* 0x002fc40007ffe0ff */
[----:B------:R-:W-:-:S04]  /*0330*/  IABS R0, c[0x0][0x17c] ;  /* 0x00005f0000007a13 */ /* 0x000fc80000000000 */
[----:B------:R1:W2:Y:S02]  /*0340*/  F2I.FTZ.U32.TRUNC.NTZ R3, R2 ;  /* 0x0000000200037305 */ /* 0x0002a4000021f000 */
[----:B-1----:R-:W-:Y:S02]  /*0350*/  IMAD.MOV.U32 R2, RZ, RZ, RZ ;  /* 0x000000ffff027224 */ /* 0x002fe400078e00ff */
[----:B--2---:R-:W-:-:S04]  /*0360*/  IMAD.MOV R8, RZ, RZ, -R3 ;  /* 0x000000ffff087224 */ /* 0x004fc800078e0a03 */
[----:B------:R-:W-:Y:S01]  /*0370*/  IMAD.MOV.U32 R4, RZ, RZ, R8 ;  /* 0x000000ffff047224 */ /* 0x000fe200078e0008 */
[----:B------:R-:W-:-:S03]  /*0380*/  IABS R8, R12 ;  /* 0x0000000c00087213 */ /* 0x000fc60000000000 */
[----:B------:R-:W-:Y:S02]  /*0390*/  IMAD R5, R4, R7, RZ ;  /* 0x0000000704057224 */ /* 0x000fe400078e02ff */
[----:B------:R-:W-:Y:S02]  /*03a0*/  IMAD.MOV.U32 R4, RZ, RZ, R6 ;  /* 0x000000ffff047224 */ /* 0x000fe400078e0006 */
[----:B------:R-:W-:Y:S02]  /*03b0*/  IMAD.HI.U32 R3, R3, R5, R2 ;  /* 0x0000000503037227 */ /* 0x000fe400078e0002 */
[----:B------:R-:W1:Y:S02]  /*03c0*/  I2F.RP R5, R0 ;  /* 0x0000000000057306 */ /* 0x000e640000209400 */
[----:B------:R-:W-:Y:S01]  /*03d0*/  IMAD.MOV R2, RZ, RZ, -R8 ;  /* 0x000000ffff027224 */ /* 0x000fe200078e0a08 */
[----:B------:R-:W-:Y:S01]  /*03e0*/  IABS R8, c[0x0][0x178] ;  /* 0x00005e0000087a13 */ /* 0x000fe20000000000 */
[----:B------:R-:W-:-:S04]  /*03f0*/  IMAD.HI.U32 R3, R3, R4, RZ ;  /* 0x0000000403037227 */ /* 0x000fc800078e00ff */
[----:B------:R-:W-:Y:S02]  /*0400*/  IMAD R2, R3, R2, R4 ;  /* 0x0000000203027224 */ /* 0x000fe400078e0204 */
[----:B------:R-:W2:Y:S03]  /*0410*/  I2F.RP R4, R8 ;  /* 0x0000000800047306 */ /* 0x000ea60000209400 */
[----:B------:R-:W-:-:S05]  /*0420*/  ISETP.GT.U32.AND P1, PT, R7, R2, PT ;  /* 0x000000020700720c */ /* 0x000fca0003f24070 */
[----:B-1----:R-:W1:Y:S08]  /*0430*/  MUFU.RCP R5, R5 ;  /* 0x0000000500057308 */ /* 0x002e700000001000 */
[----:B------:R-:W-:Y:S01]  /*0440*/  @!P1 IMAD.IADD R2, R2, 0x1, -R7 ;  /* 0x0000000102029824 */ /* 0x000fe200078e0a07 */
[----:B--2---:R-:W2:Y:S01]  /*0450*/  MUFU.RCP R4, R4 ;  /* 0x0000000400047308 */ /* 0x004ea20000001000 */
[----:B------:R-:W-:-:S02]  /*0460*/  @!P1 IADD3 R3, R3, 0x1, RZ ;  /* 0x0000000103039810 */ /* 0x000fc40007ffe0ff */
[----:B------:R-:W-:Y:S02]  /*0470*/  ISETP.NE.AND P1, PT, R12, RZ, PT ;  /* 0x000000ff0c00720c */ /* 0x000fe40003f25270 */
[----:B------:R-:W-:Y:S02]  /*0480*/  ISETP.GE.U32.AND P0, PT, R2, R7, PT ;  /* 0x000000070200720c */ /* 0x000fe40003f06070 */
[----:B------:R-:W-:Y:S02]  /*0490*/  LOP3.LUT R2, R9, R12, RZ, 0x3c, !PT ;  /* 0x0000000c09027212 */ /* 0x000fe400078e3cff */
[----:B-1----:R-:W-:Y:S02]  /*04a0*/  IADD3 R6, R5, 0xffffffe, RZ ;  /* 0x0ffffffe05067810 */ /* 0x002fe40007ffe0ff */
[----:B------:R-:W-:Y:S02]  /*04b0*/  ISETP.GE.AND P2, PT, R2, RZ, PT ;  /* 0x000000ff0200720c */ /* 0x000fe40003f46270 */
[----:B------:R1:W3:Y:S01]  /*04c0*/  F2I.FTZ.U32.TRUNC.NTZ R7, R6 ;  /* 0x0000000600077305 */ /* 0x0002e2000021f000 */
[----:B------:R-:W-:-:S02]  /*04d0*/  SHF.R.U32.HI R2, RZ, 0x5, R194 ;  /* 0x00000005ff027819 */ /* 0x000fc400000116c2 */
[----:B--2---:R-:W-:Y:S02]  /*04e0*/  IADD3 R5, R4, 0xffffffe, RZ ;  /* 0x0ffffffe04057810 */ /* 0x004fe40007ffe0ff */
[----:B------:R-:W-:Y:S02]  /*04f0*/  @P0 IADD3 R3, R3, 0x1, RZ ;  /* 0x0000000103030810 */ /* 0x000fe40007ffe0ff */
[----:B------:R-:W-:Y:S02]  /*0500*/  SGXT.U32 R2, R2, 0x2 ;  /* 0x000000020202781a */ /* 0x000fe40000000000 */
[----:B------:R-:W2:Y:S01]  /*0510*/  F2I.FTZ.U32.TRUNC.NTZ R5, R5 ;  /* 0x0000000500057305 */ /* 0x000ea2000021f000 */
[----:B------:R-:W-:Y:S02]  /*0520*/  IMAD.MOV.U32 R11, RZ, RZ, R3 ;  /* 0x000000ffff0b7224 */ /* 0x000fe400078e0003 */
[----:B-1----:R-:W-:Y:S02]  /*0530*/  IMAD.MOV.U32 R6, RZ, RZ, RZ ;  /* 0x000000ffff067224 */ /* 0x002fe400078e00ff */
[----:B------:R-:W-:Y:S01]  /*0540*/  @!P2 IMAD.MOV R11, RZ, RZ, -R11 ;  /* 0x000000ffff0ba224 */ /* 0x000fe200078e0a0b */
[----:B------:R-:W-:Y:S01]  /*0550*/  @!P1 LOP3.LUT R11, RZ, R12, RZ, 0x33, !PT ;  /* 0x0000000cff0b9212 */ /* 0x000fe200078e33ff */
[----:B---3--:R-:W-:-:S04]  /*0560*/  IMAD.MOV R4, RZ, RZ, -R7 ;  /* 0x000000ffff047224 */ /* 0x008fc800078e0a07 */
[----:B------:R-:W-:Y:S02]  /*0570*/  IMAD.MOV R3, RZ, RZ, -R11 ;  /* 0x000000ffff037224 */ /* 0x000fe400078e0a0b */
[----:B------:R-:W-:Y:S02]  /*0580*/  IMAD.SHL.U32 R190, R11, 0x200, RZ ;  /* 0x000002000bbe7824 */ /* 0x000fe400078e00ff */
[----:B------:R-:W-:Y:S02]  /*0590*/  IMAD R3, R12, R3, R9 ;  /* 0x000000030c037224 */ /* 0x000fe400078e0209 */
[----:B------:R-:W-:Y:S01]  /*05a0*/  IMAD.MOV.U32 R11, RZ, RZ, R4 ;  /* 0x000000ffff0b7224 */ /* 0x000fe200078e0004 */
[----:B------:R-:W-:Y:S01]  /*05b0*/  LOP3.LUT R2, R190, R2, RZ, 0xfc, !PT ;  /* 0x00000002be027212 */ /* 0x000fe200078efcff */
[----:B------:R-:W-:Y:S01]  /*05c0*/  IMAD.IADD R4, R10, 0x1, R3 ;  /* 0x000000010a047824 */ /* 0x000fe200078e0203 */
[----:B------:R-:W-:Y:S01]  /*05d0*/  STL [R1+0x708], R190 ;  /* 0x000708be01007387 */ /* 0x000fe20000100800 */
[----:B------:R-:W-:Y:S01]  /*05e0*/  IMAD R3, R11, R0, RZ ;  /* 0x000000000b037224 */ /* 0x000fe200078e02ff */
[----:B------:R-:W-:Y:S01]  /*05f0*/  LOP3.LUT R12, R2, 0x1fc, RZ, 0xfc, !PT ;  /* 0x000001fc020c7812 */ /* 0x000fe200078efcff */
[----:B--2---:R-:W-:Y:S01]  /*0600*/  IMAD.MOV R9, RZ, RZ, -R5 ;  /* 0x000000ffff097224 */ /* 0x004fe200078e0a05 */
[----:B------:R-:W-:Y:S01]  /*0610*/  IABS R17, R2 ;  /* 0x0000000200117213 */ /* 0x000fe20000000000 */
[----:B------:R-:W-:Y:S01]  /*0620*/  IMAD R14, R4, 0x100, R185 ;  /* 0x00000100040e7824 */ /* 0x000fe200078e02b9 */
[----:B------:R-:W-:Y:S01]  /*0630*/  IABS R21, R12 ;  /* 0x0000000c00157213 */ /* 0x000fe20000000000 */
[----:B------:R-:W-:Y:S01]  /*0640*/  IMAD.HI.U32 R3, R7, R3, R6 ;  /* 0x0000000307037227 */ /* 0x000fe200078e0006 */
[----:B------:R-:W-:-:S02]  /*0650*/  ISETP.GE.AND P3, PT, R12, RZ, PT ;  /* 0x000000ff0c00720c */ /* 0x000fc40003f66270 */
[----:B------:R-:W-:Y:S01]  /*0660*/  IABS R6, R14 ;  /* 0x0000000e00067213 */ /* 0x000fe20000000000 */
[----:B------:R-:W-:Y:S01]  /*0670*/  IMAD R7, R9, R8, RZ ;  /* 0x0000000809077224 */ /* 0x000fe200078e02ff */
[----:B------:R-:W-:Y:S01]  /*0680*/  IADD3 R13, R14, 0x80, RZ ;  /* 0x000000800e0d7810 */ /* 0x000fe20007ffe0ff */
[----:B------:R-:W-:Y:S01]  /*0690*/  IMAD.MOV.U32 R4, RZ, RZ, RZ ;  /* 0x000000ffff047224 */ /* 0x000fe200078e00ff */
[C---:B------:R-:W-:Y:S01]  /*06a0*/  LOP3.LUT R11, R2.reuse, 0x30, RZ, 0xfc, !PT ;  /* 0x00000030020b7812 */ /* 0x040fe200078efcff */
[----:B------:R1:W-:Y:S01]  /*06b0*/  STL [R1+0x70c], R14 ;  /* 0x00070c0e01007387 */ /* 0x0003e20000100800 */
[----:B------:R-:W-:Y:S01]  /*06c0*/  IABS R9, R13 ;  /* 0x0000000d00097213 */ /* 0x000fe20000000000 */
[----:B------:R-:W-:Y:S01]  /*06d0*/  IMAD.HI.U32 R4, R5, R7, R4 ;  /* 0x0000000705047227 */ /* 0x000fe200078e0004 */
[----:B------:R-:W-:Y:S01]  /*06e0*/  IABS R43, R11 ;  /* 0x0000000b002b7213 */ /* 0x000fe20000000000 */
[----:B------:R2:W-:Y:S01]  /*06f0*/  STL [R1+0xa90], R13 ;  /* 0x000a900d01007387 */ /* 0x0005e20000100800 */
[C---:B------:R-:W-:Y:S01]  /*0700*/  LOP3.LUT R12, R2.reuse, 0x70, RZ, 0xfc, !PT ;  /* 0x00000070020c7812 */ /* 0x040fe200078efcff */
[----:B------:R-:W-:Y:S01]  /*0710*/  IMAD.MOV.U32 R7, RZ, RZ, R6 ;  /* 0x000000ffff077224 */ /* 0x000fe200078e0006 */
[----:B------:R-:W-:Y:S01]  /*0720*/  LOP3.LUT R16, R2, 0x1c4, RZ, 0xfc, !PT ;  /* 0x000001c402107812 */ /* 0x000fe200078efcff */
[----:B------:R-:W-:Y:S01]  /*0730*/  IMAD.HI.U32 R6, R3, R21, RZ ;  /* 0x0000001503067227 */ /* 0x000fe200078e00ff */
[----:B------:R-:W-:-:S02]  /*0740*/  IABS R79, R12 ;  /* 0x0000000c004f7213 */ /* 0x000fc40000000000 */
[----:B------:R-:W-:Y:S01]  /*0750*/  IABS R105, R16 ;  /* 0x0000001000697213 */ /* 0x000fe20000000000 */
[----:B------:R-:W-:Y:S01]  /*0760*/  IMAD.HI.U32 R5, R4, R7, RZ ;  /* 0x0000000704057227 */ /* 0x000fe200078e00ff */
[C---:B------:R-:W-:Y:S02]  /*0770*/  LOP3.LUT R24, R2.reuse, 0x1e8, RZ, 0xfc, !PT ;  /* 0x000001e802187812 */ /* 0x040fe400078efcff */
[----:B------:R-:W-:Y:S01]  /*0780*/  LOP3.LUT R26, R2, 0x1f0, RZ, 0xfc, !PT ;  /* 0x000001f0021a7812 */ /* 0x000fe200078efcff */
[----:B------:R-:W-:Y:S01]  /*0790*/  IMAD.HI.U32 R4, R4, R9, RZ ;  /* 0x0000000904047227 */ /* 0x000fe200078e00ff */
[----:B------:R-:W-:Y:S02]  /*07a0*/  IABS R95, R24 ;  /* 0x00000018005f7213 */ /* 0x000fe40000000000 */
[----:B------:R-:W-:Y:S01]  /*07b0*/  LOP3.LUT R28, R2, 0x1f4, RZ, 0xfc, !PT ;  /* 0x000001f4021c7812 */ /* 0x000fe200078efcff */
[----:B------:R-:W-:Y:S01]  /*07c0*/  IMAD.MOV R10, RZ, RZ, -R6 ;  /* 0x000000ffff0a7224 */ /* 0x000fe200078e0a06 */
[----:B------:R-:W-:Y:S01]  /*07d0*/  IABS R71, R26 ;  /* 0x0000001a00477213 */ /* 0x000fe20000000000 */
[----:B------:R-:W-:Y:S01]  /*07e0*/  IMAD.MOV R5, RZ, RZ, -R5 ;  /* 0x000000ffff057224 */ /* 0x000fe200078e0a05 */
[----:B------:R-:W-:Y:S01]  /*07f0*/  IABS R93, R28 ;  /* 0x0000001c005d7213 */ /* 0x000fe20000000000 */
[----:B------:R-:W-:-:S02]  /*0800*/  IMAD.MOV R6, RZ, RZ, -R4 ;  /* 0x000000ffff067224 */ /* 0x000fc400078e0a04 */
[----:B------:R-:W-:Y:S01]  /*0810*/  IMAD R21, R0, R10, R21 ;  /* 0x0000000a00157224 */ /* 0x000fe200078e0215 */
[----:B------:R-:W-:Y:S01]  /*0820*/  LOP3.LUT R10, R2, 0x20, RZ, 0xfc, !PT ;  /* 0x00000020020a7812 */ /* 0x000fe200078efcff */
[----:B------:R-:W-:Y:S01]  /*0830*/  IMAD R4, R8, R5, R7 ;  /* 0x0000000508047224 */ /* 0x000fe200078e0207 */
[----:B------:R-:W-:Y:S01]  /*0840*/  LOP3.LUT R7, R2, 0x4, RZ, 0xfc, !PT ;  /* 0x0000000402077812 */ /* 0x000fe200078efcff */
[----:B------:R-:W-:Y:S01]  /*0850*/  IMAD R5, R8, R6, R9 ;  /* 0x0000000608057224 */ /* 0x000fe200078e0209 */
[----:B------:R-:W-:Y:S01]  /*0860*/  ISETP.GT.U32.AND P4, PT, R0, R21, PT ;  /* 0x000000150000720c */ /* 0x000fe20003f84070 */
[----:B------:R-:W-:Y:S01]  /*0870*/  IMAD.HI.U32 R6, R3, R17, RZ ;  /* 0x0000001103067227 */ /* 0x000fe200078e00ff */
[C---:B------:R-:W-:Y:S02]  /*0880*/  ISETP.GT.U32.AND P0, PT, R8.reuse, R4, PT ;  /* 0x000000040800720c */ /* 0x040fe40003f04070 */
[----:B------:R-:W-:Y:S01]  /*0890*/  ISETP.GT.U32.AND P2, PT, R8, R5, PT ;  /* 0x000000050800720c */ /* 0x000fe20003f44070 */
[----:B------:R-:W-:Y:S01]  /*08a0*/  IMAD.MOV R6, RZ, RZ, -R6 ;  /* 0x000000ffff067224 */ /* 0x000fe200078e0a06 */
[----:B------:R-:W-:-:S02]  /*08b0*/  IABS R19, R7 ;  /* 0x0000000700137213 */ /* 0x000fc40000000000 */
[----:B------:R-:W-:Y:S01]  /*08c0*/  ISETP.GE.AND P1, PT, R7, RZ, PT ;  /* 0x000000ff0700720c */ /* 0x000fe20003f26270 */
[----:B------:R-:W-:Y:S01]  /*08d0*/  IMAD R17, R0, R6, R17 ;  /* 0x0000000600117224 */ /* 0x000fe200078e0211 */
[C---:B------:R-:W-:Y:S01]  /*08e0*/  LOP3.LUT R7, R2.reuse, 0x8, RZ, 0xfc, !PT ;  /* 0x0000000802077812 */ /* 0x040fe200078efcff */
[----:B------:R-:W-:Y:S01]  /*08f0*/  IMAD.HI.U32 R6, R3, R19, RZ ;  /* 0x0000001303067227 */ /* 0x000fe200078e00ff */
[----:B------:R-:W-:Y:S02]  /*0900*/  LOP3.LUT R9, R2, 0xc, RZ, 0xfc, !PT ;  /* 0x0000000c02097812 */ /* 0x000fe400078efcff */
[----:B------:R-:W-:Y:S01]  /*0910*/  IABS R23, R7 ;  /* 0x0000000700177213 */ /* 0x000fe20000000000 */
[----:B------:R-:W-:Y:S01]  /*0920*/  @!P4 IMAD.IADD R21, R21, 0x1, -R0 ;  /* 0x000000011515c824 */ /* 0x000fe200078e0a00 */
[----:B------:R-:W-:Y:S01]  /*0930*/  IABS R25, R9 ;  /* 0x0000000900197213 */ /* 0x000fe20000000000 */
[--C-:B------:R-:W-:Y:S01]  /*0940*/  @!P0 IMAD.IADD R4, R4, 0x1, -R8.reuse ;  /* 0x0000000104048824 */ /* 0x100fe200078e0a08 */
[----:B------:R-:W-:Y:S01]  /*0950*/  ISETP.GE.AND P0, PT, R14, RZ, PT ;  /* 0x000000ff0e00720c */ /* 0x000fe20003f06270 */
[----:B------:R-:W-:Y:S01]  /*0960*/  @!P2 IMAD.IADD R5, R5, 0x1, -R8 ;  /* 0x000000010505a824 */ /* 0x000fe200078e0a08 */
[----:B------:R-:W-:Y:S01]  /*0970*/  ISETP.GT.U32.AND P4, PT, R0, R21, PT ;  /* 0x000000150000720c */ /* 0x000fe20003f84070 */
[----:B------:R-:W-:Y:S01]  /*0980*/  IMAD.MOV R6, RZ, RZ, -R6 ;  /* 0x000000ffff067224 */ /* 0x000fe200078e0a06 */
[----:B------:R-:W-:-:S02]  /*0990*/  ISETP.GT.U32.AND P5, PT, R8, R4, PT ;  /* 0x000000040800720c */ /* 0x000fc40003fa4070 */
[----:B------:R-:W-:Y:S01]  /*09a0*/  ISETP.GT.U32.AND P6, PT, R8, R5, PT ;  /* 0x000000050800720c */ /* 0x000fe20003fc4070 */
[----:B------:R-:W-:Y:S01]  /*09b0*/  IMAD R19, R0, R6, R19 ;  /* 0x0000000600137224 */ /* 0x000fe200078e0213 */
[----:B------:R-:W-:Y:S01]  /*09c0*/  ISETP.GE.AND P2, PT, R7, RZ, PT ;  /* 0x000000ff0700720c */ /* 0x000fe20003f46270 */
[----:B------:R-:W-:Y:S01]  /*09d0*/  IMAD.HI.U32 R6, R3, R23, RZ ;  /* 0x0000001703067227 */ /* 0x000fe200078e00ff */
[----:B------:R-:W-:Y:S02]  /*09e0*/  LOP3.LUT R7, R2, 0x10, RZ, 0xfc, !PT ;  /* 0x0000001002077812 */ /* 0x000fe400078efcff */
[----:B------:R-:W-:Y:S01]  /*09f0*/  IABS R35, R10 ;  /* 0x0000000a00237213 */ /* 0x000fe20000000000 */
[----:B------:R-:W-:Y:S01]  /*0a00*/  IMAD.MOV R6, RZ, RZ, -R6 ;  /* 0x000000ffff067224 */ /* 0x000fe200078e0a06 */
[----:B------:R-:W-:Y:S01]  /*0a10*/  IABS R27, R7 ;  /* 0x00000007001b7213 */ /* 0x000fe20000000000 */
[----:B------:R-:W-:Y:S01]  /*0a20*/  @!P4 IMAD.IADD R21, R21, 0x1, -R0 ;  /* 0x000000011515c824 */ /* 0x000fe200078e0a00 */
[----:B------:R-:W-:Y:S01]  /*0a30*/  ISETP.GT.U32.AND P4, PT, R0, R17, PT ;  /* 0x000000110000720c */ /* 0x000fe20003f84070 */
[--C-:B------:R-:W-:Y:S01]  /*0a40*/  @!P5 IMAD.IADD R4, R4, 0x1, -R8.reuse ;  /* 0x000000010404d824 */ /* 0x100fe200078e0a08 */
[----:B------:R-:W-:Y:S01]  /*0a50*/  ISETP.GE.AND P5, PT, R13, RZ, PT ;  /* 0x000000ff0d00720c */ /* 0x000fe20003fa6270 */
[----:B------:R-:W-:Y:S01]  /*0a60*/  @!P6 IMAD.IADD R5, R5, 0x1, -R8 ;  /* 0x000000010505e824 */ /* 0x000fe200078e0a08 */
[C---:B------:R-:W-:Y:S01]  /*0a70*/  ISETP.GT.U32.AND P6, PT, R0.reuse, R19, PT ;  /* 0x000000130000720c */ /* 0x040fe20003fc4070 */
[----:B------:R-:W-:Y:S01]  /*0a80*/  IMAD R23, R0, R6, R23 ;  /* 0x0000000600177224 */ /* 0x000fe200078e0217 */
[C---:B------:R-:W-:Y:S01]  /*0a90*/  LOP3.LUT R8, R2.reuse, 0x18, RZ, 0xfc, !PT ;  /* 0x0000001802087812 */ /* 0x040fe200078efcff */
[----:B------:R-:W-:Y:S01]  /*0aa0*/  IMAD.MOV.U32 R20, RZ, RZ, R5 ;  /* 0x000000ffff147224 */ /* 0x000fe200078e0005 */
[----:B-1----:R-:W-:Y:S01]  /*0ab0*/  LOP3.LUT R14, R2, 0x1b8, RZ, 0xfc, !PT ;  /* 0x000001b8020e7812 */ /* 0x002fe200078efcff */
[----:B------:R-:W-:Y:S01]  /*0ac0*/  IMAD.HI.U32 R5, R3, R25, RZ ;  /* 0x0000001903057227 */ /* 0x000fe200078e00ff */
[----:B------:R-:W-:-:S02]  /*0ad0*/  IABS R31, R8 ;  /* 0x00000008001f7213 */ /* 0x000fc40000000000 */
[----:B------:R-:W-:Y:S01]  /*0ae0*/  IABS R15, R14 ;  /* 0x0000000e000f7213 */ /* 0x000fe20000000000 */
[----:B------:R-:W-:Y:S01]  /*0af0*/  @!P4 IMAD.IADD R17, R17, 0x1, -R0 ;  /* 0x000000011111c824 */ /* 0x000fe200078e0a00 */
[----:B------:R-:W-:Y:S01]  /*0b00*/  ISETP.NE.AND P4, PT, RZ, c[0x0][0x178], PT ;  /* 0x00005e00ff007a0c */ /* 0x000fe20003f85270 */
[----:B------:R-:W-:Y:S02]  /*0b10*/  @!P5 IMAD.MOV R20, RZ, RZ, -R20 ;  /* 0x000000ffff14d224 */ /* 0x000fe400078e0a14 */
[----:B------:R-:W-:Y:S01]  /*0b20*/  @!P6 IMAD.IADD R19, R19, 0x1, -R0 ;  /* 0x000000011313e824 */ /* 0x000fe200078e0a00 */
[C---:B------:R-:W-:Y:S01]  /*0b30*/  ISETP.GT.U32.AND P5, PT, R0.reuse, R17, PT ;  /* 0x000000110000720c */ /* 0x040fe20003fa4070 */
[----:B------:R-:W-:Y:S01]  /*0b40*/  IMAD.MOV R6, RZ, RZ, -R5 ;  /* 0x000000ffff067224 */ /* 0x000fe200078e0a05 */
[----:B------:R-:W-:Y:S01]  /*0b50*/  LOP3.LUT R5, RZ, c[0x0][0x178], RZ, 0x33, !PT ;  /* 0x00005e00ff057a12 */ /* 0x000fe200078e33ff */
[----:B------:R-:W-:Y:S01]  /*0b60*/  @!P0 IMAD.MOV R4, RZ, RZ, -R4 ;  /* 0x000000ffff048224 */ /* 0x000fe200078e0a04 */
[C---:B------:R-:W-:Y:S01]  /*0b70*/  ISETP.GT.U32.AND P6, PT, R0.reuse, R19, PT ;  /* 0x000000130000720c */ /* 0x040fe20003fc4070 */
[----:B------:R-:W-:Y:S01]  /*0b80*/  IMAD R25, R0, R6, R25 ;  /* 0x0000000600197224 */ /* 0x000fe200078e0219 */
[----:B------:R-:W-:Y:S01]  /*0b90*/  LOP3.LUT R6, R2, 0x14, RZ, 0xfc, !PT ;  /* 0x0000001402067812 */ /* 0x000fe200078efcff */
[----:B------:R-:W-:Y:S01]  /*0ba0*/  @!P3 IMAD.MOV R21, RZ, RZ, -R21 ;  /* 0x000000ffff15b224 */ /* 0x000fe200078e0a15 */
[----:B------:R-:W-:Y:S01]  /*0bb0*/  SEL R22, R5, R4, !P4 ;  /* 0x0000000405167207 */ /* 0x000fe20006000000 */
[----:B------:R-:W-:Y:S01]  /*0bc0*/  IMAD.HI.U32 R4, R3, R27, RZ ;  /* 0x0000001b03047227 */ /* 0x000fe200078e00ff */
[----:B------:R-:W-:-:S02]  /*0bd0*/  IABS R29, R6 ;  /* 0x00000006001d7213 */ /* 0x000fc40000000000 */
[----:B------:R-:W-:Y:S01]  /*0be0*/  ISETP.GE.AND P0, PT, R9, RZ, PT ;  /* 0x000000ff0900720c */ /* 0x000fe20003f06270 */
[----:B------:R-:W-:Y:S01]  /*0bf0*/  @!P5 IMAD.IADD R17, R17, 0x1, -R0 ;  /* 0x000000011111d824 */ /* 0x000fe200078e0a00 */
[----:B------:R-:W-:Y:S01]  /*0c00*/  ISETP.GT.U32.AND P5, PT, R0, R23, PT ;  /* 0x000000170000720c */ /* 0x000fe20003fa4070 */
[----:B------:R-:W-:Y:S01]  /*0c10*/  IMAD.MOV R4, RZ, RZ, -R4 ;  /* 0x000000ffff047224 */ /* 0x000fe200078e0a04 */
[----:B------:R-:W-:Y:S01]  /*0c20*/  LOP3.LUT R9, R2, 0x1c, RZ, 0xfc, !PT ;  /* 0x0000001c02097812 */ /* 0x000fe200078efcff */
[----:B------:R-:W-:Y:S01]  /*0c30*/  @!P6 IMAD.IADD R19, R19, 0x1, -R0 ;  /* 0x000000011313e824 */ /* 0x000fe200078e0a00 */
[C---:B------:R-:W-:Y:S01]  /*0c40*/  ISETP.GT.U32.AND P6, PT, R0.reuse, R25, PT ;  /* 0x000000190000720c */ /* 0x040fe20003fc4070 */
[----:B------:R-:W-:Y:S01]  /*0c50*/  IMAD R27, R0, R4, R27 ;  /* 0x00000004001b7224 */ /* 0x000fe200078e021b */
[----:B------:R-:W-:Y:S01]  /*0c60*/  IABS R33, R9 ;  /* 0x0000000900217213 */ /* 0x000fe20000000000 */
[----:B------:R-:W-:Y:S01]  /*0c70*/  IMAD.HI.U32 R4, R3, R29, RZ ;  /* 0x0000001d03047227 */ /* 0x000fe200078e00ff */
[----:B------:R-:W-:-:S02]  /*0c80*/  SEL R20, R5, R20, !P4 ;  /* 0x0000001405147207 */ /* 0x000fc40006000000 */
[----:B------:R-:W-:Y:S01]  /*0c90*/  ISETP.GE.AND P4, PT, R2, RZ, PT ;  /* 0x000000ff0200720c */ /* 0x000fe20003f86270 */
[----:B------:R-:W-:Y:S02]  /*0ca0*/  IMAD.MOV R4, RZ, RZ, -R4 ;  /* 0x000000ffff047224 */ /* 0x000fe400078e0a04 */
[--C-:B------:R-:W-:Y:S01]  /*0cb0*/  @!P5 IMAD.IADD R23, R23, 0x1, -R0.reuse ;  /* 0x000000011717d824 */ /* 0x100fe200078e0a00 */
[C---:B------:R-:W-:Y:S01]  /*0cc0*/  ISETP.GT.U32.AND P5, PT, R0.reuse, R27, PT ;  /* 0x0000001b0000720c */ /* 0x040fe20003fa4070 */
[C---:B------:R-:W-:Y:S02]  /*0cd0*/  IMAD R29, R0.reuse, R4, R29 ;  /* 0x00000004001d7224 */ /* 0x040fe400078e021d */
[----:B------:R-:W-:Y:S01]  /*0ce0*/  @!P6 IMAD.IADD R25, R25, 0x1, -R0 ;  /* 0x000000011919e824 */ /* 0x000fe200078e0a00 */
[----:B------:R-:W-:Y:S01]  /*0cf0*/  ISETP.GT.U32.AND P6, PT, R0, R23, PT ;  /* 0x000000170000720c */ /* 0x000fe20003fc4070 */
[----:B------:R-:W-:-:S03]  /*0d00*/  IMAD.HI.U32 R5, R3, R31, RZ ;  /* 0x0000001f03057227 */ /* 0x000fc600078e00ff */
[----:B------:R-:W-:Y:S01]  /*0d10*/  ISETP.GT.U32.AND P3, PT, R0, R25, PT ;  /* 0x000000190000720c */ /* 0x000fe20003f64070 */
[----:B------:R-:W-:-:S04]  /*0d20*/  IMAD.HI.U32 R4, R3, R33, RZ ;  /* 0x0000002103047227 */ /* 0x000fc800078e00ff */
[----:B------:R-:W-:Y:S02]  /*0d30*/  IMAD.MOV R5, RZ, RZ, -R5 ;  /* 0x000000ffff057224 */ /* 0x000fe400078e0a05 */
[----:B------:R-:W-:Y:S02]  /*0d40*/  IMAD.MOV R4, RZ, RZ, -R4 ;  /* 0x000000ffff047224 */ /* 0x000fe400078e0a04 */
[----:B------:R-:W-:Y:S01]  /*0d50*/  @!P6 IMAD.IADD R23, R23, 0x1, -R0 ;  /* 0x000000011717e824 */ /* 0x000fe200078e0a00 */
[C---:B------:R-:W-:Y:S01]  /*0d60*/  ISETP.GT.U32.AND P6, PT, R0.reuse, R29, PT ;  /* 0x0000001d0000720c */ /* 0x040fe20003fc4070 */
[C---:B------:R-:W-:Y:S02]  /*0d70*/  IMAD R31, R0.reuse, R5, R31 ;  /* 0x00000005001f7224 */ /* 0x040fe400078e021f */
[C---:B------:R-:W-:Y:S02]  /*0d80*/  IMAD R33, R0.reuse, R4, R33 ;  /* 0x0000000400217224 */ /* 0x040fe400078e0221 */
[----:B------:R-:W-:Y:S01]  /*0d90*/  @!P2 IMAD.MOV R23, RZ, RZ, -R23 ;  /* 0x000000ffff17a224 */ /* 0x000fe200078e0a17 */
[----:B------:R-:W-:Y:S01]  /*0da0*/  ISETP.GT.U32.AND P2, PT, R0, R31, PT ;  /* 0x0000001f0000720c */ /* 0x000fe20003f44070 */
[----:B------:R-:W-:Y:S01]  /*0db0*/  @!P4 IMAD.MOV R17, RZ, RZ, -R17 ;  /* 0x000000ffff11c224 */ /* 0x000fe200078e0a11 */
[----:B------:R-:W-:Y:S01]  /*0dc0*/  ISETP.GE.AND P4, PT, R7, RZ, PT ;  /* 0x000000ff0700720c */ /* 0x000fe20003f86270 */
[----:B------:R-:W-:Y:S01]  /*0dd0*/  IMAD.HI.U32 R5, R3, R35, RZ ;  /* 0x0000002303057227 */ /* 0x000fe200078e00ff */
[----:B------:R-:W-:-:S03]  /*0de0*/  LOP3.LUT R7, R2, 0x24, RZ, 0xfc, !PT ;  /* 0x0000002402077812 */ /* 0x000fc600078efcff */
[--C-:B------:R-:W-:Y:S01]  /*0df0*/  @!P6 IMAD.IADD R29, R29, 0x1, -R0.reuse ;  /* 0x000000011d1de824 */ /* 0x100fe200078e0a00 */
[C---:B------:R-:W-:Y:S01]  /*0e00*/  ISETP.GT.U32.AND P6, PT, R0.reuse, R33, PT ;  /* 0x000000210000720c */ /* 0x040fe20003fc4070 */
[----:B------:R-:W-:Y:S01]  /*0e10*/  IMAD.MOV R5, RZ, RZ, -R5 ;  /* 0x000000ffff057224 */ /* 0x000fe200078e0a05 */
[----:B------:R-:W-:Y:S01]  /*0e20*/  IABS R39, R7 ;  /* 0x0000000700277213 */ /* 0x000fe20000000000 */
[--C-:B------:R-:W-:Y:S02]  /*0e30*/  @!P5 IMAD.IADD R27, R27, 0x1, -R0.reuse ;  /* 0x000000011b1bd824 */ /* 0x100fe400078e0a00 */
[----:B------:R-:W-:Y:S01]  /*0e40*/  @!P2 IMAD.IADD R31, R31, 0x1, -R0 ;  /* 0x000000011f1fa824 */ /* 0x000fe200078e0a00 */
[C---:B------:R-:W-:Y:S01]  /*0e50*/  ISETP.GT.U32.AND P2, PT, R0.reuse, R29, PT ;  /* 0x0000001d0000720c */ /* 0x040fe20003f44070 */
[----:B------:R-:W-:Y:S01]  /*0e60*/  IMAD.HI.U32 R4, R3, R39, RZ ;  /* 0x0000002703047227 */ /* 0x000fe200078e00ff */
[----:B------:R-:W-:-:S03]  /*0e70*/  ISETP.GT.U32.AND P5, PT, R0, R27, PT ;  /* 0x0000001b0000720c */ /* 0x000fc60003fa4070 */
[C---:B------:R-:W-:Y:S02]  /*0e80*/  IMAD R35, R0.reuse, R5, R35 ;  /* 0x0000000500237224 */ /* 0x040fe400078e0223 */
[----:B------:R-:W-:Y:S02]  /*0e90*/  @!P6 IMAD.IADD R33, R33, 0x1, -R0 ;  /* 0x000000012121e824 */ /* 0x000fe400078e0a00 */
[----:B------:R-:W-:Y:S02]  /*0ea0*/  IMAD.MOV R4, RZ, RZ, -R4 ;  /* 0x000000ffff047224 */ /* 0x000fe400078e0a04 */
[--C-:B------:R-:W-:Y:S01]  /*0eb0*/  @!P3 IMAD.IADD R25, R25, 0x1, -R0.reuse ;  /* 0x000000011919b824 */ /* 0x100fe200078e0a00 */
[C---:B------:R-:W-:Y:S01]  /*0ec0*/  ISETP.GT.U32.AND P6, PT, R0.reuse, R33, PT ;  /* 0x000000210000720c */ /* 0x040fe20003fc4070 */
[--C-:B------:R-:W-:Y:S01]  /*0ed0*/  @!P2 IMAD.IADD R29, R29, 0x1, -R0.reuse ;  /* 0x000000011d1da824 */ /* 0x100fe200078e0a00 */
[C---:B------:R-:W-:Y:S01]  /*0ee0*/  ISETP.GT.U32.AND P2, PT, R0.reuse, R35, PT ;  /* 0x000000230000720c */ /* 0x040fe20003f44070 */
[----:B------:R-:W-:Y:S01]  /*0ef0*/  IMAD R39, R0, R4, R39 ;  /* 0x0000000400277224 */ /* 0x000fe200078e0227 */
[----:B------:R-:W-:Y:S01]  /*0f00*/  ISETP.GE.AND P3, PT, R8, RZ, PT ;  /* 0x000000ff0800720c */ /* 0x000fe20003f66270 */
[--C-:B------:R-:W-:Y:S01]  /*0f10*/  @!P5 IMAD.IADD R27, R27, 0x1, -R0.reuse ;  /* 0x000000011b1bd824 */ /* 0x100fe200078e0a00 */
[C---:B------:R-:W-:Y:S01]  /*0f20*/  LOP3.LUT R8, R2.reuse, 0x28, RZ, 0xfc, !PT ;  /* 0x0000002802087812 */ /* 0x040fe200078efcff */
[----:B------:R-:W-:Y:S01]  /*0f30*/  @!P1 IMAD.MOV R19, RZ, RZ, -R19 ;  /* 0x000000ffff139224 */ /* 0x000fe200078e0a13 */
[----:B------:R-:W-:Y:S01]  /*0f40*/  ISETP.GE.AND P5, PT, R9, RZ, PT ;  /* 0x000000ff0900720c */ /* 0x000fe20003fa6270 */
[----:B------:R-:W-:Y:S01]  /*0f50*/  @!P0 IMAD.MOV R25, RZ, RZ, -R25 ;  /* 0x000000ffff198224 */ /* 0x000fe200078e0a19 */
[----:B------:R-:W-:Y:S01]  /*0f60*/  LOP3.LUT R9, R2, 0x2c, RZ, 0xfc, !PT ;  /* 0x0000002c02097812 */ /* 0x000fe200078efcff */
[----:B------:R-:W-:Y:S01]  /*0f70*/  @!P4 IMAD.MOV R27, RZ, RZ, -R27 ;  /* 0x000000ffff1bc224 */ /* 0x000fe200078e0a1b */
[----:B------:R-:W-:Y:S01]  /*0f80*/  IABS R37, R8 ;  /* 0x0000000800257213 */ /* 0x000fe20000000000 */
[--C-:B------:R-:W-:Y:S01]  /*0f90*/  @!P6 IMAD.IADD R33, R33, 0x1, -R0.reuse ;  /* 0x000000012121e824 */ /* 0x100fe200078e0a00 */
[----:B------:R-:W-:Y:S01]  /*0fa0*/  ISETP.GT.U32.AND P6, PT, R0, R39, PT ;  /* 0x000000270000720c */ /* 0x000fe20003fc4070 */
[----:B------:R-:W-:Y:S01]  /*0fb0*/  @!P2 IMAD.IADD R35, R35, 0x1, -R0 ;  /* 0x000000012323a824 */ /* 0x000fe200078e0a00 */
[----:B------:R-:W-:Y:S01]  /*0fc0*/  ISETP.GE.AND P1, PT, R6, RZ, PT ;  /* 0x000000ff0600720c */ /* 0x000fe20003f26270 */
[----:B------:R-:W-:Y:S01]  /*0fd0*/  IMAD.HI.U32 R6, R3, R43, RZ ;  /* 0x0000002b03067227 */ /* 0x000fe200078e00ff */
[----:B------:R-:W-:-:S02]  /*0fe0*/  ISETP.GT.U32.AND P0, PT, R0, R31, PT ;  /* 0x0000001f0000720c */ /* 0x000fc40003f04070 */
[----:B------:R-:W-:Y:S01]  /*0ff0*/  IABS R41, R9 ;  /* 0x0000000900297213 */ /* 0x000fe20000000000 */
[----:B------:R-:W-:Y:S01]  /*1000*/  IMAD.HI.U32 R4, R3, R37, RZ ;  /* 0x0000002503047227 */ /* 0x000fe200078e00ff */
[----:B------:R-:W-:Y:S02]  /*1010*/  ISETP.GE.AND P2, PT, R7, RZ, PT ;  /* 0x000000ff0700720c */ /* 0x000fe40003f46270 */
[----:B------:R-:W-:Y:S01]  /*1020*/  LOP3.LUT R7, R2, 0x34, RZ, 0xfc, !PT ;  /* 0x0000003402077812 */ /* 0x000fe200078efcff */
[----:B------:R-:W-:Y:S02]  /*1030*/  IMAD.MOV R6, RZ, RZ, -R6 ;  /* 0x000000ffff067224 */ /* 0x000fe400078e0a06 */
[----:B------:R-:W-:Y:S01]  /*1040*/  @!P6 IMAD.IADD R39, R39, 0x1, -R0 ;  /* 0x000000012727e824 */ /* 0x000fe200078e0a00 */
[----:B------:R-:W-:Y:S01]  /*1050*/  ISETP.GT.U32.AND P6, PT, R0, R35, PT ;  /* 0x000000230000720c */ /* 0x000fe20003fc4070 */
[----:B------:R-:W-:Y:S01]  /*1060*/  IMAD.HI.U32 R5, R3, R41, RZ ;  /* 0x0000002903057227 */ /* 0x000fe200078e00ff */
[----:B------:R-:W-:-:S03]  /*1070*/  IABS R45, R7 ;  /* 0x00000007002d7213 */ /* 0x000fc60000000000 */
[----:B------:R-:W-:Y:S02]  /*1080*/  IMAD.MOV R4, RZ, RZ, -R4 ;  /* 0x000000ffff047224 */ /* 0x000fe400078e0a04 */
[----:B------:R-:W-:Y:S01]  /*1090*/  IMAD R43, R0, R6, R43 ;  /* 0x00000006002b7224 */ /* 0x000fe200078e022b */
[----:B------:R-:W-:Y:S01]  /*10a0*/  LOP3.LUT R6, R2, 0x38, RZ, 0xfc, !PT ;  /* 0x0000003802067812 */ /* 0x000fe200078efcff */
[----:B------:R-:W-:Y:S02]  /*10b0*/  IMAD.MOV R5, RZ, RZ, -R5 ;  /* 0x000000ffff057224 */ /* 0x000fe400078e0a05 */
[C---:B------:R-:W-:Y:S01]  /*10c0*/  IMAD R37, R0.reuse, R4, R37 ;  /* 0x0000000400257224 */ /* 0x040fe200078e0225 */
[----:B------:R-:W-:Y:S01]  /*10d0*/  IABS R47, R6 ;  /* 0x00000006002f7213 */ /* 0x000fe20000000000 */
[--C-:B------:R-:W-:Y:S01]  /*10e0*/  @!P6 IMAD.IADD R35, R35, 0x1, -R0.reuse ;  /* 0x000000012323e824 */ /* 0x100fe200078e0a00 */
[C---:B------:R-:W-:Y:S01]  /*10f0*/  ISETP.GT.U32.AND P6, PT, R0.reuse, R43, PT ;  /* 0x0000002b0000720c */ /* 0x040fe20003fc4070 */
[----:B------:R-:W-:Y:S01]  /*1100*/  @!P0 IMAD.IADD R31, R31, 0x1, -R0 ;  /* 0x000000011f1f8824 */ /* 0x000fe200078e0a00 */
[C---:B------:R-:W-:Y:S01]  /*1110*/  ISETP.GT.U32.AND P4, PT, R0.reuse, R37, PT ;  /* 0x000000250000720c */ /* 0x040fe20003f84070 */
[----:B------:R-:W-:Y:S01]  /*1120*/  IMAD R41, R0, R5, R41 ;  /* 0x0000000500297224 */ /* 0x000fe200078e0229 */
[----:B------:R-:W-:Y:S01]  /*1130*/  ISETP.GE.AND P0, PT, R10, RZ, PT ;  /* 0x000000ff0a00720c */ /* 0x000fe20003f06270 */
[----:B------:R-:W-:Y:S01]  /*1140*/  @!P1 IMAD.MOV R29, RZ, RZ, -R29 ;  /* 0x000000ffff1d9224 */ /* 0x000fe200078e0a1d */
[C---:B------:R-:W-:Y:S01]  /*1150*/  ISETP.GT.U32.AND P1, PT, R0.reuse, R39, PT ;  /* 0x000000270000720c */ /* 0x040fe20003f24070 */
[----:B------:R-:W-:Y:S01]  /*1160*/  @!P3 IMAD.MOV R31, RZ, RZ, -R31 ;  /* 0x000000ffff1fb224 */ /* 0x000fe200078e0a1f */
[----:B------:R-:W-:Y:S01]  /*1170*/  ISETP.GT.U32.AND P3, PT, R0, R41, PT ;  /* 0x000000290000720c */ /* 0x000fe20003f64070 */
[----:B------:R-:W-:Y:S01]  /*1180*/  IMAD.HI.U32 R4, R3, R45, RZ ;  /* 0x0000002d03047227 */ /* 0x000fe200078e00ff */
[----:B------:R-:W-:-:S03]  /*1190*/  LOP3.LUT R10, R2, 0x60, RZ, 0xfc, !PT ;  /* 0x00000060020a7812 */ /* 0x000fc600078efcff */
[----:B------:R-:W-:Y:S01]  /*11a0*/  IMAD.MOV R5, RZ, RZ, -R4 ;  /* 0x000000ffff057224 */ /* 0x000fe200078e0a04 */
[----:B------:R-:W-:Y:S01]  /*11b0*/  IABS R75, R10 ;  /* 0x0000000a004b7213 */ /* 0x000fe20000000000 */
[--C-:B------:R-:W-:Y:S02]  /*11c0*/  @!P6 IMAD.IADD R43, R43, 0x1, -R0.reuse ;  /* 0x000000012b2be824 */ /* 0x100fe400078e0a00 */
[--C-:B------:R-:W-:Y:S01]  /*11d0*/  @!P4 IMAD.IADD R37, R37, 0x1, -R0.reuse ;  /* 0x000000012525c824 */ /* 0x100fe200078e0a00 */
[----:B------:R-:W-:Y:S01]  /*11e0*/  ISETP.GE.AND P4, PT, R11, RZ, PT ;  /* 0x000000ff0b00720c */ /* 0x000fe20003f86270 */
[--C-:B------:R-:W-:Y:S01]  /*11f0*/  @!P1 IMAD.IADD R39, R39, 0x1, -R0.reuse ;  /* 0x0000000127279824 */ /* 0x100fe200078e0a00 */
[----:B------:R-:W-:Y:S01]  /*1200*/  ISETP.GE.AND P1, PT, R9, RZ, PT ;  /* 0x000000ff0900720c */ /* 0x000fe20003f26270 */
[----:B------:R-:W-:Y:S01]  /*1210*/  IMAD R45, R0, R5, R45 ;  /* 0x00000005002d7224 */ /* 0x000fe200078e022d */
[----:B------:R-:W-:Y:S01]  /*1220*/  LOP3.LUT R9, R2, 0x40, RZ, 0xfc, !PT ;  /* 0x0000004002097812 */ /* 0x000fe200078efcff */
[----:B------:R-:W-:Y:S01]  /*1230*/  @!P0 IMAD.MOV R35, RZ, RZ, -R35 ;  /* 0x000000ffff238224 */ /* 0x000fe200078e0a23 */
[C---:B------:R-:W-:Y:S01]  /*1240*/  ISETP.GT.U32.AND P0, PT, R0.reuse, R43, PT ;  /* 0x0000002b0000720c */ /* 0x040fe20003f04070 */
[----:B------:R-:W-:Y:S01]  /*1250*/  @!P3 IMAD.IADD R41, R41, 0x1, -R0 ;  /* 0x000000012929b824 */ /* 0x000fe200078e0a00 */
[C---:B------:R-:W-:Y:S01]  /*1260*/  ISETP.GT.U32.AND P3, PT, R0.reuse, R37, PT ;  /* 0x000000250000720c */ /* 0x040fe20003f64070 */
[----:B------:R-:W-:Y:S01]  /*1270*/  @!P2 IMAD.MOV R39, RZ, RZ, -R39 ;  /* 0x000000ffff27a224 */ /* 0x000fe200078e0a27 */
[----:B------:R-:W-:Y:S01]  /*1280*/  ISETP.GT.U32.AND P2, PT, R0, R45, PT ;  /* 0x0000002d0000720c */ /* 0x000fe20003f44070 */
[----:B------:R-:W-:Y:S01]  /*1290*/  @!P5 IMAD.MOV R33, RZ, RZ, -R33 ;  /* 0x000000ffff21d224 */ /* 0x000fe200078e0a21 */
[----:B------:R-:W-:Y:S01]  /*12a0*/  ISETP.GE.AND P5, PT, R8, RZ, PT ;  /* 0x000000ff0800720c */ /* 0x000fe20003fa6270 */
[----:B------:R-:W-:Y:S01]  /*12b0*/  IMAD.HI.U32 R4, R3, R47, RZ ;  /* 0x0000002f03047227 */ /* 0x000fe200078e00ff */
[----:B------:R-:W-:-:S02]  /*12c0*/  ISETP.GT.U32.AND P6, PT, R0, R41, PT ;  /* 0x000000290000720c */ /* 0x000fc40003fc4070 */
[----:B------:R-:W-:Y:S01]  /*12d0*/  LOP3.LUT R8, R2, 0x3c, RZ, 0xfc, !PT ;  /* 0x0000003c02087812 */ /* 0x000fe200078efcff */
[----:B------:R-:W-:Y:S01]  /*12e0*/  IMAD.MOV R4, RZ, RZ, -R4 ;  /* 0x000000ffff047224 */ /* 0x000fe200078e0a04 */
[----:B------:R-:W-:Y:S01]  /*12f0*/  IABS R49, R9 ;  /* 0x0000000900317213 */ /* 0x000fe20000000000 */
[--C-:B------:R-:W-:Y:S01]  /*1300*/  @!P0 IMAD.IADD R43, R43, 0x1, -R0.reuse ;  /* 0x000000012b2b8824 */ /* 0x100fe200078e0a00 */
[----:B------:R-:W-:Y:S01]  /*1310*/  IABS R51, R8 ;  /* 0x0000000800337213 */ /* 0x000fe20000000000 */
[----:B------:R-:W-:Y:S01]  /*1320*/  IMAD R47, R0, R4, R47 ;  /* 0x00000004002f7224 */ /* 0x000fe200078e022f */
[----:B------:R-:W-:Y:S01]  /*1330*/  ISETP.GE.AND P0, PT, R6, RZ, PT ;  /* 0x000000ff0600720c */ /* 0x000fe20003f06270 */
[--C-:B------:R-:W-:Y:S01]  /*1340*/  @!P3 IMAD.IADD R37, R37, 0x1, -R0.reuse ;  /* 0x000000012525b824 */ /* 0x100fe200078e0a00 */
[----:B------:R-:W-:Y:S01]  /*1350*/  LOP3.LUT R6, R2, 0x44, RZ, 0xfc, !PT ;  /* 0x0000004402067812 */ /* 0x000fe200078efcff */
[----:B------:R-:W-:Y:S01]  /*1360*/  @!P2 IMAD.IADD R45, R45, 0x1, -R0 ;  /* 0x000000012d2da824 */ /* 0x000fe200078e0a00 */
[----:B------:R-:W-:Y:S01]  /*1370*/  ISETP.GE.AND P3, PT, R7, RZ, PT ;  /* 0x000000ff0700720c */ /* 0x000fe20003f66270 */
[----:B------:R-:W-:Y:S01]  /*1380*/  IMAD.HI.U32 R4, R3, R51, RZ ;  /* 0x0000003303047227 */ /* 0x000fe200078e00ff */
[----:B------:R-:W-:-:S02]  /*1390*/  IABS R53, R6 ;  /* 0x0000000600357213 */ /* 0x000fc40000000000 */
[----:B------:R-:W-:Y:S01]  /*13a0*/  LOP3.LUT R7, R2, 0x4c, RZ, 0xfc, !PT ;  /* 0x0000004c02077812 */ /* 0x000fe200078efcff */
[----:B------:R-:W-:Y:S01]  /*13b0*/  @!P6 IMAD.IADD R41, R41, 0x1, -R0 ;  /* 0x000000012929e824 */ /* 0x000fe200078e0a00 */
[C---:B------:R-:W-:Y:S01]  /*13c0*/  ISETP.GT.U32.AND P6, PT, R0.reuse, R47, PT ;  /* 0x0000002f0000720c */ /* 0x040fe20003fc4070 */
[----:B------:R-:W-:Y:S01]  /*13d0*/  @!P5 IMAD.MOV R37, RZ, RZ, -R37 ;  /* 0x000000ffff25d224 */ /* 0x000fe200078e0a25 */
[----:B------:R-:W-:Y:S01]  /*13e0*/  ISETP.GT.U32.AND P5, PT, R0, R45, PT ;  /* 0x0000002d0000720c */ /* 0x000fe20003fa4070 */
[----:B------:R-:W-:Y:S01]  /*13f0*/  IMAD.MOV R4, RZ, RZ, -R4 ;  /* 0x000000ffff047224 */ /* 0x000fe200078e0a04 */
[----:B------:R-:W-:Y:S01]  /*1400*/  IABS R57, R7 ;  /* 0x0000000700397213 */ /* 0x000fe20000000000 */
[C---:B------:R-:W-:Y:S01]  /*1410*/  IMAD.HI.U32 R5, R3.reuse, R49, RZ ;  /* 0x0000003103057227 */ /* 0x040fe200078e00ff */
[----:B------:R-:W-:Y:S02]  /*1420*/  ISETP.GE.AND P2, PT, R8, RZ, PT ;  /* 0x000000ff0800720c */ /* 0x000fe40003f46270 */
[----:B------:R-:W-:Y:S01]  /*1430*/  LOP3.LUT R8, R2, 0x50, RZ, 0xfc, !PT ;  /* 0x0000005002087812 */ /* 0x000fe200078efcff */
[----:B------:R-:W-:Y:S01]  /*1440*/  IMAD R51, R0, R4, R51 ;  /* 0x0000000400337224 */ /* 0x000fe200078e0233 */
[----:B------:R-:W-:Y:S01]  /*1450*/  LOP3.LUT R11, R2, 0x6c, RZ, 0xfc, !PT ;  /* 0x0000006c020b7812 */ /* 0x000fe200078efcff */
[----:B------:R-:W-:Y:S01]  /*1460*/  IMAD.HI.U32 R4, R3, R53, RZ ;  /* 0x0000003503047227 */ /* 0x000fe200078e00ff */
[----:B------:R-:W-:-:S02]  /*1470*/  IABS R63, R8 ;  /* 0x00000008003f7213 */ /* 0x000fc40000000000 */
[----:B------:R-:W-:Y:S01]  /*1480*/  IABS R73, R11 ;  /* 0x0000000b00497213 */ /* 0x000fe20000000000 */
[----:B------:R-:W-:Y:S02]  /*1490*/  IMAD.MOV R4, RZ, RZ, -R4 ;  /* 0x000000ffff047224 */ /* 0x000fe400078e0a04 */
[--C-:B------:R-:W-:Y:S02]  /*14a0*/  @!P6 IMAD.IADD R47, R47, 0x1, -R0.reuse ;  /* 0x000000012f2fe824 */ /* 0x100fe400078e0a00 */
[--C-:B------:R-:W-:Y:S02]  /*14b0*/  @!P5 IMAD.IADD R45, R45, 0x1, -R0.reuse ;  /* 0x000000012d2dd824 */ /* 0x100fe400078e0a00 */
[C---:B------:R-:W-:Y:S01]  /*14c0*/  IMAD R53, R0.reuse, R4, R53 ;  /* 0x0000000400357224 */ /* 0x040fe200078e0235 */
[C---:B------:R-:W-:Y:S01]  /*14d0*/  ISETP.GT.U32.AND P6, PT, R0.reuse, R47, PT ;  /* 0x0000002f0000720c */ /* 0x040fe20003fc4070 */
[----:B------:R-:W-:Y:S02]  /*14e0*/  @!P3 IMAD.MOV R45, RZ, RZ, -R45 ;  /* 0x000000ffff2db224 */ /* 0x000fe400078e0a2d */
[----:B------:R-:W-:Y:S01]  /*14f0*/  IMAD.MOV R5, RZ, RZ, -R5 ;  /* 0x000000ffff057224 */ /* 0x000fe200078e0a05 */
[C---:B------:R-:W-:Y:S01]  /*1500*/  ISETP.GT.U32.AND P3, PT, R0.reuse, R53, PT ;  /* 0x000000350000720c */ /* 0x040fe20003f64070 */
[----:B------:R-:W-:Y:S01]  /*1510*/  @!P1 IMAD.MOV R41, RZ, RZ, -R41 ;  /* 0x000000ffff299224 */ /* 0x000fe200078e0a29 */
[C---:B------:R-:W-:Y:S01]  /*1520*/  ISETP.GT.U32.AND P1, PT, R0.reuse, R51, PT ;  /* 0x000000330000720c */ /* 0x040fe20003f24070 */
[----:B------:R-:W-:Y:S01]  /*1530*/  IMAD R49, R0, R5, R49 ;  /* 0x0000000500317224 */ /* 0x000fe200078e0231 */
[----:B------:R-:W-:Y:S01]  /*1540*/  LOP3.LUT R5, R2, 0x48, RZ, 0xfc, !PT ;  /* 0x0000004802057812 */ /* 0x000fe200078efcff */
[----:B------:R-:W-:Y:S01]  /*1550*/  @!P4 IMAD.MOV R43, RZ, RZ, -R43 ;  /* 0x000000ffff2bc224 */ /* 0x000fe200078e0a2b */
[----:B------:R-:W-:Y:S01]  /*1560*/  ISETP.GE.AND P4, PT, R9, RZ, PT ;  /* 0x000000ff0900720c */ /* 0x000fe20003f86270 */
[----:B------:R-:W-:Y:S01]  /*1570*/  IMAD R22, R22, c[0x0][0x184], RZ ;  /* 0x0000610016167a24 */ /* 0x000fe200078e02ff */
[----:B------:R-:W-:Y:S01]  /*1580*/  ISETP.GT.U32.AND P5, PT, R0, R49, PT ;  /* 0x000000310000720c */ /* 0x000fe20003fa4070 */
[--C-:B------:R-:W-:Y:S01]  /*1590*/  @!P6 IMAD.IADD R47, R47, 0x1, -R0.reuse ;  /* 0x000000012f2fe824 */ /* 0x100fe200078e0a00 */
[----:B------:R-:W-:Y:S01]  /*15a0*/  IABS R55, R5 ;  /* 0x0000000500377213 */ /* 0x000fe20000000000 */
[----:B------:R-:W-:Y:S01]  /*15b0*/  IMAD R20, R20, c[0x0][0x184], RZ ;  /* 0x0000610014147a24 */ /* 0x000fe200078e02ff */
[----:B------:R-:W-:Y:S01]  /*15c0*/  ISETP.GE.AND P6, PT, R6, RZ, PT ;  /* 0x000000ff0600720c */ /* 0x000fe20003fc6270 */
[--C-:B------:R-:W-:Y:S01]  /*15d0*/  @!P3 IMAD.IADD R53, R53, 0x1, -R0.reuse ;  /* 0x000000013535b824 */ /* 0x100fe200078e0a00 */
[----:B------:R-:W-:Y:S01]  /*15e0*/  LOP3.LUT R9, R2, 0x5c, RZ, 0xfc, !PT ;  /* 0x0000005c02097812 */ /* 0x000fe200078efcff */
[----:B------:R-:W-:Y:S01]  /*15f0*/  @!P0 IMAD.MOV R47, RZ, RZ, -R47 ;  /* 0x000000ffff2f8224 */ /* 0x000fe200078e0a2f */
[----:B------:R-:W-:Y:S01]  /*1600*/  ISETP.GE.AND P0, PT, R5, RZ, PT ;  /* 0x000000ff0500720c */ /* 0x000fe20003f06270 */
[----:B------:R-:W-:Y:S01]  /*1610*/  @!P1 IMAD.IADD R51, R51, 0x1, -R0 ;  /* 0x0000000133339824 */ /* 0x000fe200078e0a00 */
[----:B------:R-:W-:Y:S01]  /*1620*/  ISETP.GT.U32.AND P3, PT, R0, R53, PT ;  /* 0x000000350000720c */ /* 0x000fe20003f64070 */
[----:B------:R-:W-:Y:S01]  /*1630*/  IMAD.HI.U32 R5, R3, R57, RZ ;  /* 0x0000003903057227 */ /* 0x000fe200078e00ff */
[----:B------:R-:W-:-:S02]  /*1640*/  IABS R65, R9 ;  /* 0x0000000900417213 */ /* 0x000fc40000000000 */
[C---:B------:R-:W-:Y:S01]  /*1650*/  ISETP.GT.U32.AND P1, PT, R0.reuse, R51, PT ;  /* 0x000000330000720c */ /* 0x040fe20003f24070 */
[----:B------:R-:W-:Y:S02]  /*1660*/  @!P5 IMAD.IADD R49, R49, 0x1, -R0 ;  /* 0x000000013131d824 */ /* 0x000fe400078e0a00 */
[----:B------:R-:W-:Y:S02]  /*1670*/  IMAD.MOV R5, RZ, RZ, -R5 ;  /* 0x000000ffff057224 */ /* 0x000fe400078e0a05 */
[----:B------:R-:W-:Y:S01]  /*1680*/  IMAD.HI.U32 R4, R3, R55, RZ ;  /* 0x0000003703047227 */ /* 0x000fe200078e00ff */
[----:B------:R-:W-:-:S03]  /*1690*/  ISETP.GT.U32.AND P5, PT, R0, R49, PT ;  /* 0x000000310000720c */ /* 0x000fc60003fa4070 */
[C---:B------:R-:W-:Y:S02]  /*16a0*/  IMAD R57, R0.reuse, R5, R57 ;  /* 0x0000000500397224 */ /* 0x040fe400078e0239 */
[----:B------:R-:W-:Y:S02]  /*16b0*/  @!P3 IMAD.IADD R53, R53, 0x1, -R0 ;  /* 0x000000013535b824 */ /* 0x000fe400078e0a00 */
[----:B------:R-:W-:Y:S01]  /*16c0*/  IMAD.MOV R4, RZ, RZ, -R4 ;  /* 0x000000ffff047224 */ /* 0x000fe200078e0a04 */
[C---:B------:R-:W-:Y:S01]  /*16d0*/  ISETP.GT.U32.AND P3, PT, R0.reuse, R57, PT ;  /* 0x000000390000720c */ /* 0x040fe20003f64070 */
[----:B------:R-:W-:Y:S01]  /*16e0*/  @!P1 IMAD.IADD R51, R51, 0x1, -R0 ;  /* 0x0000000133339824 */ /* 0x000fe200078e0a00 */
[----:B------:R-:W-:Y:S01]  /*16f0*/  ISETP.GE.AND P1, PT, R7, RZ, PT ;  /* 0x000000ff0700720c */ /* 0x000fe20003f26270 */
[----:B------:R-:W-:Y:S01]  /*1700*/  IMAD R55, R0, R4, R55 ;  /* 0x0000000400377224 */ /* 0x000fe200078e0237 */
[----:B------:R-:W-:Y:S01]  /*1710*/  LOP3.LUT R4, R2, 0x54, RZ, 0xfc, !PT ;  /* 0x0000005402047812 */ /* 0x000fe200078efcff */
[----:B------:R-:W-:-:S03]  /*1720*/  IMAD.HI.U32 R6, R3, R63, RZ ;  /* 0x0000003f03067227 */ /* 0x000fc600078e00ff */
[----:B------:R-:W-:Y:S01]  /*1730*/  IABS R61, R4 ;  /* 0x00000004003d7213 */ /* 0x000fe20000000000 */
[----:B------:R-:W-:Y:S01]  /*1740*/  @!P5 IMAD.IADD R49, R49, 0x1, -R0 ;  /* 0x000000013131d824 */ /* 0x000fe200078e0a00 */
[----:B------:R-:W-:Y:S01]  /*1750*/  ISETP.GE.AND P5, PT, R8, RZ, PT ;  /* 0x000000ff0800720c */ /* 0x000fe20003fa6270 */
[----:B------:R-:W-:Y:S01]  /*1760*/  @!P2 IMAD.MOV R51, RZ, RZ, -R51 ;  /* 0x000000ffff33a224 */ /* 0x000fe200078e0a33 */
[----:B------:R-:W-:Y:S01]  /*1770*/  ISETP.GT.U32.AND P2, PT, R0, R55, PT ;  /* 0x000000370000720c */ /* 0x000fe20003f44070 */
[----:B------:R-:W-:Y:S01]  /*1780*/  IMAD.MOV R6, RZ, RZ, -R6 ;  /* 0x000000ffff067224 */ /* 0x000fe200078e0a06 */
[----:B------:R-:W-:Y:S01]  /*1790*/  LOP3.LUT R8, R2, 0x58, RZ, 0xfc, !PT ;  /* 0x0000005802087812 */ /* 0x000fe200078efcff */
[----:B------:R-:W-:Y:S02]  /*17a0*/  @!P3 IMAD.IADD R57, R57, 0x1, -R0 ;  /* 0x000000013939b824 */ /* 0x000fe400078e0a00 */
[----:B------:R-:W-:Y:S01]  /*17b0*/  IMAD R63, R0, R6, R63 ;  /* 0x00000006003f7224 */ /* 0x000fe200078e023f */
[----:B------:R-:W-:Y:S01]  /*17c0*/  IABS R59, R8 ;  /* 0x00000008003b7213 */ /* 0x000fe20000000000 */
[----:B------:R-:W-:Y:S01]  /*17d0*/  @!P4 IMAD.MOV R49, RZ, RZ, -R49 ;  /* 0x000000ffff31c224 */ /* 0x000fe200078e0a31 */
[----:B------:R-:W-:Y:S01]  /*17e0*/  ISETP.GE.AND P4, PT, R4, RZ, PT ;  /* 0x000000ff0400720c */ /* 0x000fe20003f86270 */
[----:B------:R-:W-:Y:S01]  /*17f0*/  @!P6 IMAD.MOV R53, RZ, RZ, -R53 ;  /* 0x000000ffff35e224 */ /* 0x000fe200078e0a35 */
[C---:B------:R-:W-:Y:S01]  /*1800*/  ISETP.GT.U32.AND P3, PT, R0.reuse, R57, PT ;  /* 0x000000390000720c */ /* 0x040fe20003f64070 */
[----:B------:R-:W-:Y:S01]  /*1810*/  IMAD.HI.U32 R4, R3, R61, RZ ;  /* 0x0000003d03047227 */ /* 0x000fe200078e00ff */
[----:B------:R-:W-:-:S03]  /*1820*/  ISETP.GT.U32.AND P6, PT, R0, R63, PT ;  /* 0x0000003f0000720c */ /* 0x000fc60003fc4070 */
[----:B------:R-:W-:-:S04]  /*1830*/  IMAD.HI.U32 R5, R3, R59, RZ ;  /* 0x0000003b03057227 */ /* 0x000fc800078e00ff */
[----:B------:R-:W-:Y:S02]  /*1840*/  @!P2 IMAD.IADD R55, R55, 0x1, -R0 ;  /* 0x000000013737a824 */ /* 0x000fe400078e0a00 */
[----:B------:R-:W-:Y:S02]  /*1850*/  IMAD.MOV R4, RZ, RZ, -R4 ;  /* 0x000000ffff047224 */ /* 0x000fe400078e0a04 */
[----:B------:R-:W-:Y:S01]  /*1860*/  IMAD.MOV R5, RZ, RZ, -R5 ;  /* 0x000000ffff057224 */ /* 0x000fe200078e0a05 */
[C---:B------:R-:W-:Y:S01]  /*1870*/  ISETP.GT.U32.AND P2, PT, R0.reuse, R55, PT ;  /* 0x000000370000720c */ /* 0x040fe20003f44070 */
[C---:B------:R-:W-:Y:S02]  /*1880*/  IMAD R61, R0.reuse, R4, R61 ;  /* 0x00000004003d7224 */ /* 0x040fe400078e023d */
[C---:B------:R-:W-:Y:S02]  /*1890*/  IMAD R59, R0.reuse, R5, R59 ;  /* 0x00000005003b7224 */ /* 0x040fe400078e023b */
[--C-:B------:R-:W-:Y:S01]  /*18a0*/  @!P3 IMAD.IADD R57, R57, 0x1, -R0.reuse ;  /* 0x000000013939b824 */ /* 0x100fe200078e0a00 */
[C---:B------:R-:W-:Y:S01]  /*18b0*/  ISETP.GT.U32.AND P3, PT, R0.reuse, R61, PT ;  /* 0x0000003d0000720c */ /* 0x040fe20003f64070 */
[----:B------:R-:W-:Y:S01]  /*18c0*/  @!P6 IMAD.IADD R63, R63, 0x1, -R0 ;  /* 0x000000013f3fe824 */ /* 0x000fe200078e0a00 */
[----:B------:R-:W-:Y:S01]  /*18d0*/  ISETP.GT.U32.AND P6, PT, R0, R59, PT ;  /* 0x0000003b0000720c */ /* 0x000fe20003fc4070 */
[----:B------:R-:W-:-:S04]  /*18e0*/  IMAD.HI.U32 R7, R3, R75, RZ ;  /* 0x0000004b03077227 */ /* 0x000fc800078e00ff */
[----:B------:R-:W-:Y:S02]  /*18f0*/  IMAD.MOV R7, RZ, RZ, -R7 ;  /* 0x000000ffff077224 */ /* 0x000fe400078e0a07 */
[--C-:B------:R-:W-:Y:S01]  /*1900*/  @!P2 IMAD.IADD R55, R55, 0x1, -R0.reuse ;  /* 0x000000013737a824 */ /* 0x100fe200078e0a00 */
[----:B------:R-:W-:Y:S01]  /*1910*/  ISETP.GE.AND P2, PT, R8, RZ, PT ;  /* 0x000000ff0800720c */ /* 0x000fe20003f46270 */
[----:B------:R-:W-:Y:S01]  /*1920*/  IMAD R75, R0, R7, R75 ;  /* 0x00000007004b7224 */ /* 0x000fe200078e024b */
[C---:B------:R-:W-:Y:S01]  /*1930*/  LOP3.LUT R7, R2.reuse, 0x64, RZ, 0xfc, !PT ;  /* 0x0000006402077812 */ /* 0x040fe200078efcff */
[--C-:B------:R-:W-:Y:S01]  /*1940*/  @!P3 IMAD.IADD R61, R61, 0x1, -R0.reuse ;  /* 0x000000013d3db824 */ /* 0x100fe200078e0a00 */
[----:B------:R-:W-:Y:S01]  /*1950*/  LOP3.LUT R8, R2, 0x68, RZ, 0xfc, !PT ;  /* 0x0000006802087812 */ /* 0x000fe200078efcff */
[----:B------:R-:W-:Y:S01]  /*1960*/  @!P6 IMAD.IADD R59, R59, 0x1, -R0 ;  /* 0x000000013b3be824 */ /* 0x000fe200078e0a00 */
[----:B------:R-:W-:Y:S01]  /*1970*/  IABS R67, R7 ;  /* 0x0000000700437213 */ /* 0x000fe20000000000 */
[----:B------:R-:W-:Y:S01]  /*1980*/  IMAD.HI.U32 R6, R3, R65, RZ ;  /* 0x0000004103067227 */ /* 0x000fe200078e00ff */
[----:B------:R-:W-:-:S02]  /*1990*/  IABS R77, R8 ;  /* 0x00000008004d7213 */ /* 0x000fc40000000000 */
[C---:B------:R-:W-:Y:S01]  /*19a0*/  ISETP.GT.U32.AND P3, PT, R0.reuse, R63, PT ;  /* 0x0000003f0000720c */ /* 0x040fe20003f64070 */
[----:B------:R-:W-:Y:S01]  /*19b0*/  @!P0 IMAD.MOV R55, RZ, RZ, -R55 ;  /* 0x000000ffff378224 */ /* 0x000fe200078e0a37 */
[C---:B------:R-:W-:Y:S01]  /*19c0*/  ISETP.GT.U32.AND P0, PT, R0.reuse, R61, PT ;  /* 0x0000003d0000720c */ /* 0x040fe20003f04070 */
[----:B------:R-:W-:Y:S01]  /*19d0*/  IMAD.MOV R6, RZ, RZ, -R6 ;  /* 0x000000ffff067224 */ /* 0x000fe200078e0a06 */
[----:B------:R-:W-:Y:S01]  /*19e0*/  ISETP.GT.U32.AND P6, PT, R0, R59, PT ;  /* 0x0000003b0000720c */ /* 0x000fe20003fc4070 */
[----:B------:R-:W-:-:S04]  /*19f0*/  IMAD.HI.U32 R4, R3, R67, RZ ;  /* 0x0000004303047227 */ /* 0x000fc800078e00ff */
[----:B------:R-:W-:-:S04]  /*1a00*/  IMAD.HI.U32 R5, R3, R77, RZ ;  /* 0x0000004d03057227 */ /* 0x000fc800078e00ff */
[C---:B------:R-:W-:Y:S02]  /*1a10*/  IMAD R65, R0.reuse, R6, R65 ;  /* 0x0000000600417224 */ /* 0x040fe400078e0241 */
[----:B------:R-:W-:Y:S02]  /*1a20*/  IMAD.MOV R4, RZ, RZ, -R4 ;  /* 0x000000ffff047224 */ /* 0x000fe400078e0a04 */
[----:B------:R-:W-:Y:S02]  /*1a30*/  IMAD.MOV R6, RZ, RZ, -R5 ;  /* 0x000000ffff067224 */ /* 0x000fe400078e0a05 */
[----:B------:R-:W-:Y:S01]  /*1a40*/  @!P1 IMAD.MOV R57, RZ, RZ, -R57 ;  /* 0x000000ffff399224 */ /* 0x000fe200078e0a39 */
[C---:B------:R-:W-:Y:S01]  /*1a50*/  ISETP.GT.U32.AND P1, PT, R0.reuse, R65, PT ;  /* 0x000000410000720c */ /* 0x040fe20003f24070 */
[----:B------:R-:W-:Y:S01]  /*1a60*/  @!P3 IMAD.IADD R63, R63, 0x1, -R0 ;  /* 0x000000013f3fb824 */ /* 0x000fe200078e0a00 */
[C---:B------:R-:W-:Y:S01]  /*1a70*/  ISETP.GT.U32.AND P3, PT, R0.reuse, R75, PT ;  /* 0x0000004b0000720c */ /* 0x040fe20003f64070 */
[----:B------:R-:W-:-:S02]  /*1a80*/  IMAD R67, R0, R4, R67 ;  /* 0x0000000400437224 */ /* 0x000fc400078e0243 */
[----:B------:R-:W-:Y:S01]  /*1a90*/  IMAD R77, R0, R6, R77 ;  /* 0x00000006004d7224 */ /* 0x000fe200078e024d */
[----:B------:R-:W-:Y:S01]  /*1aa0*/  LOP3.LUT R6, R2, 0x74, RZ, 0xfc, !PT ;  /* 0x0000007402067812 */ /* 0x000fe200078efcff */
[--C-:B------:R-:W-:Y:S01]  /*1ab0*/  @!P0 IMAD.IADD R61, R61, 0x1, -R0.reuse ;  /* 0x000000013d3d8824 */ /* 0x100fe200078e0a00 */
[C---:B------:R-:W-:Y:S01]  /*1ac0*/  ISETP.GT.U32.AND P0, PT, R0.reuse, R67, PT ;  /* 0x000000430000720c */ /* 0x040fe20003f04070 */
[----:B------:R-:W-:Y:S01]  /*1ad0*/  @!P6 IMAD.IADD R59, R59, 0x1, -R0 ;  /* 0x000000013b3be824 */ /* 0x000fe200078e0a00 */
[----:B------:R-:W-:Y:S01]  /*1ae0*/  ISETP.GT.U32.AND P6, PT, R0, R77, PT ;  /* 0x0000004d0000720c */ /* 0x000fe20003fc4070 */
[----:B------:R-:W-:Y:S01]  /*1af0*/  IMAD.HI.U32 R5, R3, R79, RZ ;  /* 0x0000004f03057227 */ /* 0x000fe200078e00ff */
[----:B------:R-:W-:-:S03]  /*1b00*/  IABS R81, R6 ;  /* 0x0000000600517213 */ /* 0x000fc60000000000 */
[--C-:B------:R-:W-:Y:S01]  /*1b10*/  @!P1 IMAD.IADD R65, R65, 0x1, -R0.reuse ;  /* 0x0000000141419824 */ /* 0x100fe200078e0a00 */
[----:B------:R-:W-:Y:S01]  /*1b20*/  ISETP.GE.AND P1, PT, R9, RZ, PT ;  /* 0x000000ff0900720c */ /* 0x000fe20003f26270 */
[--C-:B------:R-:W-:Y:S01]  /*1b30*/  @!P3 IMAD.IADD R75, R75, 0x1, -R0.reuse ;  /* 0x000000014b4bb824 */ /* 0x100fe200078e0a00 */
[----:B------:R-:W-:Y:S01]  /*1b40*/  LOP3.LUT R9, R2, 0x78, RZ, 0xfc, !PT ;  /* 0x0000007802097812 */ /* 0x000fe200078efcff */
[----:B------:R-:W-:Y:S01]  /*1b50*/  @!P5 IMAD.MOV R63, RZ, RZ, -R63 ;  /* 0x000000ffff3fd224 */ /* 0x000fe200078e0a3f */
[----:B------:R-:W-:Y:S01]  /*1b60*/  ISETP.GE.AND P3, PT, R10, RZ, PT ;  /* 0x000000ff0a00720c */ /* 0x000fe20003f66270 */
[--C-:B------:R-:W-:Y:S01]  /*1b70*/  @!P0 IMAD.IADD R67, R67, 0x1, -R0.reuse ;  /* 0x0000000143438824 */ /* 0x100fe200078e0a00 */
[C---:B------:R-:W-:Y:S01]  /*1b80*/  ISETP.GT.U32.AND P0, PT, R0.reuse, R65, PT ;  /* 0x000000410000720c */ /* 0x040fe20003f04070 */
[----:B------:R-:W-:Y:S01]  /*1b90*/  @!P6 IMAD.IADD R77, R77, 0x1, -R0 ;  /* 0x000000014d4de824 */ /* 0x000fe200078e0a00 */
[C---:B------:R-:W-:Y:S01]  /*1ba0*/  ISETP.GT.U32.AND P6, PT, R0.reuse, R75, PT ;  /* 0x0000004b0000720c */ /* 0x040fe20003fc4070 */
[----:B------:R-:W-:Y:S01]  /*1bb0*/  IMAD.MOV R5, RZ, RZ, -R5 ;  /* 0x000000ffff057224 */ /* 0x000fe200078e0a05 */
[----:B------:R-:W-:Y:S01]  /*1bc0*/  ISETP.GT.U32.AND P5, PT, R0, R67, PT ;  /* 0x000000430000720c */ /* 0x000fe20003fa4070 */
[----:B------:R-:W-:Y:S01]  /*1bd0*/  IMAD.HI.U32 R4, R3, R73, RZ ;  /* 0x0000004903047227 */ /* 0x000fe200078e00ff */
[----:B------:R-:W-:-:S02]  /*1be0*/  IABS R83, R9 ;  /* 0x0000000900537213 */ /* 0x000fc40000000000 */
[----:B------:R-:W-:Y:S01]  /*1bf0*/  LOP3.LUT R10, R2, 0xa0, RZ, 0xfc, !PT ;  /* 0x000000a0020a7812 */ /* 0x000fe200078efcff */
[C---:B------:R-:W-:Y:S02]  /*1c00*/  IMAD R79, R0.reuse, R5, R79 ;  /* 0x00000005004f7224 */ /* 0x040fe400078e024f */
[----:B------:R-:W-:Y:S01]  /*1c10*/  IMAD.MOV R4, RZ, RZ, -R4 ;  /* 0x000000ffff047224 */ /* 0x000fe200078e0a04 */
[----:B------:R-:W-:Y:S01]  /*1c20*/  IABS R121, R10 ;  /* 0x0000000a00797213 */ /* 0x000fe20000000000 */
[----:B------:R-:W-:Y:S01]  /*1c30*/  @!P4 IMAD.MOV R61, RZ, RZ, -R61 ;  /* 0x000000ffff3dc224 */ /* 0x000fe200078e0a3d */
[C---:B------:R-:W-:Y:S01]  /*1c40*/  ISETP.GT.U32.AND P4, PT, R0.reuse, R77, PT ;  /* 0x0000004d0000720c */ /* 0x040fe20003f84070 */
[--C-:B------:R-:W-:Y:S01]  /*1c50*/  @!P0 IMAD.IADD R65, R65, 0x1, -R0.reuse ;  /* 0x0000000141418824 */ /* 0x100fe200078e0a00 */
[----:B------:R-:W-:Y:S01]  /*1c60*/  ISETP.GE.AND P0, PT, R7, RZ, PT ;  /* 0x000000ff0700720c */ /* 0x000fe20003f06270 */
[----:B------:R-:W-:Y:S01]  /*1c70*/  @!P6 IMAD.IADD R75, R75, 0x1, -R0 ;  /* 0x000000014b4be824 */ /* 0x000fe200078e0a00 */
[C---:B------:R-:W-:Y:S01]  /*1c80*/  ISETP.GT.U32.AND P6, PT, R0.reuse, R79, PT ;  /* 0x0000004f0000720c */ /* 0x040fe20003fc4070 */
[----:B------:R-:W-:Y:S01]  /*1c90*/  IMAD R73, R0, R4, R73 ;  /* 0x0000000400497224 */ /* 0x000fe200078e0249 */
[----:B------:R-:W-:Y:S01]  /*1ca0*/  LOP3.LUT R7, R2, 0x90, RZ, 0xfc, !PT ;  /* 0x0000009002077812 */ /* 0x000fe200078efcff */
[----:B------:R-:W-:-:S03]  /*1cb0*/  IMAD.HI.U32 R4, R3, R81, RZ ;  /* 0x0000005103047227 */ /* 0x000fc600078e00ff */
[----:B------:R-:W-:Y:S01]  /*1cc0*/  IABS R113, R7 ;  /* 0x0000000700717213 */ /* 0x000fe20000000000 */
[----:B------:R-:W-:Y:S01]  /*1cd0*/  @!P5 IMAD.IADD R67, R67, 0x1, -R0 ;  /* 0x000000014343d824 */ /* 0x000fe200078e0a00 */
[----:B------:R-:W-:Y:S01]  /*1ce0*/  ISETP.GE.AND P5, PT, R8, RZ, PT ;  /* 0x000000ff0800720c */ /* 0x000fe20003fa6270 */
[----:B------:R-:W-:Y:S01]  /*1cf0*/  IMAD.HI.U32 R5, R3, R83, RZ ;  /* 0x0000005303057227 */ /* 0x000fe200078e00ff */
[----:B------:R-:W-:-:S03]  /*1d00*/  LOP3.LUT R8, R2, 0x98, RZ, 0xfc, !PT ;  /* 0x0000009802087812 */ /* 0x000fc600078efcff */
[----:B------:R-:W-:Y:S01]  /*1d10*/  IMAD.MOV R4, RZ, RZ, -R4 ;  /* 0x000000ffff047224 */ /* 0x000fe200078e0a04 */
[----:B------:R-:W-:Y:S01]  /*1d20*/  IABS R117, R8 ;  /* 0x0000000800757213 */ /* 0x000fe20000000000 */
[----:B------:R-:W-:Y:S01]  /*1d30*/  @!P2 IMAD.MOV R59, RZ, RZ, -R59 ;  /* 0x000000ffff3ba224 */ /* 0x000fe200078e0a3b */
[C---:B------:R-:W-:Y:S01]  /*1d40*/  ISETP.GT.U32.AND P2, PT, R0.reuse, R73, PT ;  /* 0x000000490000720c */ /* 0x040fe20003f44070 */
[----:B------:R-:W-:Y:S02]  /*1d50*/  IMAD.MOV R5, RZ, RZ, -R5 ;  /* 0x000000ffff057224 */ /* 0x000fe400078e0a05 */
[----:B------:R-:W-:Y:S01]  /*1d60*/  IMAD R81, R0, R4, R81 ;  /* 0x0000000400517224 */ /* 0x000fe200078e0251 */
[----:B------:R-:W-:Y:S01]  /*1d70*/  LOP3.LUT R4, R2, 0x7c, RZ, 0xfc, !PT ;  /* 0x0000007c02047812 */ /* 0x000fe200078efcff */
[--C-:B------:R-:W-:Y:S01]  /*1d80*/  @!P4 IMAD.IADD R77, R77, 0x1, -R0.reuse ;  /* 0x000000014d4dc824 */ /* 0x100fe200078e0a00 */
[----:B------:R-:W-:Y:S01]  /*1d90*/  ISETP.GE.AND P4, PT, R11, RZ, PT ;  /* 0x000000ff0b00720c */ /* 0x000fe20003f86270 */
[--C-:B------:R-:W-:Y:S01]  /*1da0*/  @!P6 IMAD.IADD R79, R79, 0x1, -R0.reuse ;  /* 0x000000014f4fe824 */ /* 0x100fe200078e0a00 */
[----:B------:R-:W-:Y:S01]  /*1db0*/  IABS R85, R4 ;  /* 0x0000000400557213 */ /* 0x000fe20000000000 */
[----:B------:R-:W-:Y:S01]  /*1dc0*/  IMAD R83, R0, R5, R83 ;  /* 0x0000000500537224 */ /* 0x000fe200078e0253 */
[----:B------:R-:W-:Y:S01]  /*1dd0*/  LOP3.LUT R5, R2, 0x80, RZ, 0xfc, !PT ;  /* 0x0000008002057812 */ /* 0x000fe200078efcff */
[----:B------:R-:W-:Y:S01]  /*1de0*/  @!P0 IMAD.MOV R67, RZ, RZ, -R67 ;  /* 0x000000ffff438224 */ /* 0x000fe200078e0a43 */
[C---:B------:R-:W-:Y:S01]  /*1df0*/  ISETP.GT.U32.AND P0, PT, R0.reuse, R81, PT ;  /* 0x000000510000720c */ /* 0x040fe20003f04070 */
[----:B------:R-:W-:Y:S01]  /*1e00*/  @!P3 IMAD.MOV R75, RZ, RZ, -R75 ;  /* 0x000000ffff4bb224 */ /* 0x000fe200078e0a4b */
[C---:B------:R-:W-:Y:S01]  /*1e10*/  ISETP.GT.U32.AND P3, PT, R0.reuse, R79, PT ;  /* 0x0000004f0000720c */ /* 0x040fe20003f64070 */
[----:B------:R-:W-:Y:S01]  /*1e20*/  @!P5 IMAD.MOV R77, RZ, RZ, -R77 ;  /* 0x000000ffff4dd224 */ /* 0x000fe200078e0a4d */
[----:B------:R-:W-:Y:S01]  /*1e30*/  ISETP.GT.U32.AND P5, PT, R0, R83, PT ;  /* 0x000000530000720c */ /* 0x000fe20003fa4070 */
[----:B------:R-:W-:Y:S01]  /*1e40*/  @!P2 IMAD.IADD R73, R73, 0x1, -R0 ;  /* 0x000000014949a824 */ /* 0x000fe200078e0a00 */
[----:B------:R-:W-:Y:S01]  /*1e50*/  IABS R87, R5 ;  /* 0x0000000500577213 */ /* 0x000fe20000000000 */
[----:B------:R-:W-:Y:S01]  /*1e60*/  @!P1 IMAD.MOV R65, RZ, RZ, -R65 ;  /* 0x000000ffff419224 */ /* 0x000fe200078e0a41 */
[----:B------:R-:W-:-:S02]  /*1e70*/  ISETP.GE.AND P6, PT, R6, RZ, PT ;  /* 0x000000ff0600720c */ /* 0x000fc40003fc6270 */
[----:B------:R-:W-:Y:S02]  /*1e80*/  ISETP.GT.U32.AND P1, PT, R0, R73, PT ;  /* 0x000000490000720c */ /* 0x000fe40003f24070 */
[----:B------:R-:W-:Y:S01]  /*1e90*/  ISETP.GE.AND P2, PT, R12, RZ, PT ;  /* 0x000000ff0c00720c */ /* 0x000fe20003f46270 */
[--C-:B------:R-:W-:Y:S01]  /*1ea0*/  @!P0 IMAD.IADD R81, R81, 0x1, -R0.reuse ;  /* 0x0000000151518824 */ /* 0x100fe200078e0a00 */
[----:B------:R-:W-:Y:S01]  /*1eb0*/  ISETP.GE.AND P0, PT, R5, RZ, PT ;  /* 0x000000ff0500720c */ /* 0x000fe20003f06270 */
[--C-:B------:R-:W-:Y:S01]  /*1ec0*/  @!P3 IMAD.IADD R79, R79, 0x1, -R0.reuse ;  /* 0x000000014f4fb824 */ /* 0x100fe200078e0a00 */
[----:B------:R-:W-:Y:S01]  /*1ed0*/  ISETP.GE.AND P3, PT, R4, RZ, PT ;  /* 0x000000ff0400720c */ /* 0x000fe20003f66270 */
[----:B------:R-:W-:Y:S01]  /*1ee0*/  @!P5 IMAD.IADD R83, R83, 0x1, -R0 ;  /* 0x000000015353d824 */ /* 0x000fe200078e0a00 */
[----:B------:R-:W-:Y:S01]  /*1ef0*/  ISETP.GT.U32.AND P5, PT, R0, R81, PT ;  /* 0x000000510000720c */ /* 0x000fe20003fa4070 */
[----:B------:R-:W-:Y:S01]  /*1f00*/  IMAD.HI.U32 R4, R3, R85, RZ ;  /* 0x0000005503047227 */ /* 0x000fe200078e00ff */
[----:B------:R-:W-:-:S02]  /*1f10*/  LOP3.LUT R6, R2, 0x84, RZ, 0xfc, !PT ;  /* 0x0000008402067812 */ /* 0x000fc400078efcff */
[----:B------:R-:W-:Y:S01]  /*1f20*/  LOP3.LUT R12, R2, 0x118, RZ, 0xfc, !PT ;  /* 0x00000118020c7812 */ /* 0x000fe200078efcff */
[----:B------:R-:W-:Y:S01]  /*1f30*/  IMAD.MOV R4, RZ, RZ, -R4 ;  /* 0x000000ffff047224 */ /* 0x000fe200078e0a04 */
[----:B------:R-:W-:Y:S01]  /*1f40*/  IABS R91, R6 ;  /* 0x00000006005b7213 */ /* 0x000fe20000000000 */
[--C-:B------:R-:W-:Y:S01]  /*1f50*/  @!P1 IMAD.IADD R73, R73, 0x1, -R0.reuse ;  /* 0x0000000149499824 */ /* 0x100fe200078e0a00 */
[----:B------:R-:W-:Y:S01]  /*1f60*/  ISETP.GE.AND P1, PT, R9, RZ, PT ;  /* 0x000000ff0900720c */ /* 0x000fe20003f26270 */
[----:B------:R-:W-:Y:S01]  /*1f70*/  IMAD R85, R0, R4, R85 ;  /* 0x0000000400557224 */ /* 0x000fe200078e0255 */
[C---:B------:R-:W-:Y:S01]  /*1f80*/  LOP3.LUT R4, R2.reuse, 0x88, RZ, 0xfc, !PT ;  /* 0x0000008802047812 */ /* 0x040fe200078efcff */
[----:B------:R-:W-:Y:S01]  /*1f90*/  IMAD.HI.U32 R5, R3, R87, RZ ;  /* 0x0000005703057227 */ /* 0x000fe200078e00ff */
[----:B------:R-:W-:Y:S02]  /*1fa0*/  LOP3.LUT R9, R2, 0x9c, RZ, 0xfc, !PT ;  /* 0x0000009c02097812 */ /* 0x000fe400078efcff */
[----:B------:R-:W-:Y:S01]  /*1fb0*/  IABS R89, R4 ;  /* 0x0000000400597213 */ /* 0x000fe20000000000 */
[----:B------:R-:W-:Y:S01]  /*1fc0*/  @!P4 IMAD.MOV R73, RZ, RZ, -R73 ;  /* 0x000000ffff49c224 */ /* 0x000fe200078e0a49 */
[C---:B------:R-:W-:Y:S01]  /*1fd0*/  ISETP.GT.U32.AND P4, PT, R0.reuse, R83, PT ;  /* 0x000000530000720c */ /* 0x040fe20003f84070 */
[----:B------:R-:W-:Y:S01]  /*1fe0*/  @!P5 IMAD.IADD R81, R81, 0x1, -R0 ;  /* 0x000000015151d824 */ /* 0x000fe200078e0a00 */
[----:B------:R-:W-:Y:S01]  /*1ff0*/  ISETP.GT.U32.AND P5, PT, R0, R85, PT ;  /* 0x000000550000720c */ /* 0x000fe20003fa4070 */
[----:B------:R-:W-:Y:S01]  /*2000*/  IMAD.MOV R5, RZ, RZ, -R5 ;  /* 0x000000ffff057224 */ /* 0x000fe200078e0a05 */
[----:B------:R-:W-:Y:S01]  /*2010*/  IABS R119, R9 ;  /* 0x0000000900777213 */ /* 0x000fe20000000000 */
[----:B------:R-:W-:Y:S01]  /*2020*/  @!P6 IMAD.MOV R81, RZ, RZ, -R81 ;  /* 0x000000ffff51e224 */ /* 0x000fe200078e0a51 */
[----:B------:R-:W-:Y:S01]  /*2030*/  LOP3.LUT R11, R2, 0x114, RZ, 0xfc, !PT ;  /* 0x00000114020b7812 */ /* 0x000fe200078efcff */
[----:B------:R-:W-:Y:S01]  /*2040*/  IMAD R87, R0, R5, R87 ;  /* 0x0000000500577224 */ /* 0x000fe200078e0257 */
[----:B------:R-:W-:Y:S01]  /*2050*/  IABS R181, R12 ;  /* 0x0000000c00b57213 */ /* 0x000fe20000000000 */
[----:B------:R-:W-:Y:S01]  /*2060*/  @!P2 IMAD.MOV R79, RZ, RZ, -R79 ;  /* 0x000000ffff4fa224 */ /* 0x000fe200078e0a4f */
[----:B------:R-:W-:-:S02]  /*2070*/  ISETP.GE.AND P2, PT, R6, RZ, PT ;  /* 0x000000ff0600720c */ /* 0x000fc40003f46270 */
[----:B------:R-:W-:Y:S01]  /*2080*/  ISETP.GT.U32.AND P6, PT, R0, R87, PT ;  /* 0x000000570000720c */ /* 0x000fe20003fc4070 */
[--C-:B------:R-:W-:Y:S01]  /*2090*/  @!P4 IMAD.IADD R83, R83, 0x1, -R0.reuse ;  /* 0x000000015353c824 */ /* 0x100fe200078e0a00 */
[----:B------:R-:W-:Y:S01]  /*20a0*/  ISETP.GE.AND P4, PT, R4, RZ, PT ;  /* 0x000000ff0400720c */ /* 0x000fe20003f86270 */
[----:B------:R-:W-:Y:S01]  /*20b0*/  @!P5 IMAD.IADD R85, R85, 0x1, -R0 ;  /* 0x000000015555d824 */ /* 0x000fe200078e0a00 */
[----:B------:R-:W-:Y:S01]  /*20c0*/  LOP3.LUT R6, R2, 0x8c, RZ, 0xfc, !PT ;  /* 0x0000008c02067812 */ /* 0x000fe200078efcff */
[C---:B------:R-:W-:Y:S01]  /*20d0*/  IMAD.HI.U32 R4, R3.reuse, R91, RZ ;  /* 0x0000005b03047227 */ /* 0x040fe200078e00ff */
[----:B------:R-:W-:Y:S02]  /*20e0*/  IABS R179, R11 ;  /* 0x0000000b00b37213 */ /* 0x000fe40000000000 */
[----:B------:R-:W-:Y:S01]  /*20f0*/  ISETP.GT.U32.AND P5, PT, R0, R85, PT ;  /* 0x000000550000720c */ /* 0x000fe20003fa4070 */
[----:B------:R-:W-:Y:S01]  /*2100*/  IMAD.MOV R5, RZ, RZ, -R4 ;  /* 0x000000ffff057224 */ /* 0x000fe200078e0a04 */
[----:B------:R-:W-:Y:S01]  /*2110*/  IABS R111, R6 ;  /* 0x00000006006f7213 */ /* 0x000fe20000000000 */
[----:B------:R-:W-:-:S04]  /*2120*/  IMAD.HI.U32 R4, R3, R89, RZ ;  /* 0x0000005903047227 */ /* 0x000fc800078e00ff */
[----:B------:R-:W-:Y:S02]  /*2130*/  @!P6 IMAD.IADD R87, R87, 0x1, -R0 ;  /* 0x000000015757e824 */ /* 0x000fe400078e0a00 */
[----:B------:R-:W-:Y:S02]  /*2140*/  IMAD.MOV R4, RZ, RZ, -R4 ;  /* 0x000000ffff047224 */ /* 0x000fe400078e0a04 */
[C---:B------:R-:W-:Y:S01]  /*2150*/  IMAD R91, R0.reuse, R5, R91 ;  /* 0x00000005005b7224 */ /* 0x040fe200078e025b */
[C---:B------:R-:W-:Y:S01]  /*2160*/  ISETP.GT.U32.AND P6, PT, R0.reuse, R87, PT ;  /* 0x000000570000720c */ /* 0x040fe20003fc4070 */
[----:B------:R-:W-:Y:S02]  /*2170*/  IMAD R89, R0, R4, R89 ;  /* 0x0000000400597224 */ /* 0x000fe400078e0259 */
[----:B------:R-:W-:-:S04]  /*2180*/  IMAD.HI.U32 R4, R3, R111, RZ ;  /* 0x0000006f03047227 */ /* 0x000fc800078e00ff */
[----:B------:R-:W-:Y:S01]  /*2190*/  @!P5 IMAD.IADD R85, R85, 0x1, -R0 ;  /* 0x000000015555d824 */ /* 0x000fe200078e0a00 */
[----:B------:R-:W-:Y:S01]  /*21a0*/  ISETP.GT.U32.AND P5, PT, R0, R91, PT ;  /* 0x0000005b0000720c */ /* 0x000fe20003fa4070 */
[----:B------:R-:W-:-:S04]  /*21b0*/  IMAD.HI.U32 R5, R3, R113, RZ ;  /* 0x0000007103057227 */ /* 0x000fc800078e00ff */
[----:B------:R-:W-:Y:S02]  /*21c0*/  IMAD.MOV R4, RZ, RZ, -R4 ;  /* 0x000000ffff047224 */ /* 0x000fe400078e0a04 */
[----:B------:R-:W-:Y:S02]  /*21d0*/  IMAD.MOV R5, RZ, RZ, -R5 ;  /* 0x000000ffff057224 */ /* 0x000fe400078e0a05 */
[----:B------:R-:W-:Y:S02]  /*21e0*/  IMAD R111, R0, R4, R111 ;  /* 0x00000004006f7224 */ /* 0x000fe400078e026f */
[----:B------:R-:W-:Y:S01]  /*21f0*/  @!P1 IMAD.MOV R83, RZ, RZ, -R83 ;  /* 0x000000ffff539224 */ /* 0x000fe200078e0a53 */
[----:B------:R-:W-:Y:S01]  /*2200*/  ISETP.GE.AND P1, PT, R6, RZ, PT ;  /* 0x000000ff0600720c */ /* 0x000fe20003f26270 */
[----:B------:R-:W-:Y:S01]  /*2210*/  IMAD R113, R0, R5, R113 ;  /* 0x0000000500717224 */ /* 0x000fe200078e0271 */
[----:B------:R-:W-:Y:S01]  /*2220*/  LOP3.LUT R6, R2, 0x94, RZ, 0xfc, !PT ;  /* 0x0000009402067812 */ /* 0x000fe200078efcff */
[--C-:B------:R-:W-:Y:S01]  /*2230*/  @!P6 IMAD.IADD R87, R87, 0x1, -R0.reuse ;  /* 0x000000015757e824 */ /* 0x100fe200078e0a00 */
[C---:B------:R-:W-:Y:S01]  /*2240*/  ISETP.GT.U32.AND P6, PT, R0.reuse, R111, PT ;  /* 0x0000006f0000720c */ /* 0x040fe20003fc4070 */
[----:B------:R-:W-:Y:S01]  /*2250*/  @!P5 IMAD.IADD R91, R91, 0x1, -R0 ;  /* 0x000000015b5bd824 */ /* 0x000fe200078e0a00 */
[C---:B------:R-:W-:Y:S01]  /*2260*/  ISETP.GT.U32.AND P5, PT, R0.reuse, R113, PT ;  /* 0x000000710000720c */ /* 0x040fe20003fa4070 */
[----:B------:R-:W-:Y:S01]  /*2270*/  @!P3 IMAD.MOV R85, RZ, RZ, -R85 ;  /* 0x000000ffff55b224 */ /* 0x000fe200078e0a55 */
[----:B------:R-:W-:Y:S01]  /*2280*/  IABS R115, R6 ;  /* 0x0000000600737213 */ /* 0x000fe20000000000 */
[----:B------:R-:W-:Y:S01]  /*2290*/  @!P0 IMAD.MOV R87, RZ, RZ, -R87 ;  /* 0x000000ffff578224 */ /* 0x000fe200078e0a57 */
[----:B------:R-:W-:Y:S01]  /*22a0*/  ISETP.GT.U32.AND P3, PT, R0, R89, PT ;  /* 0x000000590000720c */ /* 0x000fe20003f64070 */
[----:B------:R-:W-:-:S04]  /*22b0*/  IMAD.HI.U32 R5, R3, R121, RZ ;  /* 0x0000007903057227 */ /* 0x000fc800078e00ff */
[----:B------:R-:W-:-:S04]  /*22c0*/  IMAD.HI.U32 R4, R3, R115, RZ ;  /* 0x0000007303047227 */ /* 0x000fc800078e00ff */
[----:B------:R-:W-:Y:S02]  /*22d0*/  @!P6 IMAD.IADD R111, R111, 0x1, -R0 ;  /* 0x000000016f6fe824 */ /* 0x000fe400078e0a00 */
[----:B------:R-:W-:Y:S02]  /*22e0*/  IMAD.MOV R4, RZ, RZ, -R4 ;  /* 0x000000ffff047224 */ /* 0x000fe400078e0a04 */
[----:B------:R-:W-:Y:S01]  /*22f0*/  @!P5 IMAD.IADD R113, R113, 0x1, -R0 ;  /* 0x000000017171d824 */ /* 0x000fe200078e0a00 */
[C---:B------:R-:W-:Y:S01]  /*2300*/  ISETP.GT.U32.AND P5, PT, R0.reuse, R111, PT ;  /* 0x0000006f0000720c */ /* 0x040fe20003fa4070 */
[C---:B------:R-:W-:Y:S02]  /*2310*/  IMAD R115, R0.reuse, R4, R115 ;  /* 0x0000000400737224 */ /* 0x040fe400078e0273 */
[----:B------:R-:W-:Y:S01]  /*2320*/  IMAD.HI.U32 R4, R3, R117, RZ ;  /* 0x0000007503047227 */ /* 0x000fe200078e00ff */
[----:B------:R-:W-:-:S03]  /*2330*/  ISETP.GT.U32.AND P0, PT, R0, R113, PT ;  /* 0x000000710000720c */ /* 0x000fc60003f04070 */
[----:B------:R-:W-:Y:S01]  /*2340*/  @!P3 IMAD.IADD R89, R89, 0x1, -R0 ;  /* 0x000000015959b824 */ /* 0x000fe200078e0a00 */
[C---:B------:R-:W-:Y:S01]  /*2350*/  ISETP.GT.U32.AND P3, PT, R0.reuse, R91, PT ;  /* 0x0000005b0000720c */ /* 0x040fe20003f64070 */
[----:B------:R-:W-:Y:S02]  /*2360*/  IMAD.MOV R4, RZ, RZ, -R4 ;  /* 0x000000ffff047224 */ /* 0x000fe400078e0a04 */
[----:B------:R-:W-:Y:S01]  /*2370*/  IMAD.MOV R5, RZ, RZ, -R5 ;  /* 0x000000ffff057224 */ /* 0x000fe200078e0a05 */
[C---:B------:R-:W-:Y:S01]  /*2380*/  ISETP.GT.U32.AND P6, PT, R0.reuse, R89, PT ;  /* 0x000000590000720c */ /* 0x040fe20003fc4070 */
[C---:B------:R-:W-:Y:S02]  /*2390*/  IMAD R117, R0.reuse, R4, R117 ;  /* 0x0000000400757224 */ /* 0x040fe400078e0275 */
[----:B------:R-:W-:Y:S02]  /*23a0*/  @!P5 IMAD.IADD R111, R111, 0x1, -R0 ;  /* 0x000000016f6fd824 */ /* 0x000fe400078e0a00 */
[----:B------:R-:W-:Y:S01]  /*23b0*/  IMAD.HI.U32 R4, R3, R119, RZ ;  /* 0x0000007703047227 */ /* 0x000fe200078e00ff */
[----:B------:R-:W-:-:S03]  /*23c0*/  ISETP.GT.U32.AND P5, PT, R0, R117, PT ;  /* 0x000000750000720c */ /* 0x000fc60003fa4070 */
[----:B------:R-:W-:Y:S02]  /*23d0*/  IMAD.MOV R4, RZ, RZ, -R4 ;  /* 0x000000ffff047224 */ /* 0x000fe400078e0a04 */
[--C-:B------:R-:W-:Y:S01]  /*23e0*/  @!P3 IMAD.IADD R91, R91, 0x1, -R0.reuse ;  /* 0x000000015b5bb824 */ /* 0x100fe200078e0a00 */
[C---:B------:R-:W-:Y:S01]  /*23f0*/  ISETP.GT.U32.AND P3, PT, R0.reuse, R115, PT ;  /* 0x000000730000720c */ /* 0x040fe20003f64070 */
[--C-:B------:R-:W-:Y:S01]  /*2400*/  @!P6 IMAD.IADD R89, R89, 0x1, -R0.reuse ;  /* 0x000000015959e824 */ /* 0x100fe200078e0a00 */
[----:B------:R-:W-:Y:S01]  /*2410*/  ISETP.GE.AND P6, PT, R7, RZ, PT ;  /* 0x000000ff0700720c */ /* 0x000fe20003fc6270 */
[----:B------:R-:W-:Y:S01]  /*2420*/  IMAD R119, R0, R4, R119 ;  /* 0x0000000400777224 */ /* 0x000fe200078e0277 */
[----:B------:R-:W-:Y:S01]  /*2430*/  LOP3.LUT R7, R2, 0xa4, RZ, 0xfc, !PT ;  /* 0x000000a402077812 */ /* 0x000fe200078efcff */
[--C-:B------:R-:W-:Y:S01]  /*2440*/  @!P0 IMAD.IADD R113, R113, 0x1, -R0.reuse ;  /* 0x0000000171718824 */ /* 0x100fe200078e0a00 */
[----:B------:R-:W-:Y:S01]  /*2450*/  ISETP.GE.AND P0, PT, R6, RZ, PT ;  /* 0x000000ff0600720c */ /* 0x000fe20003f06270 */
[----:B------:R-:W-:Y:S01]  /*2460*/  @!P5 IMAD.IADD R117, R117, 0x1, -R0 ;  /* 0x000000017575d824 */ /* 0x000fe200078e0a00 */
[----:B------:R-:W-:Y:S01]  /*2470*/  IABS R125, R7 ;  /* 0x00000007007d7213 */ /* 0x000fe20000000000 */
[----:B------:R-:W-:Y:S01]  /*2480*/  IMAD R121, R0, R5, R121 ;  /* 0x0000000500797224 */ /* 0x000fe200078e0279 */
[----:B------:R-:W-:Y:S01]  /*2490*/  LOP3.LUT R6, R2, 0xa8, RZ, 0xfc, !PT ;  /* 0x000000a802067812 */ /* 0x000fe200078efcff */
[----:B------:R-:W-:Y:S01]  /*24a0*/  @!P2 IMAD.MOV R91, RZ, RZ, -R91 ;  /* 0x000000ffff5ba224 */ /* 0x000fe200078e0a5b */
[----:B------:R-:W-:Y:S01]  /*24b0*/  ISETP.GT.U32.AND P5, PT, R0, R117, PT ;  /* 0x000000750000720c */ /* 0x000fe20003fa4070 */
[----:B------:R-:W-:Y:S01]  /*24c0*/  IMAD.HI.U32 R4, R3, R125, RZ ;  /* 0x0000007d03047227 */ /* 0x000fe200078e00ff */
[----:B------:R-:W-:-:S03]  /*24d0*/  IABS R123, R6 ;  /* 0x00000006007b7213 */ /* 0x000fc60000000000 */
[----:B------:R-:W-:Y:S02]  /*24e0*/  IMAD.MOV R4, RZ, RZ, -R4 ;  /* 0x000000ffff047224 */ /* 0x000fe400078e0a04 */
        /* <DEDUP_REMOVED lines=8> */
[----:B------:R-:W-:Y:S01]  /*2570*/  IMAD.HI.U32 R4, R3, R123, RZ ;  /* 0x0000007b03047227 */ /* 0x000fe200078e00ff */
[----:B------:R-:W-:-:S02]  /*2580*/  ISETP.GT.U32.AND P6, PT, R0, R121, PT ;  /* 0x000000790000720c */ /* 0x000fc40003fc4070 */
[----:B------:R-:W-:Y:S01]  /*2590*/  IABS R127, R8 ;  /* 0x00000008007f7213 */ /* 0x000fe20000000000 */
[----:B------:R-:W-:Y:S01]  /*25a0*/  @!P4 IMAD.MOV R89, RZ, RZ, -R89 ;  /* 0x000000ffff59c224 */ /* 0x000fe200078e0a59 */
[----:B------:R-:W-:Y:S01]  /*25b0*/  ISETP.GT.U32.AND P4, PT, R0, R119, PT ;  /* 0x000000770000720c */ /* 0x000fe20003f84070 */
[----:B------:R-:W-:Y:S02]  /*25c0*/  IMAD.MOV R5, RZ, RZ, -R4 ;  /* 0x000000ffff057224 */ /* 0x000fe400078e0a04 */
[----:B------:R-:W-:-:S04]  /*25d0*/  IMAD.HI.U32 R4, R3, R127, RZ ;  /* 0x0000007f03047227 */ /* 0x000fc800078e00ff */
[--C-:B------:R-:W-:Y:S02]  /*25e0*/  @!P5 IMAD.IADD R125, R125, 0x1, -R0.reuse ;  /* 0x000000017d7dd824 */ /* 0x100fe400078e0a00 */
[--C-:B------:R-:W-:Y:S01]  /*25f0*/  @!P2 IMAD.IADD R115, R115, 0x1, -R0.reuse ;  /* 0x000000017373a824 */ /* 0x100fe200078e0a00 */
[----:B------:R-:W-:Y:S01]  /*2600*/  ISETP.GE.AND P2, PT, R10, RZ, PT ;  /* 0x000000ff0a00720c */ /* 0x000fe20003f46270 */
[----:B------:R-:W-:Y:S01]  /*2610*/  @!P6 IMAD.IADD R121, R121, 0x1, -R0 ;  /* 0x000000017979e824 */ /* 0x000fe200078e0a00 */
[----:B------:R-:W-:Y:S01]  /*2620*/  ISETP.GT.U32.AND P5, PT, R0, R125, PT ;  /* 0x0000007d0000720c */ /* 0x000fe20003fa4070 */
[----:B------:R-:W-:Y:S01]  /*2630*/  IMAD.MOV R4, RZ, RZ, -R4 ;  /* 0x000000ffff047224 */ /* 0x000fe200078e0a04 */
[----:B------:R-:W-:Y:S01]  /*2640*/  LOP3.LUT R10, R2, 0x110, RZ, 0xfc, !PT ;  /* 0x00000110020a7812 */ /* 0x000fe200078efcff */
[----:B------:R-:W-:Y:S01]  /*2650*/  @!P0 IMAD.MOV R115, RZ, RZ, -R115 ;  /* 0x000000ffff738224 */ /* 0x000fe200078e0a73 */
[C---:B------:R-:W-:Y:S01]  /*2660*/  ISETP.GT.U32.AND P0, PT, R0.reuse, R121, PT ;  /* 0x000000790000720c */ /* 0x040fe20003f04070 */
[----:B------:R-:W-:Y:S01]  /*2670*/  IMAD R127, R0, R4, R127 ;  /* 0x00000004007f7224 */ /* 0x000fe200078e027f */
[----:B------:R-:W-:Y:S01]  /*2680*/  IABS R175, R10 ;  /* 0x0000000a00af7213 */ /* 0x000fe20000000000 */
[--C-:B------:R-:W-:Y:S01]  /*2690*/  @!P4 IMAD.IADD R119, R119, 0x1, -R0.reuse ;  /* 0x000000017777c824 */ /* 0x100fe200078e0a00 */
[----:B------:R-:W-:Y:S01]  /*26a0*/  ISETP.GE.AND P4, PT, R7, RZ, PT ;  /* 0x000000ff0700720c */ /* 0x000fe20003f86270 */
[----:B------:R-:W-:Y:S01]  /*26b0*/  @!P1 IMAD.MOV R111, RZ, RZ, -R111 ;  /* 0x000000ffff6f9224 */ /* 0x000fe200078e0a6f */
[----:B------:R-:W-:Y:S01]  /*26c0*/  LOP3.LUT R7, R2, 0xb0, RZ, 0xfc, !PT ;  /* 0x000000b002077812 */ /* 0x000fe200078efcff */
[C---:B------:R-:W-:Y:S01]  /*26d0*/  IMAD R123, R0.reuse, R5, R123 ;  /* 0x00000005007b7224 */ /* 0x040fe200078e027b */
[C---:B------:R-:W-:Y:S01]  /*26e0*/  ISETP.GT.U32.AND P6, PT, R0.reuse, R119, PT ;  /* 0x000000770000720c */ /* 0x040fe20003fc4070 */
[--C-:B------:R-:W-:Y:S01]  /*26f0*/  @!P5 IMAD.IADD R125, R125, 0x1, -R0.reuse ;  /* 0x000000017d7dd824 */ /* 0x100fe200078e0a00 */
[----:B------:R-:W-:Y:S01]  /*2700*/  ISETP.GT.U32.AND P5, PT, R0, R127, PT ;  /* 0x0000007f0000720c */ /* 0x000fe20003fa4070 */
[----:B------:R-:W-:Y:S01]  /*2710*/  @!P3 IMAD.MOV R117, RZ, RZ, -R117 ;  /* 0x000000ffff75b224 */ /* 0x000fe200078e0a75 */
[----:B------:R-:W-:Y:S01]  /*2720*/  ISETP.GE.AND P1, PT, R9, RZ, PT ;  /* 0x000000ff0900720c */ /* 0x000fe20003f26270 */
[----:B------:R-:W-:Y:S01]  /*2730*/  @!P0 IMAD.IADD R121, R121, 0x1, -R0 ;  /* 0x0000000179798824 */ /* 0x000fe200078e0a00 */
[----:B------:R-:W-:-:S02]  /*2740*/  IABS R129, R7 ;  /* 0x0000000700817213 */ /* 0x000fc40000000000 */
[----:B------:R-:W-:Y:S01]  /*2750*/  LOP3.LUT R9, R2, 0xb4, RZ, 0xfc, !PT ;  /* 0x000000b402097812 */ /* 0x000fe200078efcff */
[----:B------:R-:W-:Y:S01]  /*2760*/  @!P4 IMAD.MOV R125, RZ, RZ, -R125 ;  /* 0x000000ffff7dc224 */ /* 0x000fe200078e0a7d */
[----:B------:R-:W-:Y:S01]  /*2770*/  ISETP.GE.AND P0, PT, R6, RZ, PT ;  /* 0x000000ff0600720c */ /* 0x000fe20003f06270 */
[----:B------:R-:W-:Y:S01]  /*2780*/  IMAD.HI.U32 R4, R3, R129, RZ ;  /* 0x0000008103047227 */ /* 0x000fe200078e00ff */
[----:B------:R-:W-:Y:S02]  /*2790*/  IABS R131, R9 ;  /* 0x0000000900837213 */ /* 0x000fe40000000000 */
[----:B------:R-:W-:Y:S01]  /*27a0*/  LOP3.LUT R6, R2, 0xb8, RZ, 0xfc, !PT ;  /* 0x000000b802067812 */ /* 0x000fe200078efcff */
[----:B------:R-:W-:Y:S02]  /*27b0*/  @!P5 IMAD.IADD R127, R127, 0x1, -R0 ;  /* 0x000000017f7fd824 */ /* 0x000fe400078e0a00 */
[----:B------:R-:W-:Y:S01]  /*27c0*/  IMAD.MOV R4, RZ, RZ, -R4 ;  /* 0x000000ffff047224 */ /* 0x000fe200078e0a04 */
[----:B------:R-:W-:Y:S01]  /*27d0*/  IABS R133, R6 ;  /* 0x0000000600857213 */ /* 0x000fe20000000000 */
[----:B------:R-:W-:Y:S01]  /*27e0*/  IMAD.HI.U32 R5, R3, R131, RZ ;  /* 0x0000008303057227 */ /* 0x000fe200078e00ff */
[----:B------:R-:W-:-:S03]  /*27f0*/  ISETP.GT.U32.AND P5, PT, R0, R127, PT ;  /* 0x0000007f0000720c */ /* 0x000fc60003fa4070 */
[----:B------:R-:W-:Y:S01]  /*2800*/  @!P6 IMAD.IADD R119, R119, 0x1, -R0 ;  /* 0x000000017777e824 */ /* 0x000fe200078e0a00 */
[C---:B------:R-:W-:Y:S01]  /*2810*/  ISETP.GT.U32.AND P6, PT, R0.reuse, R123, PT ;  /* 0x0000007b0000720c */ /* 0x040fe20003fc4070 */
[----:B------:R-:W-:Y:S02]  /*2820*/  IMAD R129, R0, R4, R129 ;  /* 0x0000000400817224 */ /* 0x000fe400078e0281 */
[----:B------:R-:W-:Y:S02]  /*2830*/  IMAD.MOV R5, RZ, RZ, -R5 ;  /* 0x000000ffff057224 */ /* 0x000fe400078e0a05 */
[----:B------:R-:W-:-:S04]  /*2840*/  IMAD.HI.U32 R4, R3, R133, RZ ;  /* 0x0000008503047227 */ /* 0x000fc800078e00ff */
[----:B------:R-:W-:Y:S01]  /*2850*/  IMAD R131, R0, R5, R131 ;  /* 0x0000000500837224 */ /* 0x000fe200078e0283 */
[----:B------:R-:W-:Y:S01]  /*2860*/  LOP3.LUT R5, R2, 0xc0, RZ, 0xfc, !PT ;  /* 0x000000c002057812 */ /* 0x000fe200078efcff */
[----:B------:R-:W-:Y:S02]  /*2870*/  IMAD.MOV R4, RZ, RZ, -R4 ;  /* 0x000000ffff047224 */ /* 0x000fe400078e0a04 */
[----:B------:R-:W-:Y:S01]  /*2880*/  @!P1 IMAD.MOV R119, RZ, RZ, -R119 ;  /* 0x000000ffff779224 */ /* 0x000fe200078e0a77 */
[C---:B------:R-:W-:Y:S01]  /*2890*/  ISETP.GT.U32.AND P1, PT, R0.reuse, R129, PT ;  /* 0x000000810000720c */ /* 0x040fe20003f24070 */
[C---:B------:R-:W-:Y:S01]  /*28a0*/  IMAD R133, R0.reuse, R4, R133 ;  /* 0x0000000400857224 */ /* 0x040fe200078e0285 */
[----:B------:R-:W-:Y:S01]  /*28b0*/  ISETP.GT.U32.AND P4, PT, R0, R131, PT ;  /* 0x000000830000720c */ /* 0x000fe20003f84070 */
[--C-:B------:R-:W-:Y:S01]  /*28c0*/  @!P6 IMAD.IADD R123, R123, 0x1, -R0.reuse ;  /* 0x000000017b7be824 */ /* 0x100fe200078e0a00 */
[----:B------:R-:W-:Y:S01]  /*28d0*/  ISETP.GE.AND P6, PT, R8, RZ, PT ;  /* 0x000000ff0800720c */ /* 0x000fe20003fc6270 */
[----:B------:R-:W-:Y:S01]  /*28e0*/  @!P5 IMAD.IADD R127, R127, 0x1, -R0 ;  /* 0x000000017f7fd824 */ /* 0x000fe200078e0a00 */
[----:B------:R-:W-:Y:S01]  /*28f0*/  ISETP.GT.U32.AND P5, PT, R0, R133, PT ;  /* 0x000000850000720c */ /* 0x000fe20003fa4070 */
[----:B------:R-:W-:Y:S01]  /*2900*/  @!P2 IMAD.MOV R121, RZ, RZ, -R121 ;  /* 0x000000ffff79a224 */ /* 0x000fe200078e0a79 */
[----:B------:R-:W-:-:S02]  /*2910*/  LOP3.LUT R8, R2, 0xbc, RZ, 0xfc, !PT ;  /* 0x000000bc02087812 */ /* 0x000fc400078efcff */
[----:B------:R-:W-:Y:S02]  /*2920*/  ISETP.GT.U32.AND P3, PT, R0, R123, PT ;  /* 0x0000007b0000720c */ /* 0x000fe40003f64070 */
[----:B------:R-:W-:Y:S01]  /*2930*/  IABS R135, R8 ;  /* 0x0000000800877213 */ /* 0x000fe20000000000 */
[--C-:B------:R-:W-:Y:S01]  /*2940*/  @!P1 IMAD.IADD R129, R129, 0x1, -R0.reuse ;  /* 0x0000000181819824 */ /* 0x100fe200078e0a00 */
[----:B------:R-:W-:Y:S01]  /*2950*/  IABS R137, R5 ;  /* 0x0000000500897213 */ /* 0x000fe20000000000 */
[--C-:B------:R-:W-:Y:S01]  /*2960*/  @!P4 IMAD.IADD R131, R131, 0x1, -R0.reuse ;  /* 0x000000018383c824 */ /* 0x100fe200078e0a00 */
[----:B------:R-:W-:Y:S01]  /*2970*/  ISETP.GE.AND P1, PT, R6, RZ, PT ;  /* 0x000000ff0600720c */ /* 0x000fe20003f26270 */
[----:B------:R-:W-:Y:S01]  /*2980*/  IMAD.HI.U32 R4, R3, R135, RZ ;  /* 0x0000008703047227 */ /* 0x000fe200078e00ff */
[----:B------:R-:W-:Y:S02]  /*2990*/  ISETP.GT.U32.AND P4, PT, R0, R129, PT ;  /* 0x000000810000720c */ /* 0x000fe40003f84070 */
[----:B------:R-:W-:Y:S01]  /*29a0*/  ISETP.GE.AND P2, PT, R7, RZ, PT ;  /* 0x000000ff0700720c */ /* 0x000fe20003f46270 */
[----:B------:R-:W-:Y:S01]  /*29b0*/  @!P5 IMAD.IADD R133, R133, 0x1, -R0 ;  /* 0x000000018585d824 */ /* 0x000fe200078e0a00 */
[C---:B------:R-:W-:Y:S01]  /*29c0*/  LOP3.LUT R6, R2.reuse, 0xc4, RZ, 0xfc, !PT ;  /* 0x000000c402067812 */ /* 0x040fe200078efcff */
[----:B------:R-:W-:Y:S01]  /*29d0*/  IMAD.MOV R4, RZ, RZ, -R4 ;  /* 0x000000ffff047224 */ /* 0x000fe200078e0a04 */
[----:B------:R-:W-:Y:S01]  /*29e0*/  LOP3.LUT R7, R2, 0xc8, RZ, 0xfc, !PT ;  /* 0x000000c802077812 */ /* 0x000fe200078efcff */
[----:B------:R-:W-:Y:S01]  /*29f0*/  @!P3 IMAD.IADD R123, R123, 0x1, -R0 ;  /* 0x000000017b7bb824 */ /* 0x000fe200078e0a00 */
[C---:B------:R-:W-:Y:S01]  /*2a00*/  ISETP.GT.U32.AND P5, PT, R0.reuse, R133, PT ;  /* 0x000000850000720c */ /* 0x040fe20003fa4070 */
[----:B------:R-:W-:Y:S01]  /*2a10*/  IMAD R135, R0, R4, R135 ;  /* 0x0000000400877224 */ /* 0x000fe200078e0287 */
[----:B------:R-:W-:Y:S01]  /*2a20*/  IABS R139, R6 ;  /* 0x00000006008b7213 */ /* 0x000fe20000000000 */
[----:B------:R-:W-:Y:S01]  /*2a30*/  IMAD.HI.U32 R4, R3, R137, RZ ;  /* 0x0000008903047227 */ /* 0x000fe200078e00ff */
[----:B------:R-:W-:-:S02]  /*2a40*/  ISETP.GE.AND P3, PT, R9, RZ, PT ;  /* 0x000000ff0900720c */ /* 0x000fc40003f66270 */
[----:B------:R-:W-:Y:S01]  /*2a50*/  IABS R141, R7 ;  /* 0x00000007008d7213 */ /* 0x000fe20000000000 */
[----:B------:R-:W-:Y:S01]  /*2a60*/  IMAD.MOV R4, RZ, RZ, -R4 ;  /* 0x000000ffff047224 */ /* 0x000fe200078e0a04 */
[----:B------:R-:W-:Y:S01]  /*2a70*/  LOP3.LUT R9, R2, 0xe8, RZ, 0xfc, !PT ;  /* 0x000000e802097812 */ /* 0x000fe200078efcff */
[--C-:B------:R-:W-:Y:S01]  /*2a80*/  @!P4 IMAD.IADD R129, R129, 0x1, -R0.reuse ;  /* 0x000000018181c824 */ /* 0x100fe200078e0a00 */
[C---:B------:R-:W-:Y:S01]  /*2a90*/  ISETP.GT.U32.AND P4, PT, R0.reuse, R135, PT ;  /* 0x000000870000720c */ /* 0x040fe20003f84070 */
[C---:B------:R-:W-:Y:S01]  /*2aa0*/  IMAD R137, R0.reuse, R4, R137 ;  /* 0x0000000400897224 */ /* 0x040fe200078e0289 */
[----:B------:R-:W-:Y:S01]  /*2ab0*/  IABS R157, R9 ;  /* 0x00000009009d7213 */ /* 0x000fe20000000000 */
[----:B------:R-:W-:Y:S01]  /*2ac0*/  @!P0 IMAD.MOV R123, RZ, RZ, -R123 ;  /* 0x000000ffff7b8224 */ /* 0x000fe200078e0a7b */
[C---:B------:R-:W-:Y:S01]  /*2ad0*/  ISETP.GT.U32.AND P0, PT, R0.reuse, R131, PT ;  /* 0x000000830000720c */ /* 0x040fe20003f04070 */
[----:B------:R-:W-:Y:S01]  /*2ae0*/  @!P5 IMAD.IADD R133, R133, 0x1, -R0 ;  /* 0x000000018585d824 */ /* 0x000fe200078e0a00 */
[----:B------:R-:W-:Y:S01]  /*2af0*/  ISETP.GT.U32.AND P5, PT, R0, R137, PT ;  /* 0x000000890000720c */ /* 0x000fe20003fa4070 */
[----:B------:R-:W-:Y:S01]  /*2b00*/  @!P6 IMAD.MOV R127, RZ, RZ, -R127 ;  /* 0x000000ffff7fe224 */ /* 0x000fe200078e0a7f */
[----:B------:R-:W-:Y:S01]  /*2b10*/  ISETP.GE.AND P6, PT, R8, RZ, PT ;  /* 0x000000ff0800720c */ /* 0x000fe20003fc6270 */
[----:B------:R-:W-:Y:S01]  /*2b20*/  IMAD.HI.U32 R4, R3, R139, RZ ;  /* 0x0000008b03047227 */ /* 0x000fe200078e00ff */
[----:B------:R-:W-:-:S03]  /*2b30*/  LOP3.LUT R8, R2, 0xcc, RZ, 0xfc, !PT ;  /* 0x000000cc02087812 */ /* 0x000fc600078efcff */
[----:B------:R-:W-:Y:S01]  /*2b40*/  @!P4 IMAD.IADD R135, R135, 0x1, -R0 ;  /* 0x000000018787c824 */ /* 0x000fe200078e0a00 */
[----:B------:R-:W-:Y:S01]  /*2b50*/  IABS R143, R8 ;  /* 0x00000008008f7213 */ /* 0x000fe20000000000 */
[----:B------:R-:W-:Y:S01]  /*2b60*/  IMAD.MOV R4, RZ, RZ, -R4 ;  /* 0x000000ffff047224 */ /* 0x000fe200078e0a04 */
[----:B------:R-:W-:Y:S01]  /*2b70*/  ISETP.GE.AND P4, PT, R6, RZ, PT ;  /* 0x000000ff0600720c */ /* 0x000fe20003f86270 */
[----:B------:R-:W-:Y:S01]  /*2b80*/  @!P2 IMAD.MOV R129, RZ, RZ, -R129 ;  /* 0x000000ffff81a224 */ /* 0x000fe200078e0a81 */
[C---:B------:R-:W-:Y:S01]  /*2b90*/  ISETP.GT.U32.AND P2, PT, R0.reuse, R135, PT ;  /* 0x000000870000720c */ /* 0x040fe20003f44070 */
[--C-:B------:R-:W-:Y:S01]  /*2ba0*/  @!P0 IMAD.IADD R131, R131, 0x1, -R0.reuse ;  /* 0x0000000183838824 */ /* 0x100fe200078e0a00 */
[----:B------:R-:W-:Y:S01]  /*2bb0*/  ISETP.GE.AND P0, PT, R5, RZ, PT ;  /* 0x000000ff0500720c */ /* 0x000fe20003f06270 */
[----:B------:R-:W-:Y:S01]  /*2bc0*/  IMAD R139, R0, R4, R139 ;  /* 0x00000004008b7224 */ /* 0x000fe200078e028b */
[----:B------:R-:W-:Y:S01]  /*2bd0*/  LOP3.LUT R6, R2, 0xd0, RZ, 0xfc, !PT ;  /* 0x000000d002067812 */ /* 0x000fe200078efcff */
[----:B------:R-:W-:-:S02]  /*2be0*/  @!P5 IMAD.IADD R137, R137, 0x1, -R0 ;  /* 0x000000018989d824 */ /* 0x000fc400078e0a00 */
[C---:B------:R-:W-:Y:S01]  /*2bf0*/  IMAD.HI.U32 R5, R3.reuse, R143, RZ ;  /* 0x0000008f03057227 */ /* 0x040fe200078e00ff */
[----:B------:R-:W-:Y:S02]  /*2c00*/  IABS R145, R6 ;  /* 0x0000000600917213 */ /* 0x000fe40000000000 */
[C---:B------:R-:W-:Y:S01]  /*2c10*/  ISETP.GT.U32.AND P5, PT, R0.reuse, R137, PT ;  /* 0x000000890000720c */ /* 0x040fe20003fa4070 */
[----:B------:R-:W-:Y:S01]  /*2c20*/  @!P3 IMAD.MOV R131, RZ, RZ, -R131 ;  /* 0x000000ffff83b224 */ /* 0x000fe200078e0a83 */
[----:B------:R-:W-:Y:S01]  /*2c30*/  ISETP.GT.U32.AND P3, PT, R0, R139, PT ;  /* 0x0000008b0000720c */ /* 0x000fe20003f64070 */
[----:B------:R-:W-:-:S04]  /*2c40*/  IMAD.HI.U32 R4, R3, R141, RZ ;  /* 0x0000008d03047227 */ /* 0x000fc800078e00ff */
[----:B------:R-:W-:Y:S02]  /*2c50*/  IMAD.MOV R5, RZ, RZ, -R5 ;  /* 0x000000ffff057224 */ /* 0x000fe400078e0a05 */
[----:B------:R-:W-:Y:S02]  /*2c60*/  IMAD.MOV R4, RZ, RZ, -R4 ;  /* 0x000000ffff047224 */ /* 0x000fe400078e0a04 */
[--C-:B------:R-:W-:Y:S01]  /*2c70*/  @!P2 IMAD.IADD R135, R135, 0x1, -R0.reuse ;  /* 0x000000018787a824 */ /* 0x100fe200078e0a00 */
[----:B------:R-:W-:Y:S01]  /*2c80*/  ISETP.GE.AND P2, PT, R8, RZ, PT ;  /* 0x000000ff0800720c */ /* 0x000fe20003f46270 */
[----:B------:R-:W-:Y:S01]  /*2c90*/  IMAD R143, R0, R5, R143 ;  /* 0x00000005008f7224 */ /* 0x000fe200078e028f */
[----:B------:R-:W-:Y:S01]  /*2ca0*/  LOP3.LUT R5, R2, 0xd4, RZ, 0xfc, !PT ;  /* 0x000000d402057812 */ /* 0x000fe200078efcff */
[----:B------:R-:W-:Y:S01]  /*2cb0*/  IMAD R141, R0, R4, R141 ;  /* 0x00000004008d7224 */ /* 0x000fe200078e028d */
[----:B------:R-:W-:Y:S01]  /*2cc0*/  LOP3.LUT R8, R2, 0xe4, RZ, 0xfc, !PT ;  /* 0x000000e402087812 */ /* 0x000fe200078efcff */
[----:B------:R-:W-:Y:S01]  /*2cd0*/  @!P6 IMAD.MOV R135, RZ, RZ, -R135 ;  /* 0x000000ffff87e224 */ /* 0x000fe200078e0a87 */
[C---:B------:R-:W-:Y:S01]  /*2ce0*/  ISETP.GT.U32.AND P6, PT, R0.reuse, R143, PT ;  /* 0x0000008f0000720c */ /* 0x040fe20003fc4070 */
[--C-:B------:R-:W-:Y:S01]  /*2cf0*/  @!P5 IMAD.IADD R137, R137, 0x1, -R0.reuse ;  /* 0x000000018989d824 */ /* 0x100fe200078e0a00 */
[C---:B------:R-:W-:Y:S01]  /*2d00*/  ISETP.GT.U32.AND P5, PT, R0.reuse, R141, PT ;  /* 0x0000008d0000720c */ /* 0x040fe20003fa4070 */
[----:B------:R-:W-:Y:S01]  /*2d10*/  @!P3 IMAD.IADD R139, R139, 0x1, -R0 ;  /* 0x000000018b8bb824 */ /* 0x000fe200078e0a00 */
[----:B------:R-:W-:Y:S01]  /*2d20*/  IABS R149, R5 ;  /* 0x0000000500957213 */ /* 0x000fe20000000000 */
[----:B------:R-:W-:Y:S01]  /*2d30*/  @!P1 IMAD.MOV R133, RZ, RZ, -R133 ;  /* 0x000000ffff859224 */ /* 0x000fe200078e0a85 */
[----:B------:R-:W-:Y:S01]  /*2d40*/  ISETP.GE.AND P1, PT, R7, RZ, PT ;  /* 0x000000ff0700720c */ /* 0x000fe20003f26270 */
[----:B------:R-:W-:Y:S01]  /*2d50*/  IMAD.HI.U32 R4, R3, R145, RZ ;  /* 0x0000009103047227 */ /* 0x000fe200078e00ff */
[----:B------:R-:W-:-:S02]  /*2d60*/  ISETP.GT.U32.AND P3, PT, R0, R139, PT ;  /* 0x0000008b0000720c */ /* 0x000fc40003f64070 */
[----:B------:R-:W-:Y:S01]  /*2d70*/  LOP3.LUT R7, R2, 0xd8, RZ, 0xfc, !PT ;  /* 0x000000d802077812 */ /* 0x000fe200078efcff */
[----:B------:R-:W-:Y:S01]  /*2d80*/  @!P0 IMAD.MOV R137, RZ, RZ, -R137 ;  /* 0x000000ffff898224 */ /* 0x000fe200078e0a89 */
[----:B------:R-:W-:Y:S01]  /*2d90*/  ISETP.GE.AND P0, PT, R6, RZ, PT ;  /* 0x000000ff0600720c */ /* 0x000fe20003f06270 */
[--C-:B------:R-:W-:Y:S01]  /*2da0*/  @!P6 IMAD.IADD R143, R143, 0x1, -R0.reuse ;  /* 0x000000018f8fe824 */ /* 0x100fe200078e0a00 */
[----:B------:R-:W-:Y:S01]  /*2db0*/  IABS R147, R7 ;  /* 0x0000000700937213 */ /* 0x000fe20000000000 */
[----:B------:R-:W-:Y:S01]  /*2dc0*/  @!P5 IMAD.IADD R141, R141, 0x1, -R0 ;  /* 0x000000018d8dd824 */ /* 0x000fe200078e0a00 */
[----:B------:R-:W-:Y:S01]  /*2dd0*/  IABS R155, R8 ;  /* 0x00000008009b7213 */ /* 0x000fe20000000000 */
[----:B------:R-:W-:Y:S01]  /*2de0*/  IMAD.MOV R6, RZ, RZ, -R4 ;  /* 0x000000ffff067224 */ /* 0x000fe200078e0a04 */
[C---:B------:R-:W-:Y:S01]  /*2df0*/  ISETP.GT.U32.AND P6, PT, R0.reuse, R143, PT ;  /* 0x0000008f0000720c */ /* 0x040fe20003fc4070 */
[----:B------:R-:W-:Y:S01]  /*2e00*/  IMAD.HI.U32 R4, R3, R149, RZ ;  /* 0x0000009503047227 */ /* 0x000fe200078e00ff */
[----:B------:R-:W-:-:S03]  /*2e10*/  ISETP.GT.U32.AND P5, PT, R0, R141, PT ;  /* 0x0000008d0000720c */ /* 0x000fc60003fa4070 */
[----:B------:R-:W-:Y:S01]  /*2e20*/  @!P3 IMAD.IADD R139, R139, 0x1, -R0 ;  /* 0x000000018b8bb824 */ /* 0x000fe200078e0a00 */
[----:B------:R-:W-:Y:S01]  /*2e30*/  ISETP.GE.AND P3, PT, R5, RZ, PT ;  /* 0x000000ff0500720c */ /* 0x000fe20003f66270 */
[----:B------:R-:W-:-:S04]  /*2e40*/  IMAD.HI.U32 R5, R3, R147, RZ ;  /* 0x0000009303057227 */ /* 0x000fc800078e00ff */
[----:B------:R-:W-:Y:S02]  /*2e50*/  IMAD.MOV R5, RZ, RZ, -R5 ;  /* 0x000000ffff057224 */ /* 0x000fe400078e0a05 */
[C---:B------:R-:W-:Y:S02]  /*2e60*/  IMAD R145, R0.reuse, R6, R145 ;  /* 0x0000000600917224 */ /* 0x040fe400078e0291 */
[C---:B------:R-:W-:Y:S02]  /*2e70*/  IMAD R147, R0.reuse, R5, R147 ;  /* 0x0000000500937224 */ /* 0x040fe400078e0293 */
[--C-:B------:R-:W-:Y:S02]  /*2e80*/  @!P6 IMAD.IADD R143, R143, 0x1, -R0.reuse ;  /* 0x000000018f8fe824 */ /* 0x100fe400078e0a00 */
[----:B------:R-:W-:Y:S01]  /*2e90*/  @!P5 IMAD.IADD R141, R141, 0x1, -R0 ;  /* 0x000000018d8dd824 */ /* 0x000fe200078e0a00 */
[C---:B------:R-:W-:Y:S01]  /*2ea0*/  ISETP.GT.U32.AND P5, PT, R0.reuse, R145, PT ;  /* 0x000000910000720c */ /* 0x040fe20003fa4070 */
[----:B------:R-:W-:Y:S01]  /*2eb0*/  @!P2 IMAD.MOV R143, RZ, RZ, -R143 ;  /* 0x000000ffff8fa224 */ /* 0x000fe200078e0a8f */
[----:B------:R-:W-:Y:S01]  /*2ec0*/  ISETP.GT.U32.AND P2, PT, R0, R147, PT ;  /* 0x000000930000720c */ /* 0x000fe20003f44070 */
[----:B------:R-:W-:-:S02]  /*2ed0*/  IMAD.MOV R4, RZ, RZ, -R4 ;  /* 0x000000ffff047224 */ /* 0x000fc400078e0a04 */
[----:B------:R-:W-:Y:S01]  /*2ee0*/  @!P4 IMAD.MOV R139, RZ, RZ, -R139 ;  /* 0x000000ffff8bc224 */ /* 0x000fe200078e0a8b */
[----:B------:R-:W-:Y:S01]  /*2ef0*/  ISETP.GE.AND P4, PT, R7, RZ, PT ;  /* 0x000000ff0700720c */ /* 0x000fe20003f86270 */
[----:B------:R-:W-:Y:S01]  /*2f00*/  IMAD R149, R0, R4, R149 ;  /* 0x0000000400957224 */ /* 0x000fe200078e0295 */
[C---:B------:R-:W-:Y:S01]  /*2f10*/  LOP3.LUT R7, R2.reuse, 0xe0, RZ, 0xfc, !PT ;  /* 0x000000e002077812 */ /* 0x040fe200078efcff */
[----:B------:R-:W-:Y:S01]  /*2f20*/  @!P1 IMAD.MOV R141, RZ, RZ, -R141 ;  /* 0x000000ffff8d9224 */ /* 0x000fe200078e0a8d */
[----:B------:R-:W-:Y:S02]  /*2f30*/  LOP3.LUT R4, R2, 0xdc, RZ, 0xfc, !PT ;  /* 0x000000dc02047812 */ /* 0x000fe400078efcff */
[----:B------:R-:W-:Y:S01]  /*2f40*/  IABS R153, R7 ;  /* 0x0000000700997213 */ /* 0x000fe20000000000 */
[--C-:B------:R-:W-:Y:S01]  /*2f50*/  @!P5 IMAD.IADD R145, R145, 0x1, -R0.reuse ;  /* 0x000000019191d824 */ /* 0x100fe200078e0a00 */
[C---:B------:R-:W-:Y:S01]  /*2f60*/  ISETP.GT.U32.AND P1, PT, R0.reuse, R149, PT ;  /* 0x000000950000720c */ /* 0x040fe20003f24070 */
[----:B------:R-:W-:Y:S01]  /*2f70*/  @!P2 IMAD.IADD R147, R147, 0x1, -R0 ;  /* 0x000000019393a824 */ /* 0x000fe200078e0a00 */
[----:B------:R-:W-:Y:S01]  /*2f80*/  IABS R151, R4 ;  /* 0x0000000400977213 */ /* 0x000fe20000000000 */
[----:B------:R-:W-:Y:S01]  /*2f90*/  IMAD.HI.U32 R5, R3, R153, RZ ;  /* 0x0000009903057227 */ /* 0x000fe200078e00ff */
[----:B------:R-:W-:-:S02]  /*2fa0*/  ISETP.GT.U32.AND P5, PT, R0, R145, PT ;  /* 0x000000910000720c */ /* 0x000fc40003fa4070 */
[----:B------:R-:W-:Y:S01]  /*2fb0*/  ISETP.GT.U32.AND P2, PT, R0, R147, PT ;  /* 0x000000930000720c */ /* 0x000fe20003f44070 */
[----:B------:R-:W-:Y:S01]  /*2fc0*/  IMAD.MOV R5, RZ, RZ, -R5 ;  /* 0x000000ffff057224 */ /* 0x000fe200078e0a05 */
[----:B------:R-:W-:Y:S01]  /*2fd0*/  ISETP.GE.AND P6, PT, R4, RZ, PT ;  /* 0x000000ff0400720c */ /* 0x000fe20003fc6270 */
[----:B------:R-:W-:-:S04]  /*2fe0*/  IMAD.HI.U32 R4, R3, R151, RZ ;  /* 0x0000009703047227 */ /* 0x000fc800078e00ff */
[----:B------:R-:W-:Y:S02]  /*2ff0*/  IMAD R153, R0, R5, R153 ;  /* 0x0000000500997224 */ /* 0x000fe400078e0299 */
[----:B------:R-:W-:-:S04]  /*3000*/  IMAD.HI.U32 R5, R3, R157, RZ ;  /* 0x0000009d03057227 */ /* 0x000fc800078e00ff */
[--C-:B------:R-:W-:Y:S02]  /*3010*/  @!P1 IMAD.IADD R149, R149, 0x1, -R0.reuse ;  /* 0x0000000195959824 */ /* 0x100fe400078e0a00 */
[----:B------:R-:W-:Y:S02]  /*3020*/  IMAD.MOV R5, RZ, RZ, -R5 ;  /* 0x000000ffff057224 */ /* 0x000fe400078e0a05 */
[--C-:B------:R-:W-:Y:S01]  /*3030*/  @!P5 IMAD.IADD R145, R145, 0x1, -R0.reuse ;  /* 0x000000019191d824 */ /* 0x100fe200078e0a00 */
[C---:B------:R-:W-:Y:S01]  /*3040*/  ISETP.GT.U32.AND P1, PT, R0.reuse, R149, PT ;  /* 0x000000950000720c */ /* 0x040fe20003f24070 */
[----:B------:R-:W-:Y:S01]  /*3050*/  IMAD R157, R0, R5, R157 ;  /* 0x00000005009d7224 */ /* 0x000fe200078e029d */
[----:B------:R-:W-:Y:S01]  /*3060*/  ISETP.GE.AND P5, PT, R7, RZ, PT ;  /* 0x000000ff0700720c */ /* 0x000fe20003fa6270 */
[----:B------:R-:W-:Y:S01]  /*3070*/  @!P2 IMAD.IADD R147, R147, 0x1, -R0 ;  /* 0x000000019393a824 */ /* 0x000fe200078e0a00 */
[----:B------:R-:W-:Y:S01]  /*3080*/  LOP3.LUT R7, R2, 0xf0, RZ, 0xfc, !PT ;  /* 0x000000f002077812 */ /* 0x000fe200078efcff */
[----:B------:R-:W-:-:S02]  /*3090*/  IMAD.MOV R6, RZ, RZ, -R4 ;  /* 0x000000ffff067224 */ /* 0x000fc400078e0a04 */
[----:B------:R-:W-:Y:S01]  /*30a0*/  @!P0 IMAD.MOV R145, RZ, RZ, -R145 ;  /* 0x000000ffff918224 */ /* 0x000fe200078e0a91 */
[C---:B------:R-:W-:Y:S01]  /*30b0*/  ISETP.GT.U32.AND P0, PT, R0.reuse, R153, PT ;  /* 0x000000990000720c */ /* 0x040fe20003f04070 */
[----:B------:R-:W-:Y:S01]  /*30c0*/  @!P4 IMAD.MOV R147, RZ, RZ, -R147 ;  /* 0x000000ffff93c224 */ /* 0x000fe200078e0a93 */
[C---:B------:R-:W-:Y:S01]  /*30d0*/  ISETP.GT.U32.AND P4, PT, R0.reuse, R157, PT ;  /* 0x0000009d0000720c */ /* 0x040fe20003f84070 */
[----:B------:R-:W-:Y:S01]  /*30e0*/  IMAD R151, R0, R6, R151 ;  /* 0x0000000600977224 */ /* 0x000fe200078e0297 */
[----:B------:R-:W-:Y:S01]  /*30f0*/  LOP3.LUT R6, R2, 0xec, RZ, 0xfc, !PT ;  /* 0x000000ec02067812 */ /* 0x000fe200078efcff */
[----:B------:R-:W-:Y:S01]  /*3100*/  IMAD.HI.U32 R4, R3, R155, RZ ;  /* 0x0000009b03047227 */ /* 0x000fe200078e00ff */
[----:B------:R-:W-:Y:S02]  /*3110*/  IABS R161, R7 ;  /* 0x0000000700a17213 */ /* 0x000fe40000000000 */
[----:B------:R-:W-:Y:S01]  /*3120*/  IABS R159, R6 ;  /* 0x00000006009f7213 */ /* 0x000fe20000000000 */
[----:B------:R-:W-:-:S02]  /*3130*/  IMAD.MOV R4, RZ, RZ, -R4 ;  /* 0x000000ffff047224 */ /* 0x000fc400078e0a04 */
[----:B------:R-:W-:Y:S01]  /*3140*/  @!P1 IMAD.IADD R149, R149, 0x1, -R0 ;  /* 0x0000000195959824 */ /* 0x000fe200078e0a00 */
[C---:B------:R-:W-:Y:S01]  /*3150*/  ISETP.GT.U32.AND P1, PT, R0.reuse, R151, PT ;  /* 0x000000970000720c */ /* 0x040fe20003f24070 */
[----:B------:R-:W-:Y:S02]  /*3160*/  IMAD R155, R0, R4, R155 ;  /* 0x00000004009b7224 */ /* 0x000fe400078e029b */
[----:B------:R-:W-:-:S03]  /*3170*/  IMAD.HI.U32 R4, R3, R159, RZ ;  /* 0x0000009f03047227 */ /* 0x000fc600078e00ff */
[C---:B------:R-:W-:Y:S01]  /*3180*/  ISETP.GT.U32.AND P2, PT, R0.reuse, R155, PT ;  /* 0x0000009b0000720c */ /* 0x040fe20003f44070 */
[--C-:B------:R-:W-:Y:S02]  /*3190*/  @!P0 IMAD.IADD R153, R153, 0x1, -R0.reuse ;  /* 0x0000000199998824 */ /* 0x100fe400078e0a00 */
[----:B------:R-:W-:Y:S02]  /*31a0*/  @!P4 IMAD.IADD R157, R157, 0x1, -R0 ;  /* 0x000000019d9dc824 */ /* 0x000fe400078e0a00 */
[----:B------:R-:W-:Y:S01]  /*31b0*/  IMAD.MOV R4, RZ, RZ, -R4 ;  /* 0x000000ffff047224 */ /* 0x000fe200078e0a04 */
[C---:B------:R-:W-:Y:S01]  /*31c0*/  ISETP.GT.U32.AND P0, PT, R0.reuse, R153, PT ;  /* 0x000000990000720c */ /* 0x040fe20003f04070 */
[----:B------:R-:W-:Y:S01]  /*31d0*/  @!P1 IMAD.IADD R151, R151, 0x1, -R0 ;  /* 0x0000000197979824 */ /* 0x000fe200078e0a00 */
[C---:B------:R-:W-:Y:S01]  /*31e0*/  ISETP.GT.U32.AND P4, PT, R0.reuse, R157, PT ;  /* 0x0000009d0000720c */ /* 0x040fe20003f84070 */
[C---:B------:R-:W-:Y:S02]  /*31f0*/  IMAD R159, R0.reuse, R4, R159 ;  /* 0x00000004009f7224 */ /* 0x040fe400078e029f */
[----:B------:R-:W-:Y:S01]  /*3200*/  IMAD.HI.U32 R4, R3, R161, RZ ;  /* 0x000000a103047227 */ /* 0x000fe200078e00ff */
[----:B------:R-:W-:-:S03]  /*3210*/  ISETP.GT.U32.AND P1, PT, R0, R151, PT ;  /* 0x000000970000720c */ /* 0x000fc60003f24070 */
[----:B------:R-:W-:Y:S02]  /*3220*/  IMAD.MOV R4, RZ, RZ, -R4 ;  /* 0x000000ffff047224 */ /* 0x000fe400078e0a04 */
[----:B------:R-:W-:Y:S01]  /*3230*/  @!P3 IMAD.MOV R149, RZ, RZ, -R149 ;  /* 0x000000ffff95b224 */ /* 0x000fe200078e0a95 */
[----:B------:R-:W-:Y:S01]  /*3240*/  ISETP.GE.AND P3, PT, R8, RZ, PT ;  /* 0x000000ff0800720c */ /* 0x000fe20003f66270 */
[--C-:B------:R-:W-:Y:S01]  /*3250*/  @!P2 IMAD.IADD R155, R155, 0x1, -R0.reuse ;  /* 0x000000019b9ba824 */ /* 0x100fe200078e0a00 */
[----:B------:R-:W-:Y:S01]  /*3260*/  LOP3.LUT R8, R2, 0xf4, RZ, 0xfc, !PT ;  /* 0x000000f402087812 */ /* 0x000fe200078efcff */
[----:B------:R-:W-:Y:S01]  /*3270*/  IMAD R161, R0, R4, R161 ;  /* 0x0000000400a17224 */ /* 0x000fe200078e02a1 */
[----:B------:R-:W-:Y:S01]  /*3280*/  LOP3.LUT R4, R2, 0xf8, RZ, 0xfc, !PT ;  /* 0x000000f802047812 */ /* 0x000fe200078efcff */
[--C-:B------:R-:W-:Y:S01]  /*3290*/  @!P0 IMAD.IADD R153, R153, 0x1, -R0.reuse ;  /* 0x0000000199998824 */ /* 0x100fe200078e0a00 */
[----:B------:R-:W-:Y:S01]  /*32a0*/  IABS R163, R8 ;  /* 0x0000000800a37213 */ /* 0x000fe20000000000 */
[--C-:B------:R-:W-:Y:S01]  /*32b0*/  @!P4 IMAD.IADD R157, R157, 0x1, -R0.reuse ;  /* 0x000000019d9dc824 */ /* 0x100fe200078e0a00 */
[C---:B------:R-:W-:Y:S01]  /*32c0*/  ISETP.GT.U32.AND P2, PT, R0.reuse, R155, PT ;  /* 0x0000009b0000720c */ /* 0x040fe20003f44070 */
[----:B------:R-:W-:Y:S01]  /*32d0*/  @!P1 IMAD.IADD R151, R151, 0x1, -R0 ;  /* 0x0000000197979824 */ /* 0x000fe200078e0a00 */
[C---:B------:R-:W-:Y:S01]  /*32e0*/  ISETP.GT.U32.AND P0, PT, R0.reuse, R159, PT ;  /* 0x0000009f0000720c */ /* 0x040fe20003f04070 */
[----:B------:R-:W-:Y:S01]  /*32f0*/  IMAD.HI.U32 R5, R3, R163, RZ ;  /* 0x000000a303057227 */ /* 0x000fe200078e00ff */
[----:B------:R-:W-:-:S02]  /*3300*/  ISETP.GT.U32.AND P4, PT, R0, R161, PT ;  /* 0x000000a10000720c */ /* 0x000fc40003f84070 */
[----:B------:R-:W-:Y:S01]  /*3310*/  ISETP.GE.AND P1, PT, R9, RZ, PT ;  /* 0x000000ff0900720c */ /* 0x000fe20003f26270 */
[----:B------:R-:W-:Y:S01]  /*3320*/  IMAD.MOV R5, RZ, RZ, -R5 ;  /* 0x000000ffff057224 */ /* 0x000fe200078e0a05 */
[----:B------:R-:W-:Y:S01]  /*3330*/  IABS R167, R4 ;  /* 0x0000000400a77213 */ /* 0x000fe20000000000 */
[----:B------:R-:W-:Y:S01]  /*3340*/  @!P6 IMAD.MOV R151, RZ, RZ, -R151 ;  /* 0x000000ffff97e224 */ /* 0x000fe200078e0a97 */
[----:B------:R-:W-:Y:S01]  /*3350*/  ISETP.GE.AND P6, PT, R6, RZ, PT ;  /* 0x000000ff0600720c */ /* 0x000fe20003fc6270 */
[----:B------:R-:W-:Y:S01]  /*3360*/  IMAD R163, R0, R5, R163 ;  /* 0x0000000500a37224 */ /* 0x000fe200078e02a3 */
[C---:B------:R-:W-:Y:S01]  /*3370*/  LOP3.LUT R5, R2.reuse, 0xfc, RZ, 0xfc, !PT ;  /* 0x000000fc02057812 */ /* 0x040fe200078efcff */
[--C-:B------:R-:W-:Y:S01]  /*3380*/  @!P2 IMAD.IADD R155, R155, 0x1, -R0.reuse ;  /* 0x000000019b9ba824 */ /* 0x100fe200078e0a00 */
[----:B------:R-:W-:Y:S01]  /*3390*/  LOP3.LUT R6, R2, 0x100, RZ, 0xfc, !PT ;  /* 0x0000010002067812 */ /* 0x000fe200078efcff */
[--C-:B------:R-:W-:Y:S01]  /*33a0*/  @!P0 IMAD.IADD R159, R159, 0x1, -R0.reuse ;  /* 0x000000019f9f8824 */ /* 0x100fe200078e0a00 */
[----:B------:R-:W-:Y:S01]  /*33b0*/  IABS R165, R5 ;  /* 0x0000000500a57213 */ /* 0x000fe20000000000 */
[----:B------:R-:W-:Y:S01]  /*33c0*/  @!P4 IMAD.IADD R161, R161, 0x1, -R0 ;  /* 0x00000001a1a1c824 */ /* 0x000fe200078e0a00 */
[----:B------:R-:W-:Y:S01]  /*33d0*/  IABS R177, R6 ;  /* 0x0000000600b17213 */ /* 0x000fe20000000000 */
[----:B------:R-:W-:Y:S01]  /*33e0*/  @!P3 IMAD.MOV R155, RZ, RZ, -R155 ;  /* 0x000000ffff9bb224 */ /* 0x000fe200078e0a9b */
[----:B------:R-:W-:Y:S01]  /*33f0*/  ISETP.GT.U32.AND P0, PT, R0, R159, PT ;  /* 0x0000009f0000720c */ /* 0x000fe20003f04070 */
[----:B------:R-:W-:Y:S01]  /*3400*/  @!P1 IMAD.MOV R157, RZ, RZ, -R157 ;  /* 0x000000ffff9d9224 */ /* 0x000fe200078e0a9d */
[----:B------:R-:W-:Y:S01]  /*3410*/  ISETP.GE.AND P3, PT, R4, RZ, PT ;  /* 0x000000ff0400720c */ /* 0x000fe20003f66270 */
[----:B------:R-:W-:Y:S01]  /*3420*/  IMAD.HI.U32 R4, R3, R167, RZ ;  /* 0x000000a703047227 */ /* 0x000fe200078e00ff */
[----:B------:R-:W-:-:S02]  /*3430*/  ISETP.GT.U32.AND P4, PT, R0, R161, PT ;  /* 0x000000a10000720c */ /* 0x000fc40003f84070 */
[----:B------:R-:W-:Y:S01]  /*3440*/  ISETP.GE.AND P1, PT, R5, RZ, PT ;  /* 0x000000ff0500720c */ /* 0x000fe20003f26270 */
[----:B------:R-:W-:Y:S01]  /*3450*/  IMAD.HI.U32 R5, R3, R165, RZ ;  /* 0x000000a503057227 */ /* 0x000fe200078e00ff */
[----:B------:R-:W-:Y:S02]  /*3460*/  ISETP.GE.AND P2, PT, R8, RZ, PT ;  /* 0x000000ff0800720c */ /* 0x000fe40003f46270 */
[C---:B------:R-:W-:Y:S01]  /*3470*/  LOP3.LUT R8, R2.reuse, 0x108, RZ, 0xfc, !PT ;  /* 0x0000010802087812 */ /* 0x040fe200078efcff */
[----:B------:R-:W-:Y:S01]  /*3480*/  IMAD.MOV R4, RZ, RZ, -R4 ;  /* 0x000000ffff047224 */ /* 0x000fe200078e0a04 */
[----:B------:R-:W-:Y:S01]  /*3490*/  LOP3.LUT R9, R2, 0x10c, RZ, 0xfc, !PT ;  /* 0x0000010c02097812 */ /* 0x000fe200078efcff */
[----:B------:R-:W-:Y:S01]  /*34a0*/  IMAD.MOV R5, RZ, RZ, -R5 ;  /* 0x000000ffff057224 */ /* 0x000fe200078e0a05 */
[----:B------:R-:W-:Y:S01]  /*34b0*/  IABS R171, R8 ;  /* 0x0000000800ab7213 */ /* 0x000fe20000000000 */
[C---:B------:R-:W-:Y:S01]  /*34c0*/  IMAD R167, R0.reuse, R4, R167 ;  /* 0x0000000400a77224 */ /* 0x040fe200078e02a7 */
[----:B------:R-:W-:Y:S01]  /*34d0*/  IABS R173, R9 ;  /* 0x0000000900ad7213 */ /* 0x000fe20000000000 */
[----:B------:R-:W-:Y:S01]  /*34e0*/  @!P0 IMAD.IADD R159, R159, 0x1, -R0 ;  /* 0x000000019f9f8824 */ /* 0x000fe200078e0a00 */
[C---:B------:R-:W-:Y:S01]  /*34f0*/  ISETP.GT.U32.AND P0, PT, R0.reuse, R163, PT ;  /* 0x000000a30000720c */ /* 0x040fe20003f04070 */
[----:B------:R-:W-:-:S02]  /*3500*/  IMAD R165, R0, R5, R165 ;  /* 0x0000000500a57224 */ /* 0x000fc400078e02a5 */
[----:B------:R-:W-:Y:S01]  /*3510*/  @!P4 IMAD.IADD R161, R161, 0x1, -R0 ;  /* 0x00000001a1a1c824 */ /* 0x000fe200078e0a00 */
[C---:B------:R-:W-:Y:S01]  /*3520*/  ISETP.GT.U32.AND P4, PT, R0.reuse, R167, PT ;  /* 0x000000a70000720c */ /* 0x040fe20003f84070 */
[----:B------:R-:W-:Y:S01]  /*3530*/  @!P6 IMAD.MOV R159, RZ, RZ, -R159 ;  /* 0x000000ffff9fe224 */ /* 0x000fe200078e0a9f */
[----:B------:R-:W-:Y:S01]  /*3540*/  ISETP.GT.U32.AND P6, PT, R0, R165, PT ;  /* 0x000000a50000720c */ /* 0x000fe20003fc4070 */
[----:B------:R-:W-:Y:S01]  /*3550*/  @!P5 IMAD.MOV R153, RZ, RZ, -R153 ;  /* 0x000000ffff99d224 */ /* 0x000fe200078e0a99 */
[----:B------:R-:W-:Y:S01]  /*3560*/  ISETP.GE.AND P5, PT, R7, RZ, PT ;  /* 0x000000ff0700720c */ /* 0x000fe20003fa6270 */
[----:B------:R-:W-:Y:S01]  /*3570*/  IMAD.HI.U32 R4, R3, R177, RZ ;  /* 0x000000b103047227 */ /* 0x000fe200078e00ff */
[----:B------:R-:W-:-:S03]  /*3580*/  LOP3.LUT R7, R2, 0x104, RZ, 0xfc, !PT ;  /* 0x0000010402077812 */ /* 0x000fc600078efcff */
[----:B------:R-:W-:Y:S01]  /*3590*/  @!P0 IMAD.IADD R163, R163, 0x1, -R0 ;  /* 0x00000001a3a38824 */ /* 0x000fe200078e0a00 */
[----:B------:R-:W-:Y:S01]  /*35a0*/  IABS R169, R7 ;  /* 0x0000000700a97213 */ /* 0x000fe20000000000 */
[----:B------:R-:W-:Y:S02]  /*35b0*/  IMAD.MOV R4, RZ, RZ, -R4 ;  /* 0x000000ffff047224 */ /* 0x000fe400078e0a04 */
[--C-:B------:R-:W-:Y:S01]  /*35c0*/  @!P4 IMAD.IADD R167, R167, 0x1, -R0.reuse ;  /* 0x00000001a7a7c824 */ /* 0x100fe200078e0a00 */
[C---:B------:R-:W-:Y:S01]  /*35d0*/  ISETP.GT.U32.AND P0, PT, R0.reuse, R163, PT ;  /* 0x000000a30000720c */ /* 0x040fe20003f04070 */
[----:B------:R-:W-:Y:S02]  /*35e0*/  @!P6 IMAD.IADD R165, R165, 0x1, -R0 ;  /* 0x00000001a5a5e824 */ /* 0x000fe400078e0a00 */
[----:B------:R-:W-:Y:S01]  /*35f0*/  IMAD.HI.U32 R5, R3, R169, RZ ;  /* 0x000000a903057227 */ /* 0x000fe200078e00ff */
[C---:B------:R-:W-:Y:S02]  /*3600*/  ISETP.GT.U32.AND P4, PT, R0.reuse, R167, PT ;  /* 0x000000a70000720c */ /* 0x040fe40003f84070 */
[----:B------:R-:W-:Y:S01]  /*3610*/  ISETP.GT.U32.AND P6, PT, R0, R165, PT ;  /* 0x000000a50000720c */ /* 0x000fe20003fc4070 */
[----:B------:R-:W-:-:S02]  /*3620*/  IMAD.MOV R5, RZ, RZ, -R5 ;  /* 0x000000ffff057224 */ /* 0x000fc400078e0a05 */
[C---:B------:R-:W-:Y:S02]  /*3630*/  IMAD R177, R0.reuse, R4, R177 ;  /* 0x0000000400b17224 */ /* 0x040fe400078e02b1 */
[----:B------:R-:W-:Y:S02]  /*3640*/  IMAD R169, R0, R5, R169 ;  /* 0x0000000500a97224 */ /* 0x000fe400078e02a9 */
[----:B------:R-:W-:-:S04]  /*3650*/  IMAD.HI.U32 R4, R3, R171, RZ ;  /* 0x000000ab03047227 */ /* 0x000fc800078e00ff */
[--C-:B------:R-:W-:Y:S01]  /*3660*/  @!P4 IMAD.IADD R167, R167, 0x1, -R0.reuse ;  /* 0x00000001a7a7c824 */ /* 0x100fe200078e0a00 */
[----:B------:R-:W-:Y:S01]  /*3670*/  ISETP.GT.U32.AND P4, PT, R0, R177, PT ;  /* 0x000000b10000720c */ /* 0x000fe20003f84070 */
[----:B------:R-:W-:Y:S01]  /*3680*/  @!P5 IMAD.MOV R161, RZ, RZ, -R161 ;  /* 0x000000ffffa1d224 */ /* 0x000fe200078e0aa1 */
[----:B------:R-:W-:Y:S01]  /*3690*/  ISETP.GE.AND P5, PT, R6, RZ, PT ;  /* 0x000000ff0600720c */ /* 0x000fe20003fa6270 */
[----:B------:R-:W-:Y:S01]  /*36a0*/  @!P6 IMAD.IADD R165, R165, 0x1, -R0 ;  /* 0x00000001a5a5e824 */ /* 0x000fe200078e0a00 */
[----:B------:R-:W-:Y:S01]  /*36b0*/  ISETP.GT.U32.AND P6, PT, R0, R169, PT ;  /* 0x000000a90000720c */ /* 0x000fe20003fc4070 */
[----:B------:R-:W-:Y:S02]  /*36c0*/  IMAD.MOV R6, RZ, RZ, -R4 ;  /* 0x000000ffff067224 */ /* 0x000fe400078e0a04 */
[----:B------:R-:W-:-:S04]  /*36d0*/  IMAD.HI.U32 R4, R3, R173, RZ ;  /* 0x000000ad03047227 */ /* 0x000fc800078e00ff */
[----:B------:R-:W-:Y:S01]  /*36e0*/  @!P0 IMAD.IADD R163, R163, 0x1, -R0 ;  /* 0x00000001a3a38824 */ /* 0x000fe200078e0a00 */
[----:B------:R-:W-:Y:S01]  /*36f0*/  ISETP.GE.AND P0, PT, R7, RZ, PT ;  /* 0x000000ff0700720c */ /* 0x000fe20003f06270 */
[C---:B------:R-:W-:Y:S02]  /*3700*/  IMAD R171, R0.reuse, R6, R171 ;  /* 0x0000000600ab7224 */ /* 0x040fe400078e02ab */
[----:B------:R-:W-:Y:S02]  /*3710*/  IMAD.MOV R7, RZ, RZ, -R4 ;  /* 0x000000ffff077224 */ /* 0x000fe400078e0a04 */
[--C-:B------:R-:W-:Y:S01]  /*3720*/  @!P4 IMAD.IADD R177, R177, 0x1, -R0.reuse ;  /* 0x00000001b1b1c824 */ /* 0x100fe200078e0a00 */
[C---:B------:R-:W-:Y:S01]  /*3730*/  ISETP.GT.U32.AND P4, PT, R0.reuse, R171, PT ;  /* 0x000000ab0000720c */ /* 0x040fe20003f84070 */
[----:B------:R-:W-:Y:S01]  /*3740*/  IMAD R173, R0, R7, R173 ;  /* 0x0000000700ad7224 */ /* 0x000fe200078e02ad */
[----:B------:R-:W-:Y:S01]  /*3750*/  LOP3.LUT R7, R2, 0x120, RZ, 0xfc, !PT ;  /* 0x0000012002077812 */ /* 0x000fe200078efcff */
[----:B------:R-:W-:-:S02]  /*3760*/  @!P6 IMAD.IADD R169, R169, 0x1, -R0 ;  /* 0x00000001a9a9e824 */ /* 0x000fc400078e0a00 */
[C---:B------:R-:W-:Y:S01]  /*3770*/  IMAD.HI.U32 R5, R3.reuse, R175, RZ ;  /* 0x000000af03057227 */ /* 0x040fe200078e00ff */
[----:B------:R-:W-:Y:S02]  /*3780*/  ISETP.GT.U32.AND P6, PT, R0, R173, PT ;  /* 0x000000ad0000720c */ /* 0x000fe40003fc4070 */
[----:B------:R-:W-:Y:S01]  /*3790*/  IABS R187, R7 ;  /* 0x0000000700bb7213 */ /* 0x000fe20000000000 */
[----:B------:R-:W-:-:S04]  /*37a0*/  IMAD.HI.U32 R4, R3, R181, RZ ;  /* 0x000000b503047227 */ /* 0x000fc800078e00ff */
[----:B------:R-:W-:Y:S01]  /*37b0*/  @!P4 IMAD.IADD R171, R171, 0x1, -R0 ;  /* 0x00000001ababc824 */ /* 0x000fe200078e0a00 */
[----:B------:R-:W-:Y:S01]  /*37c0*/  ISETP.GT.U32.AND P4, PT, R0, R177, PT ;  /* 0x000000b10000720c */ /* 0x000fe20003f84070 */
[----:B------:R-:W-:-:S04]  /*37d0*/  IMAD.HI.U32 R6, R3, R179, RZ ;  /* 0x000000b303067227 */ /* 0x000fc800078e00ff */
[----:B------:R-:W-:Y:S01]  /*37e0*/  @!P6 IMAD.IADD R173, R173, 0x1, -R0 ;  /* 0x00000001adade824 */ /* 0x000fe200078e0a00 */
[C---:B------:R-:W-:Y:S01]  /*37f0*/  ISETP.GT.U32.AND P6, PT, R0.reuse, R171, PT ;  /* 0x000000ab0000720c */ /* 0x040fe20003fc4070 */
[----:B------:R-:W-:Y:S02]  /*3800*/  IMAD.MOV R5, RZ, RZ, -R5 ;  /* 0x000000ffff057224 */ /* 0x000fe400078e0a05 */
[----:B------:R-:W-:Y:S02]  /*3810*/  IMAD.MOV R4, RZ, RZ, -R4 ;  /* 0x000000ffff047224 */ /* 0x000fe400078e0a04 */
[----:B------:R-:W-:Y:S01]  /*3820*/  @!P2 IMAD.MOV R163, RZ, RZ, -R163 ;  /* 0x000000ffffa3a224 */ /* 0x000fe200078e0aa3 */
[C---:B------:R-:W-:Y:S01]  /*3830*/  ISETP.GT.U32.AND P2, PT, R0.reuse, R169, PT ;  /* 0x000000a90000720c */ /* 0x040fe20003f44070 */
[----:B------:R-:W-:Y:S01]  /*3840*/  @!P3 IMAD.MOV R167, RZ, RZ, -R167 ;  /* 0x000000ffffa7b224 */ /* 0x000fe200078e0aa7 */
[----:B------:R-:W-:Y:S01]  /*3850*/  ISETP.GT.U32.AND P3, PT, R0, R173, PT ;  /* 0x000000ad0000720c */ /* 0x000fe20003f64070 */
[----:B------:R-:W-:-:S02]  /*3860*/  IMAD.MOV R6, RZ, RZ, -R6 ;  /* 0x000000ffff067224 */ /* 0x000fc400078e0a06 */
[C---:B------:R-:W-:Y:S02]  /*3870*/  IMAD R175, R0.reuse, R5, R175 ;  /* 0x0000000500af7224 */ /* 0x040fe400078e02af */
[C---:B------:R-:W-:Y:S02]  /*3880*/  IMAD R181, R0.reuse, R4, R181 ;  /* 0x0000000400b57224 */ /* 0x040fe400078e02b5 */
[----:B------:R-:W-:Y:S01]  /*3890*/  IMAD R179, R0, R6, R179 ;  /* 0x0000000600b37224 */ /* 0x000fe200078e02b3 */
[----:B------:R-:W-:Y:S01]  /*38a0*/  LOP3.LUT R6, R2, 0x11c, RZ, 0xfc, !PT ;  /* 0x0000011c02067812 */ /* 0x000fe200078efcff */
[----:B------:R-:W-:Y:S01]  /*38b0*/  @!P1 IMAD.MOV R165, RZ, RZ, -R165 ;  /* 0x000000ffffa59224 */ /* 0x000fe200078e0aa5 */
        /* <DEDUP_REMOVED lines=8> */
[----:B------:R-:W-:Y:S01]  /*3940*/  ISETP.GE.AND P3, PT, R9, RZ, PT ;  /* 0x000000ff0900720c */ /* 0x000fe20003f66270 */
[----:B------:R-:W-:Y:S01]  /*3950*/  IMAD.HI.U32 R4, R3, R183, RZ ;  /* 0x000000b703047227 */ /* 0x000fe200078e00ff */
[C---:B------:R-:W-:Y:S02]  /*3960*/  LOP3.LUT R8, R2.reuse, 0x128, RZ, 0xfc, !PT ;  /* 0x0000012802087812 */ /* 0x040fe400078efcff */
[----:B------:R-:W-:Y:S01]  /*3970*/  LOP3.LUT R9, R2, 0x144, RZ, 0xfc, !PT ;  /* 0x0000014402097812 */ /* 0x000fe200078efcff */
[----:B------:R-:W-:Y:S01]  /*3980*/  IMAD.MOV R5, RZ, RZ, -R5 ;  /* 0x000000ffff057224 */ /* 0x000fe200078e0a05 */
[----:B------:R-:W-:Y:S01]  /*3990*/  IABS R191, R8 ;  /* 0x0000000800bf7213 */ /* 0x000fe20000000000 */
[----:B------:R-:W-:Y:S01]  /*39a0*/  @!P4 IMAD.IADD R177, R177, 0x1, -R0 ;  /* 0x00000001b1b1c824 */ /* 0x000fe200078e0a00 */
[----:B------:R-:W-:Y:S01]  /*39b0*/  ISETP.GT.U32.AND P4, PT, R0, R179, PT ;  /* 0x000000b30000720c */ /* 0x000fe20003f84070 */
[----:B------:R-:W-:Y:S01]  /*39c0*/  IMAD.MOV R4, RZ, RZ, -R4 ;  /* 0x000000ffff047224 */ /* 0x000fe200078e0a04 */
[----:B------:R-:W-:Y:S01]  /*39d0*/  IABS R203, R9 ;  /* 0x0000000900cb7213 */ /* 0x000fe20000000000 */
[--C-:B------:R-:W-:Y:S01]  /*39e0*/  @!P1 IMAD.IADD R175, R175, 0x1, -R0.reuse ;  /* 0x00000001afaf9824 */ /* 0x100fe200078e0a00 */
[----:B------:R-:W-:Y:S01]  /*39f0*/  ISETP.GE.AND P1, PT, R10, RZ, PT ;  /* 0x000000ff0a00720c */ /* 0x000fe20003f26270 */
[----:B------:R-:W-:Y:S01]  /*3a00*/  IMAD R187, R0, R5, R187 ;  /* 0x0000000500bb7224 */ /* 0x000fe200078e02bb */
[C---:B------:R-:W-:Y:S01]  /*3a10*/  LOP3.LUT R5, R2.reuse, 0x124, RZ, 0xfc, !PT ;  /* 0x0000012402057812 */ /* 0x040fe200078efcff */
[----:B------:R-:W-:Y:S01]  /*3a20*/  @!P6 IMAD.IADD R181, R181, 0x1, -R0 ;  /* 0x00000001b5b5e824 */ /* 0x000fe200078e0a00 */
[----:B------:R-:W-:Y:S01]  /*3a30*/  LOP3.LUT R10, R2, 0x16c, RZ, 0xfc, !PT ;  /* 0x0000016c020a7812 */ /* 0x000fe200078efcff */
[C---:B------:R-:W-:Y:S01]  /*3a40*/  IMAD R183, R0.reuse, R4, R183 ;  /* 0x0000000400b77224 */ /* 0x040fe200078e02b7 */
[----:B------:R-:W-:Y:S01]  /*3a50*/  IABS R189, R5 ;  /* 0x0000000500bd7213 */ /* 0x000fe20000000000 */
[----:B------:R-:W-:Y:S01]  /*3a60*/  @!P5 IMAD.MOV R177, RZ, RZ, -R177 ;  /* 0x000000ffffb1d224 */ /* 0x000fe200078e0ab1 */
[C---:B------:R-:W-:Y:S01]  /*3a70*/  ISETP.GT.U32.AND P5, PT, R0.reuse, R175, PT ;  /* 0x000000af0000720c */ /* 0x040fe20003fa4070 */
[----:B------:R-:W-:Y:S01]  /*3a80*/  @!P2 IMAD.MOV R171, RZ, RZ, -R171 ;  /* 0x000000ffffaba224 */ /* 0x000fe200078e0aab */
[C---:B------:R-:W-:Y:S01]  /*3a90*/  ISETP.GT.U32.AND P6, PT, R0.reuse, R181, PT ;  /* 0x000000b50000720c */ /* 0x040fe20003fc4070 */
[----:B------:R-:W-:Y:S01]  /*3aa0*/  @!P3 IMAD.MOV R173, RZ, RZ, -R173 ;  /* 0x000000ffffadb224 */ /* 0x000fe200078e0aad */
[----:B------:R-:W-:Y:S01]  /*3ab0*/  ISETP.GT.U32.AND P2, PT, R0, R183, PT ;  /* 0x000000b70000720c */ /* 0x000fe20003f44070 */
[----:B------:R-:W-:Y:S01]  /*3ac0*/  IMAD.HI.U32 R4, R3, R189, RZ ;  /* 0x000000bd03047227 */ /* 0x000fe200078e00ff */
[----:B------:R-:W-:-:S02]  /*3ad0*/  ISETP.GE.AND P3, PT, R12, RZ, PT ;  /* 0x000000ff0c00720c */ /* 0x000fc40003f66270 */
[----:B------:R-:W-:Y:S01]  /*3ae0*/  IABS R227, R10 ;  /* 0x0000000a00e37213 */ /* 0x000fe20000000000 */
[----:B------:R-:W-:Y:S01]  /*3af0*/  @!P4 IMAD.IADD R179, R179, 0x1, -R0 ;  /* 0x00000001b3b3c824 */ /* 0x000fe200078e0a00 */
[----:B------:R-:W-:Y:S01]  /*3b00*/  ISETP.GE.AND P4, PT, R11, RZ, PT ;  /* 0x000000ff0b00720c */ /* 0x000fe20003f86270 */
[----:B------:R-:W-:Y:S01]  /*3b10*/  IMAD.MOV R4, RZ, RZ, -R4 ;  /* 0x000000ffff047224 */ /* 0x000fe200078e0a04 */
[----:B------:R-:W-:Y:S01]  /*3b20*/  LOP3.LUT R11, R2, 0x18c, RZ, 0xfc, !PT ;  /* 0x0000018c020b7812 */ /* 0x000fe200078efcff */
[----:B------:R-:W-:Y:S01]  /*3b30*/  @!P0 IMAD.MOV R169, RZ, RZ, -R169 ;  /* 0x000000ffffa98224 */ /* 0x000fe200078e0aa9 */
[C---:B------:R-:W-:Y:S01]  /*3b40*/  ISETP.GT.U32.AND P0, PT, R0.reuse, R179, PT ;  /* 0x000000b30000720c */ /* 0x040fe20003f04070 */
        /* <DEDUP_REMOVED lines=8> */
[----:B------:R-:W-:Y:S01]  /*3bd0*/  @!P3 IMAD.MOV R181, RZ, RZ, -R181 ;  /* 0x000000ffffb5b224 */ /* 0x000fe200078e0ab5 */
[C---:B------:R-:W-:Y:S01]  /*3be0*/  ISETP.GT.U32.AND P3, PT, R0.reuse, R189, PT ;  /* 0x000000bd0000720c */ /* 0x040fe20003f64070 */
[----:B------:R-:W-:Y:S01]  /*3bf0*/  @!P1 IMAD.MOV R175, RZ, RZ, -R175 ;  /* 0x000000ffffaf9224 */ /* 0x000fe200078e0aaf */
[----:B------:R-:W-:Y:S01]  /*3c00*/  ISETP.GT.U32.AND P1, PT, R0, R183, PT ;  /* 0x000000b70000720c */ /* 0x000fe20003f24070 */
[--C-:B------:R-:W-:Y:S01]  /*3c10*/  @!P0 IMAD.IADD R179, R179, 0x1, -R0.reuse ;  /* 0x00000001b3b38824 */ /* 0x100fe200078e0a00 */
[----:B------:R-:W-:Y:S01]  /*3c20*/  IABS R193, R4 ;  /* 0x0000000400c17213 */ /* 0x000fe20000000000 */
[----:B------:R-:W-:Y:S01]  /*3c30*/  @!P5 IMAD.IADD R187, R187, 0x1, -R0 ;  /* 0x00000001bbbbd824 */ /* 0x000fe200078e0a00 */
[----:B------:R-:W-:Y:S01]  /*3c40*/  LOP3.LUT R7, R2, 0x134, RZ, 0xfc, !PT ;  /* 0x0000013402077812 */ /* 0x000fe200078efcff */
[----:B------:R-:W-:Y:S01]  /*3c50*/  @!P4 IMAD.MOV R179, RZ, RZ, -R179 ;  /* 0x000000ffffb3c224 */ /* 0x000fe200078e0ab3 */
[----:B------:R-:W-:Y:S01]  /*3c60*/  ISETP.GE.AND P0, PT, R6, RZ, PT ;  /* 0x000000ff0600720c */ /* 0x000fe20003f06270 */
[----:B------:R-:W-:Y:S01]  /*3c70*/  IMAD.HI.U32 R5, R3, R191, RZ ;  /* 0x000000bf03057227 */ /* 0x000fe200078e00ff */
[----:B------:R-:W-:-:S02]  /*3c80*/  ISETP.GT.U32.AND P4, PT, R0, R187, PT ;  /* 0x000000bb0000720c */ /* 0x000fc40003f84070 */
[----:B------:R-:W-:Y:S01]  /*3c90*/  IABS R197, R7 ;  /* 0x0000000700c57213 */ /* 0x000fe20000000000 */
[--C-:B------:R-:W-:Y:S01]  /*3ca0*/  @!P3 IMAD.IADD R189, R189, 0x1, -R0.reuse ;  /* 0x00000001bdbdb824 */ /* 0x100fe200078e0a00 */
[----:B------:R-:W-:Y:S01]  /*3cb0*/  ISETP.GE.AND P5, PT, R8, RZ, PT ;  /* 0x000000ff0800720c */ /* 0x000fe20003fa6270 */
[----:B------:R-:W-:Y:S01]  /*3cc0*/  @!P1 IMAD.IADD R183, R183, 0x1, -R0 ;  /* 0x00000001b7b79824 */ /* 0x000fe200078e0a00 */
[----:B------:R-:W-:Y:S01]  /*3cd0*/  ISETP.GE.AND P1, PT, R4, RZ, PT ;  /* 0x000000ff0400720c */ /* 0x000fe20003f26270 */
[----:B------:R-:W-:Y:S01]  /*3ce0*/  IMAD.MOV R5, RZ, RZ, -R5 ;  /* 0x000000ffff057224 */ /* 0x000fe200078e0a05 */
[----:B------:R-:W-:Y:S01]  /*3cf0*/  ISETP.GT.U32.AND P3, PT, R0, R189, PT ;  /* 0x000000bd0000720c */ /* 0x000fe20003f64070 */
[----:B------:R-:W-:Y:S01]  /*3d00*/  IMAD.HI.U32 R4, R3, R193, RZ ;  /* 0x000000c103047227 */ /* 0x000fe200078e00ff */
[----:B------:R-:W-:Y:S02]  /*3d10*/  LOP3.LUT R8, R2, 0x140, RZ, 0xfc, !PT ;  /* 0x0000014002087812 */ /* 0x000fe400078efcff */
[----:B------:R-:W-:Y:S01]  /*3d20*/  IABS R241, R11 ;  /* 0x0000000b00f17213 */ /* 0x000fe20000000000 */
[----:B------:R-:W-:Y:S01]  /*3d30*/  IMAD R191, R0, R5, R191 ;  /* 0x0000000500bf7224 */ /* 0x000fe200078e02bf */
[----:B------:R-:W-:Y:S01]  /*3d40*/  LOP3.LUT R5, R2, 0x130, RZ, 0xfc, !PT ;  /* 0x0000013002057812 */ /* 0x000fe200078efcff */
[----:B------:R-:W-:Y:S01]  /*3d50*/  IMAD.MOV R4, RZ, RZ, -R4 ;  /* 0x000000ffff047224 */ /* 0x000fe200078e0a04 */
[----:B------:R-:W-:Y:S01]  /*3d60*/  IABS R205, R8 ;  /* 0x0000000800cd7213 */ /* 0x000fe20000000000 */
[--C-:B------:R-:W-:Y:S01]  /*3d70*/  @!P4 IMAD.IADD R187, R187, 0x1, -R0.reuse ;  /* 0x00000001bbbbc824 */ /* 0x100fe200078e0a00 */
[C---:B------:R-:W-:Y:S01]  /*3d80*/  ISETP.GT.U32.AND P4, PT, R0.reuse, R191, PT ;  /* 0x000000bf0000720c */ /* 0x040fe20003f84070 */
[----:B------:R-:W-:Y:S01]  /*3d90*/  IMAD R193, R0, R4, R193 ;  /* 0x0000000400c17224 */ /* 0x000fe200078e02c1 */
[----:B------:R-:W-:Y:S01]  /*3da0*/  IABS R195, R5 ;  /* 0x0000000500c37213 */ /* 0x000fe20000000000 */
[----:B------:R-:W-:Y:S01]  /*3db0*/  @!P3 IMAD.IADD R189, R189, 0x1, -R0 ;  /* 0x00000001bdbdb824 */ /* 0x000fe200078e0a00 */
[----:B------:R-:W-:Y:S01]  /*3dc0*/  LOP3.LUT R12, R2, 0x1b4, RZ, 0xfc, !PT ;  /* 0x000001b4020c7812 */ /* 0x000fe200078efcff */
[----:B------:R-:W-:Y:S01]  /*3dd0*/  IMAD.HI.U32 R6, R3, R197, RZ ;  /* 0x000000c503067227 */ /* 0x000fe200078e00ff */
[----:B------:R-:W-:-:S02]  /*3de0*/  ISETP.GT.U32.AND P3, PT, R0, R193, PT ;  /* 0x000000c10000720c */ /* 0x000fc40003f64070 */
[----:B------:R-:W-:Y:S01]  /*3df0*/  IABS R109, R12 ;  /* 0x0000000c006d7213 */ /* 0x000fe20000000000 */
[----:B------:R-:W-:Y:S02]  /*3e00*/  IMAD.MOV R6, RZ, RZ, -R6 ;  /* 0x000000ffff067224 */ /* 0x000fe400078e0a06 */
[----:B------:R-:W-:Y:S01]  /*3e10*/  @!P0 IMAD.MOV R183, RZ, RZ, -R183 ;  /* 0x000000ffffb78224 */ /* 0x000fe200078e0ab7 */
[----:B------:R-:W-:Y:S01]  /*3e20*/  ISETP.GE.AND P0, PT, R5, RZ, PT ;  /* 0x000000ff0500720c */ /* 0x000fe20003f06270 */
[----:B------:R-:W-:Y:S02]  /*3e30*/  @!P4 IMAD.IADD R191, R191, 0x1, -R0 ;  /* 0x00000001bfbfc824 */ /* 0x000fe400078e0a00 */
[C---:B------:R-:W-:Y:S02]  /*3e40*/  IMAD R197, R0.reuse, R6, R197 ;  /* 0x0000000600c57224 */ /* 0x040fe400078e02c5 */
[----:B------:R-:W-:Y:S01]  /*3e50*/  IMAD.HI.U32 R5, R3, R195, RZ ;  /* 0x000000c303057227 */ /* 0x000fe200078e00ff */
[----:B------:R-:W-:-:S03]  /*3e60*/  ISETP.GT.U32.AND P4, PT, R0, R191, PT ;  /* 0x000000bf0000720c */ /* 0x000fc60003f84070 */
[--C-:B------:R-:W-:Y:S01]  /*3e70*/  @!P3 IMAD.IADD R193, R193, 0x1, -R0.reuse ;  /* 0x00000001c1c1b824 */ /* 0x100fe200078e0a00 */
[C---:B------:R-:W-:Y:S01]  /*3e80*/  ISETP.GT.U32.AND P3, PT, R0.reuse, R197, PT ;  /* 0x000000c50000720c */ /* 0x040fe20003f64070 */
[----:B------:R-:W-:Y:S02]  /*3e90*/  IMAD.MOV R5, RZ, RZ, -R5 ;  /* 0x000000ffff057224 */ /* 0x000fe400078e0a05 */
[----:B------:R-:W-:Y:S01]  /*3ea0*/  @!P2 IMAD.MOV R189, RZ, RZ, -R189 ;  /* 0x000000ffffbda224 */ /* 0x000fe200078e0abd */
[C---:B------:R-:W-:Y:S01]  /*3eb0*/  ISETP.GT.U32.AND P2, PT, R0.reuse, R193, PT ;  /* 0x000000c10000720c */ /* 0x040fe20003f44070 */
[----:B------:R-:W-:Y:S01]  /*3ec0*/  IMAD R195, R0, R5, R195 ;  /* 0x0000000500c37224 */ /* 0x000fe200078e02c3 */
[C---:B------:R-:W-:Y:S01]  /*3ed0*/  LOP3.LUT R5, R2.reuse, 0x138, RZ, 0xfc, !PT ;  /* 0x0000013802057812 */ /* 0x040fe200078efcff */
[----:B------:R-:W-:Y:S01]  /*3ee0*/  @!P6 IMAD.MOV R187, RZ, RZ, -R187 ;  /* 0x000000ffffbbe224 */ /* 0x000fe200078e0abb */
[----:B------:R-:W-:Y:S01]  /*3ef0*/  ISETP.GE.AND P6, PT, R7, RZ, PT ;  /* 0x000000ff0700720c */ /* 0x000fe20003fc6270 */
[----:B------:R-:W-:Y:S01]  /*3f00*/  @!P4 IMAD.IADD R191, R191, 0x1, -R0 ;  /* 0x00000001bfbfc824 */ /* 0x000fe200078e0a00 */
[----:B------:R-:W-:Y:S01]  /*3f10*/  IABS R199, R5 ;  /* 0x0000000500c77213 */ /* 0x000fe20000000000 */
[----:B------:R-:W-:Y:S01]  /*3f20*/  IMAD.HI.U32 R6, R3, R203, RZ ;  /* 0x000000cb03067227 */ /* 0x000fe200078e00ff */
[----:B------:R-:W-:-:S02]  /*3f30*/  LOP3.LUT R7, R2, 0x13c, RZ, 0xfc, !PT ;  /* 0x0000013c02077812 */ /* 0x000fc400078efcff */
[C---:B------:R-:W-:Y:S01]  /*3f40*/  ISETP.GT.U32.AND P4, PT, R0.reuse, R195, PT ;  /* 0x000000c30000720c */ /* 0x040fe20003f84070 */
[----:B------:R-:W-:Y:S01]  /*3f50*/  @!P3 IMAD.IADD R197, R197, 0x1, -R0 ;  /* 0x00000001c5c5b824 */ /* 0x000fe200078e0a00 */
[----:B------:R-:W-:Y:S01]  /*3f60*/  IABS R201, R7 ;  /* 0x0000000700c97213 */ /* 0x000fe20000000000 */
[----:B------:R-:W-:Y:S01]  /*3f70*/  @!P5 IMAD.MOV R191, RZ, RZ, -R191 ;  /* 0x000000ffffbfd224 */ /* 0x000fe200078e0abf */
[----:B------:R-:W-:Y:S01]  /*3f80*/  ISETP.GE.AND P5, PT, R5, RZ, PT ;  /* 0x000000ff0500720c */ /* 0x000fe20003fa6270 */
[----:B------:R-:W-:Y:S01]  /*3f90*/  IMAD.HI.U32 R4, R3, R199, RZ ;  /* 0x000000c703047227 */ /* 0x000fe200078e00ff */
[----:B------:R-:W-:-:S03]  /*3fa0*/  ISETP.GT.U32.AND P3, PT, R0, R197, PT ;  /* 0x000000c50000720c */ /* 0x000fc60003f64070 */
[----:B------:R-:W-:-:S04]  /*3fb0*/  IMAD.HI.U32 R5, R3, R205, RZ ;  /* 0x000000cd03057227 */ /* 0x000fc800078e00ff */
[----:B------:R-:W-:Y:S02]  /*3fc0*/  IMAD.MOV R4, RZ, RZ, -R4 ;  /* 0x000000ffff047224 */ /* 0x000fe400078e0a04 */
[----:B------:R-:W-:Y:S02]  /*3fd0*/  IMAD.MOV R5, RZ, RZ, -R5 ;  /* 0x000000ffff057224 */ /* 0x000fe400078e0a05 */
[C---:B------:R-:W-:Y:S02]  /*3fe0*/  IMAD R199, R0.reuse, R4, R199 ;  /* 0x0000000400c77224 */ /* 0x040fe400078e02c7 */
[----:B------:R-:W-:Y:S02]  /*3ff0*/  IMAD.MOV R6, RZ, RZ, -R6 ;  /* 0x000000ffff067224 */ /* 0x000fe400078e0a06 */
[----:B------:R-:W-:Y:S01]  /*4000*/  IMAD R205, R0, R5, R205 ;  /* 0x0000000500cd7224 */ /* 0x000fe200078e02cd */
[----:B------:R-:W-:Y:S01]  /*4010*/  LOP3.LUT R5, R2, 0x148, RZ, 0xfc, !PT ;  /* 0x0000014802057812 */ /* 0x000fe200078efcff */
[--C-:B------:R-:W-:Y:S01]  /*4020*/  @!P2 IMAD.IADD R193, R193, 0x1, -R0.reuse ;  /* 0x00000001c1c1a824 */ /* 0x100fe200078e0a00 */
[C---:B------:R-:W-:Y:S01]  /*4030*/  ISETP.GT.U32.AND P2, PT, R0.reuse, R199, PT ;  /* 0x000000c70000720c */ /* 0x040fe20003f44070 */
[C---:B------:R-:W-:Y:S01]  /*4040*/  IMAD R203, R0.reuse, R6, R203 ;  /* 0x0000000600cb7224 */ /* 0x040fe200078e02cb */
[----:B------:R-:W-:Y:S01]  /*4050*/  IABS R207, R5 ;  /* 0x0000000500cf7213 */ /* 0x000fe20000000000 */
[----:B------:R-:W-:Y:S01]  /*4060*/  @!P3 IMAD.IADD R197, R197, 0x1, -R0 ;  /* 0x00000001c5c5b824 */ /* 0x000fe200078e0a00 */
[----:B------:R-:W-:Y:S01]  /*4070*/  ISETP.GT.U32.AND P3, PT, R0, R205, PT ;  /* 0x000000cd0000720c */ /* 0x000fe20003f64070 */
[----:B------:R-:W-:Y:S01]  /*4080*/  IMAD.HI.U32 R4, R3, R201, RZ ;  /* 0x000000c903047227 */ /* 0x000fe200078e00ff */
[----:B------:R-:W-:-:S03]  /*4090*/  LOP3.LUT R6, R2, 0x14c, RZ, 0xfc, !PT ;  /* 0x0000014c02067812 */ /* 0x000fc600078efcff */
[----:B------:R-:W-:Y:S01]  /*40a0*/  @!P6 IMAD.MOV R197, RZ, RZ, -R197 ;  /* 0x000000ffffc5e224 */ /* 0x000fe200078e0ac5 */
[C---:B------:R-:W-:Y:S01]  /*40b0*/  ISETP.GT.U32.AND P6, PT, R0.reuse, R203, PT ;  /* 0x000000cb0000720c */ /* 0x040fe20003fc4070 */
[----:B------:R-:W-:Y:S01]  /*40c0*/  IMAD.MOV R4, RZ, RZ, -R4 ;  /* 0x000000ffff047224 */ /* 0x000fe200078e0a04 */
[----:B------:R-:W-:Y:S01]  /*40d0*/  IABS R209, R6 ;  /* 0x0000000600d17213 */ /* 0x000fe20000000000 */
[----:B------:R-:W-:Y:S02]  /*40e0*/  @!P2 IMAD.IADD R199, R199, 0x1, -R0 ;  /* 0x00000001c7c7a824 */ /* 0x000fe400078e0a00 */
[----:B------:R-:W-:Y:S02]  /*40f0*/  IMAD R201, R0, R4, R201 ;  /* 0x0000000400c97224 */ /* 0x000fe400078e02c9 */
[----:B------:R-:W-:-:S03]  /*4100*/  IMAD.HI.U32 R4, R3, R207, RZ ;  /* 0x000000cf03047227 */ /* 0x000fc600078e00ff */
[C---:B------:R-:W-:Y:S01]  /*4110*/  ISETP.GT.U32.AND P2, PT, R0.reuse, R201, PT ;  /* 0x000000c90000720c */ /* 0x040fe20003f44070 */
[--C-:B------:R-:W-:Y:S02]  /*4120*/  @!P3 IMAD.IADD R205, R205, 0x1, -R0.reuse ;  /* 0x00000001cdcdb824 */ /* 0x100fe400078e0a00 */
[----:B------:R-:W-:Y:S02]  /*4130*/  @!P4 IMAD.IADD R195, R195, 0x1, -R0 ;  /* 0x00000001c3c3c824 */ /* 0x000fe400078e0a00 */
[----:B------:R-:W-:Y:S02]  /*4140*/  IMAD.MOV R4, RZ, RZ, -R4 ;  /* 0x000000ffff047224 */ /* 0x000fe400078e0a04 */
[----:B------:R-:W-:Y:S01]  /*4150*/  @!P1 IMAD.MOV R193, RZ, RZ, -R193 ;  /* 0x000000ffffc19224 */ /* 0x000fe200078e0ac1 */
[C---:B------:R-:W-:Y:S01]  /*4160*/  ISETP.GT.U32.AND P1, PT, R0.reuse, R199, PT ;  /* 0x000000c70000720c */ /* 0x040fe20003f24070 */
[----:B------:R-:W-:Y:S01]  /*4170*/  @!P6 IMAD.IADD R203, R203, 0x1, -R0 ;  /* 0x00000001cbcbe824 */ /* 0x000fe200078e0a00 */
[C---:B------:R-:W-:Y:S01]  /*4180*/  ISETP.GT.U32.AND P6, PT, R0.reuse, R205, PT ;  /* 0x000000cd0000720c */ /* 0x040fe20003fc4070 */
[C---:B------:R-:W-:Y:S01]  /*4190*/  IMAD R207, R0.reuse, R4, R207 ;  /* 0x0000000400cf7224 */ /* 0x040fe200078e02cf */
[----:B------:R-:W-:Y:S01]  /*41a0*/  ISETP.GT.U32.AND P4, PT, R0, R195, PT ;  /* 0x000000c30000720c */ /* 0x000fe20003f84070 */
[----:B------:R-:W-:-:S04]  /*41b0*/  IMAD.HI.U32 R4, R3, R209, RZ ;  /* 0x000000d103047227 */ /* 0x000fc800078e00ff */
[----:B------:R-:W-:Y:S02]  /*41c0*/  IMAD.MOV R4, RZ, RZ, -R4 ;  /* 0x000000ffff047224 */ /* 0x000fe400078e0a04 */
[--C-:B------:R-:W-:Y:S01]  /*41d0*/  @!P2 IMAD.IADD R201, R201, 0x1, -R0.reuse ;  /* 0x00000001c9c9a824 */ /* 0x100fe200078e0a00 */
[----:B------:R-:W-:Y:S01]  /*41e0*/  ISETP.GE.AND P2, PT, R5, RZ, PT ;  /* 0x000000ff0500720c */ /* 0x000fe20003f46270 */
[C---:B------:R-:W-:Y:S02]  /*41f0*/  IMAD R209, R0.reuse, R4, R209 ;  /* 0x0000000400d17224 */ /* 0x040fe400078e02d1 */
[--C-:B------:R-:W-:Y:S01]  /*4200*/  @!P1 IMAD.IADD R199, R199, 0x1, -R0.reuse ;  /* 0x00000001c7c79824 */ /* 0x100fe200078e0a00 */
[----:B------:R-:W-:Y:S01]  /*4210*/  ISETP.GE.AND P1, PT, R9, RZ, PT ;  /* 0x000000ff0900720c */ /* 0x000fe20003f26270 */
[--C-:B------:R-:W-:Y:S01]  /*4220*/  @!P6 IMAD.IADD R205, R205, 0x1, -R0.reuse ;  /* 0x00000001cdcde824 */ /* 0x100fe200078e0a00 */
[----:B------:R-:W-:Y:S01]  /*4230*/  ISETP.GT.U32.AND P6, PT, R0, R209, PT ;  /* 0x000000d10000720c */ /* 0x000fe20003fc4070 */
[----:B------:R-:W-:Y:S01]  /*4240*/  @!P4 IMAD.IADD R195, R195, 0x1, -R0 ;  /* 0x00000001c3c3c824 */ /* 0x000fe200078e0a00 */
[----:B------:R-:W-:Y:S01]  /*4250*/  ISETP.GE.AND P4, PT, R7, RZ, PT ;  /* 0x000000ff0700720c */ /* 0x000fe20003f86270 */
[----:B------:R-:W-:Y:S01]  /*4260*/  @!P5 IMAD.MOV R199, RZ, RZ, -R199 ;  /* 0x000000ffffc7d224 */ /* 0x000fe200078e0ac7 */
[----:B------:R-:W-:Y:S01]  /*4270*/  LOP3.LUT R7, R2, 0x150, RZ, 0xfc, !PT ;  /* 0x0000015002077812 */ /* 0x000fe200078efcff */
[----:B------:R-:W-:Y:S01]  /*4280*/  @!P0 IMAD.MOV R195, RZ, RZ, -R195 ;  /* 0x000000ffffc38224 */ /* 0x000fe200078e0ac3 */
[----:B------:R-:W-:-:S02]  /*4290*/  ISETP.GT.U32.AND P5, PT, R0, R203, PT ;  /* 0x000000cb0000720c */ /* 0x000fc40003fa4070 */
[----:B------:R-:W-:Y:S02]  /*42a0*/  ISETP.GE.AND P0, PT, R8, RZ, PT ;  /* 0x000000ff0800720c */ /* 0x000fe40003f06270 */
[----:B------:R-:W-:Y:S02]  /*42b0*/  LOP3.LUT R8, R2, 0x154, RZ, 0xfc, !PT ;  /* 0x0000015402087812 */ /* 0x000fe400078efcff */
[----:B------:R-:W-:Y:S01]  /*42c0*/  IABS R211, R7 ;  /* 0x0000000700d37213 */ /* 0x000fe20000000000 */
[----:B------:R-:W-:Y:S01]  /*42d0*/  @!P6 IMAD.IADD R209, R209, 0x1, -R0 ;  /* 0x00000001d1d1e824 */ /* 0x000fe200078e0a00 */
[----:B------:R-:W-:Y:S02]  /*42e0*/  ISETP.GT.U32.AND P3, PT, R0, R201, PT ;  /* 0x000000c90000720c */ /* 0x000fe40003f64070 */
[----:B------:R-:W-:Y:S01]  /*42f0*/  LOP3.LUT R9, R2, 0x158, RZ, 0xfc, !PT ;  /* 0x0000015802097812 */ /* 0x000fe200078efcff */
[----:B------:R-:W-:Y:S01]  /*4300*/  IMAD.HI.U32 R4, R3, R211, RZ ;  /* 0x000000d303047227 */ /* 0x000fe200078e00ff */
[----:B------:R-:W-:-:S02]  /*4310*/  IABS R215, R8 ;  /* 0x0000000800d77213 */ /* 0x000fc40000000000 */
[----:B------:R-:W-:Y:S01]  /*4320*/  IABS R213, R9 ;  /* 0x0000000900d57213 */ /* 0x000fe20000000000 */
[----:B------:R-:W-:Y:S01]  /*4330*/  IMAD.MOV R4, RZ, RZ, -R4 ;  /* 0x000000ffff047224 */ /* 0x000fe200078e0a04 */
[----:B------:R-:W-:Y:S01]  /*4340*/  ISETP.GT.U32.AND P6, PT, R0, R209, PT ;  /* 0x000000d10000720c */ /* 0x000fe20003fc4070 */
[----:B------:R-:W-:-:S04]  /*4350*/  IMAD.HI.U32 R5, R3, R215, RZ ;  /* 0x000000d703057227 */ /* 0x000fc800078e00ff */
[----:B------:R-:W-:Y:S01]  /*4360*/  @!P5 IMAD.IADD R203, R203, 0x1, -R0 ;  /* 0x00000001cbcbd824 */ /* 0x000fe200078e0a00 */
[----:B------:R-:W-:Y:S01]  /*4370*/  ISETP.GE.AND P5, PT, R6, RZ, PT ;  /* 0x000000ff0600720c */ /* 0x000fe20003fa6270 */
[----:B------:R-:W-:-:S04]  /*4380*/  IMAD.HI.U32 R6, R3, R213, RZ ;  /* 0x000000d503067227 */ /* 0x000fc800078e00ff */
[----:B------:R-:W-:Y:S02]  /*4390*/  IMAD.MOV R5, RZ, RZ, -R5 ;  /* 0x000000ffff057224 */ /* 0x000fe400078e0a05 */
[C---:B------:R-:W-:Y:S02]  /*43a0*/  IMAD R211, R0.reuse, R4, R211 ;  /* 0x0000000400d37224 */ /* 0x040fe400078e02d3 */
[----:B------:R-:W-:Y:S01]  /*43b0*/  @!P3 IMAD.IADD R201, R201, 0x1, -R0 ;  /* 0x00000001c9c9b824 */ /* 0x000fe200078e0a00 */
[C---:B------:R-:W-:Y:S01]  /*43c0*/  ISETP.GT.U32.AND P3, PT, R0.reuse, R207, PT ;  /* 0x000000cf0000720c */ /* 0x040fe20003f64070 */
[----:B------:R-:W-:Y:S02]  /*43d0*/  IMAD.MOV R6, RZ, RZ, -R6 ;  /* 0x000000ffff067224 */ /* 0x000fe400078e0a06 */
[C---:B------:R-:W-:Y:S02]  /*43e0*/  IMAD R215, R0.reuse, R5, R215 ;  /* 0x0000000500d77224 */ /* 0x040fe400078e02d7 */
[----:B------:R-:W-:Y:S01]  /*43f0*/  @!P0 IMAD.MOV R205, RZ, RZ, -R205 ;  /* 0x000000ffffcd8224 */ /* 0x000fe200078e0acd */
[C---:B------:R-:W-:Y:S01]  /*4400*/  ISETP.GT.U32.AND P0, PT, R0.reuse, R211, PT ;  /* 0x000000d30000720c */ /* 0x040fe20003f04070 */
[----:B------:R-:W-:Y:S01]  /*4410*/  IMAD R213, R0, R6, R213 ;  /* 0x0000000600d57224 */ /* 0x000fe200078e02d5 */
[----:B------:R-:W-:Y:S01]  /*4420*/  LOP3.LUT R6, R2, 0x15c, RZ, 0xfc, !PT ;  /* 0x0000015c02067812 */ /* 0x000fe200078efcff */
[----:B------:R-:W-:Y:S01]  /*4430*/  @!P1 IMAD.MOV R203, RZ, RZ, -R203 ;  /* 0x000000ffffcb9224 */ /* 0x000fe200078e0acb */
[C---:B------:R-:W-:Y:S01]  /*4440*/  ISETP.GT.U32.AND P1, PT, R0.reuse, R215, PT ;  /* 0x000000d70000720c */ /* 0x040fe20003f24070 */
[--C-:B------:R-:W-:Y:S01]  /*4450*/  @!P6 IMAD.IADD R209, R209, 0x1, -R0.reuse ;  /* 0x00000001d1d1e824 */ /* 0x100fe200078e0a00 */
[----:B------:R-:W-:Y:S01]  /*4460*/  ISETP.GT.U32.AND P6, PT, R0, R213, PT ;  /* 0x000000d50000720c */ /* 0x000fe20003fc4070 */
[--C-:B------:R-:W-:Y:S01]  /*4470*/  @!P3 IMAD.IADD R207, R207, 0x1, -R0.reuse ;  /* 0x00000001cfcfb824 */ /* 0x100fe200078e0a00 */
[----:B------:R-:W-:Y:S01]  /*4480*/  ISETP.GE.AND P3, PT, R7, RZ, PT ;  /* 0x000000ff0700720c */ /* 0x000fe20003f66270 */
[----:B------:R-:W-:Y:S01]  /*4490*/  @!P4 IMAD.MOV R201, RZ, RZ, -R201 ;  /* 0x000000ffffc9c224 */ /* 0x000fe200078e0ac9 */
[----:B------:R-:W-:Y:S01]  /*44a0*/  IABS R217, R6 ;  /* 0x0000000600d97213 */ /* 0x000fe20000000000 */
[----:B------:R-:W-:Y:S01]  /*44b0*/  @!P5 IMAD.MOV R209, RZ, RZ, -R209 ;  /* 0x000000ffffd1d224 */ /* 0x000fe200078e0ad1 */
[----:B------:R-:W-:Y:S01]  /*44c0*/  LOP3.LUT R7, R2, 0x160, RZ, 0xfc, !PT ;  /* 0x0000016002077812 */ /* 0x000fe200078efcff */
[----:B------:R-:W-:Y:S01]  /*44d0*/  @!P0 IMAD.IADD R211, R211, 0x1, -R0 ;  /* 0x00000001d3d38824 */ /* 0x000fe200078e0a00 */
[----:B------:R-:W-:Y:S01]  /*44e0*/  ISETP.GT.U32.AND P4, PT, R0, R207, PT ;  /* 0x000000cf0000720c */ /* 0x000fe20003f84070 */
[----:B------:R-:W-:Y:S01]  /*44f0*/  IMAD.HI.U32 R4, R3, R217, RZ ;  /* 0x000000d903047227 */ /* 0x000fe200078e00ff */
[----:B------:R-:W-:-:S02]  /*4500*/  IABS R219, R7 ;  /* 0x0000000700db7213 */ /* 0x000fc40000000000 */
[----:B------:R-:W-:Y:S01]  /*4510*/  ISETP.GE.AND P0, PT, R9, RZ, PT ;  /* 0x000000ff0900720c */ /* 0x000fe20003f06270 */
[--C-:B------:R-:W-:Y:S01]  /*4520*/  @!P1 IMAD.IADD R215, R215, 0x1, -R0.reuse ;  /* 0x00000001d7d79824 */ /* 0x100fe200078e0a00 */
[----:B------:R-:W-:Y:S01]  /*4530*/  ISETP.GT.U32.AND P1, PT, R0, R211, PT ;  /* 0x000000d30000720c */ /* 0x000fe20003f24070 */
[----:B------:R-:W-:Y:S01]  /*4540*/  @!P6 IMAD.IADD R213, R213, 0x1, -R0 ;  /* 0x00000001d5d5e824 */ /* 0x000fe200078e0a00 */
[----:B------:R-:W-:Y:S01]  /*4550*/  LOP3.LUT R9, R2, 0x168, RZ, 0xfc, !PT ;  /* 0x0000016802097812 */ /* 0x000fe200078efcff */
[----:B------:R-:W-:Y:S01]  /*4560*/  IMAD.MOV R5, RZ, RZ, -R4 ;  /* 0x000000ffff057224 */ /* 0x000fe200078e0a04 */
[----:B------:R-:W-:Y:S01]  /*4570*/  ISETP.GT.U32.AND P6, PT, R0, R215, PT ;  /* 0x000000d70000720c */ /* 0x000fe20003fc4070 */
[----:B------:R-:W-:Y:S01]  /*4580*/  IMAD.HI.U32 R4, R3, R219, RZ ;  /* 0x000000db03047227 */ /* 0x000fe200078e00ff */
[----:B------:R-:W-:-:S03]  /*4590*/  IABS R223, R9 ;  /* 0x0000000900df7213 */ /* 0x000fc60000000000 */
[C---:B------:R-:W-:Y:S02]  /*45a0*/  IMAD R217, R0.reuse, R5, R217 ;  /* 0x0000000500d97224 */ /* 0x040fe400078e02d9 */
[----:B------:R-:W-:Y:S02]  /*45b0*/  IMAD.MOV R4, RZ, RZ, -R4 ;  /* 0x000000ffff047224 */ /* 0x000fe400078e0a04 */
[--C-:B------:R-:W-:Y:S01]  /*45c0*/  @!P1 IMAD.IADD R211, R211, 0x1, -R0.reuse ;  /* 0x00000001d3d39824 */ /* 0x100fe200078e0a00 */
[C---:B------:R-:W-:Y:S01]  /*45d0*/  ISETP.GT.U32.AND P1, PT, R0.reuse, R217, PT ;  /* 0x000000d90000720c */ /* 0x040fe20003f24070 */
[----:B------:R-:W-:Y:S02]  /*45e0*/  IMAD R219, R0, R4, R219 ;  /* 0x0000000400db7224 */ /* 0x000fe400078e02db */
[--C-:B------:R-:W-:Y:S01]  /*45f0*/  @!P4 IMAD.IADD R207, R207, 0x1, -R0.reuse ;  /* 0x00000001cfcfc824 */ /* 0x100fe200078e0a00 */
[----:B------:R-:W-:Y:S01]  /*4600*/  ISETP.GE.AND P4, PT, R8, RZ, PT ;  /* 0x000000ff0800720c */ /* 0x000fe20003f86270 */
[----:B------:R-:W-:Y:S01]  /*4610*/  @!P6 IMAD.IADD R215, R215, 0x1, -R0 ;  /* 0x00000001d7d7e824 */ /* 0x000fe200078e0a00 */
[----:B------:R-:W-:Y:S01]  /*4620*/  ISETP.GT.U32.AND P6, PT, R0, R219, PT ;  /* 0x000000db0000720c */ /* 0x000fe20003fc4070 */
[----:B------:R-:W-:Y:S01]  /*4630*/  @!P2 IMAD.MOV R207, RZ, RZ, -R207 ;  /* 0x000000ffffcfa224 */ /* 0x000fe200078e0acf */
[----:B------:R-:W-:Y:S01]  /*4640*/  LOP3.LUT R8, R2, 0x164, RZ, 0xfc, !PT ;  /* 0x0000016402087812 */ /* 0x000fe200078efcff */
[----:B------:R-:W-:Y:S01]  /*4650*/  @!P3 IMAD.MOV R211, RZ, RZ, -R211 ;  /* 0x000000ffffd3b224 */ /* 0x000fe200078e0ad3 */
[----:B------:R-:W-:-:S02]  /*4660*/  ISETP.GT.U32.AND P2, PT, R0, R213, PT ;  /* 0x000000d50000720c */ /* 0x000fc40003f44070 */
[----:B------:R-:W-:Y:S01]  /*4670*/  IABS R221, R8 ;  /* 0x0000000800dd7213 */ /* 0x000fe20000000000 */
[----:B------:R-:W-:Y:S01]  /*4680*/  @!P1 IMAD.IADD R217, R217, 0x1, -R0 ;  /* 0x00000001d9d99824 */ /* 0x000fe200078e0a00 */
[----:B------:R-:W-:Y:S02]  /*4690*/  ISETP.GE.AND P1, PT, R7, RZ, PT ;  /* 0x000000ff0700720c */ /* 0x000fe40003f26270 */
[----:B------:R-:W-:Y:S01]  /*46a0*/  LOP3.LUT R7, R2, 0x178, RZ, 0xfc, !PT ;  /* 0x0000017802077812 */ /* 0x000fe200078efcff */
[----:B------:R-:W-:-:S03]  /*46b0*/  IMAD.HI.U32 R4, R3, R221, RZ ;  /* 0x000000dd03047227 */ /* 0x000fc600078e00ff */
[----:B------:R-:W-:Y:S01]  /*46c0*/  IABS R231, R7 ;  /* 0x0000000700e77213 */ /* 0x000fe20000000000 */
[----:B------:R-:W-:Y:S01]  /*46d0*/  @!P6 IMAD.IADD R219, R219, 0x1, -R0 ;  /* 0x00000001dbdbe824 */ /* 0x000fe200078e0a00 */
[C---:B------:R-:W-:Y:S01]  /*46e0*/  ISETP.GT.U32.AND P6, PT, R0.reuse, R217, PT ;  /* 0x000000d90000720c */ /* 0x040fe20003fc4070 */
[----:B------:R-:W-:Y:S02]  /*46f0*/  IMAD.MOV R5, RZ, RZ, -R4 ;  /* 0x000000ffff057224 */ /* 0x000fe400078e0a04 */
[----:B------:R-:W-:Y:S01]  /*4700*/  IMAD.HI.U32 R4, R3, R223, RZ ;  /* 0x000000df03047227 */ /* 0x000fe200078e00ff */
[----:B------:R-:W-:-:S03]  /*4710*/  ISETP.GT.U32.AND P3, PT, R0, R219, PT ;  /* 0x000000db0000720c */ /* 0x000fc60003f64070 */
[C---:B------:R-:W-:Y:S02]  /*4720*/  IMAD R221, R0.reuse, R5, R221 ;  /* 0x0000000500dd7224 */ /* 0x040fe400078e02dd */
[----:B------:R-:W-:Y:S02]  /*4730*/  IMAD.MOV R5, RZ, RZ, -R4 ;  /* 0x000000ffff057224 */ /* 0x000fe400078e0a04 */
[----:B------:R-:W-:Y:S01]  /*4740*/  IMAD.HI.U32 R4, R3, R227, RZ ;  /* 0x000000e303047227 */ /* 0x000fe200078e00ff */
[----:B------:R-:W-:-:S03]  /*4750*/  ISETP.GT.U32.AND P5, PT, R0, R221, PT ;  /* 0x000000dd0000720c */ /* 0x000fc60003fa4070 */
[----:B------:R-:W-:Y:S01]  /*4760*/  IMAD R223, R0, R5, R223 ;  /* 0x0000000500df7224 */ /* 0x000fe200078e02df */
[----:B------:R-:W-:Y:S01]  /*4770*/  LOP3.LUT R5, R2, 0x170, RZ, 0xfc, !PT ;  /* 0x0000017002057812 */ /* 0x000fe200078efcff */
[----:B------:R-:W-:Y:S02]  /*4780*/  @!P6 IMAD.IADD R217, R217, 0x1, -R0 ;  /* 0x00000001d9d9e824 */ /* 0x000fe400078e0a00 */
[----:B------:R-:W-:Y:S01]  /*4790*/  IMAD.MOV R4, RZ, RZ, -R4 ;  /* 0x000000ffff047224 */ /* 0x000fe200078e0a04 */
[C---:B------:R-:W-:Y:S01]  /*47a0*/  ISETP.GT.U32.AND P6, PT, R0.reuse, R223, PT ;  /* 0x000000df0000720c */ /* 0x040fe20003fc4070 */
[--C-:B------:R-:W-:Y:S01]  /*47b0*/  @!P2 IMAD.IADD R213, R213, 0x1, -R0.reuse ;  /* 0x00000001d5d5a824 */ /* 0x100fe200078e0a00 */
[----:B------:R-:W-:Y:S01]  /*47c0*/  IABS R225, R5 ;  /* 0x0000000500e17213 */ /* 0x000fe20000000000 */
[----:B------:R-:W-:Y:S01]  /*47d0*/  IMAD R227, R0, R4, R227 ;  /* 0x0000000400e37224 */ /* 0x000fe200078e02e3 */
[----:B------:R-:W-:Y:S01]  /*47e0*/  ISETP.GE.AND P2, PT, R6, RZ, PT ;  /* 0x000000ff0600720c */ /* 0x000fe20003f46270 */
[----:B------:R-:W-:Y:S01]  /*47f0*/  @!P5 IMAD.IADD R221, R221, 0x1, -R0 ;  /* 0x00000001ddddd824 */ /* 0x000fe200078e0a00 */
[----:B------:R-:W-:Y:S01]  /*4800*/  LOP3.LUT R6, R2, 0x174, RZ, 0xfc, !PT ;  /* 0x0000017402067812 */ /* 0x000fe200078efcff */
[----:B------:R-:W-:Y:S01]  /*4810*/  IMAD.HI.U32 R4, R3, R225, RZ ;  /* 0x000000e103047227 */ /* 0x000fe200078e00ff */
[----:B------:R-:W-:-:S02]  /*4820*/  ISETP.GE.AND P5, PT, R5, RZ, PT ;  /* 0x000000ff0500720c */ /* 0x000fc40003fa6270 */
[----:B------:R-:W-:Y:S01]  /*4830*/  IABS R229, R6 ;  /* 0x0000000600e57213 */ /* 0x000fe20000000000 */
        /* <DEDUP_REMOVED lines=8> */
[C---:B------:R-:W-:Y:S01]  /*48c0*/  IMAD R225, R0.reuse, R4, R225 ;  /* 0x0000000400e17224 */ /* 0x040fe200078e02e1 */
[----:B------:R-:W-:Y:S01]  /*48d0*/  IABS R239, R10 ;  /* 0x0000000a00ef7213 */ /* 0x000fe20000000000 */
[----:B------:R-:W-:Y:S01]  /*48e0*/  @!P2 IMAD.MOV R217, RZ, RZ, -R217 ;  /* 0x000000ffffd9a224 */ /* 0x000fe200078e0ad9 */
[----:B------:R-:W-:Y:S01]  /*48f0*/  ISETP.GT.U32.AND P2, PT, R0, R223, PT ;  /* 0x000000df0000720c */ /* 0x000fe20003f44070 */
[----:B------:R-:W-:Y:S01]  /*4900*/  @!P4 IMAD.MOV R215, RZ, RZ, -R215 ;  /* 0x000000ffffd7c224 */ /* 0x000fe200078e0ad7 */
[----:B------:R-:W-:Y:S01]  /*4910*/  ISETP.GE.AND P4, PT, R8, RZ, PT ;  /* 0x000000ff0800720c */ /* 0x000fe20003f86270 */
[----:B------:R-:W-:Y:S01]  /*4920*/  @!P0 IMAD.MOV R213, RZ, RZ, -R213 ;  /* 0x000000ffffd58224 */ /* 0x000fe200078e0ad5 */
[----:B------:R-:W-:Y:S01]  /*4930*/  ISETP.GE.AND P0, PT, R9, RZ, PT ;  /* 0x000000ff0900720c */ /* 0x000fe20003f06270 */
[----:B------:R-:W-:Y:S01]  /*4940*/  @!P6 IMAD.IADD R221, R221, 0x1, -R0 ;  /* 0x00000001dddde824 */ /* 0x000fe200078e0a00 */
[----:B------:R-:W-:Y:S01]  /*4950*/  ISETP.GT.U32.AND P6, PT, R0, R225, PT ;  /* 0x000000e10000720c */ /* 0x000fe20003fc4070 */
[----:B------:R-:W-:Y:S01]  /*4960*/  IMAD.HI.U32 R4, R3, R229, RZ ;  /* 0x000000e503047227 */ /* 0x000fe200078e00ff */
[----:B------:R-:W-:-:S02]  /*4970*/  LOP3.LUT R8, R2, 0x17c, RZ, 0xfc, !PT ;  /* 0x0000017c02087812 */ /* 0x000fc400078efcff */
[----:B------:R-:W-:Y:S01]  /*4980*/  LOP3.LUT R9, R2, 0x184, RZ, 0xfc, !PT ;  /* 0x0000018402097812 */ /* 0x000fe200078efcff */
[--C-:B------:R-:W-:Y:S01]  /*4990*/  @!P1 IMAD.IADD R227, R227, 0x1, -R0.reuse ;  /* 0x00000001e3e39824 */ /* 0x100fe200078e0a00 */
[----:B------:R-:W-:Y:S01]  /*49a0*/  IABS R233, R8 ;  /* 0x0000000800e97213 */ /* 0x000fe20000000000 */
[--C-:B------:R-:W-:Y:S01]  /*49b0*/  @!P2 IMAD.IADD R223, R223, 0x1, -R0.reuse ;  /* 0x00000001dfdfa824 */ /* 0x100fe200078e0a00 */
[----:B------:R-:W-:Y:S01]  /*49c0*/  ISETP.GE.AND P2, PT, R6, RZ, PT ;  /* 0x000000ff0600720c */ /* 0x000fe20003f46270 */
[----:B------:R-:W-:Y:S01]  /*49d0*/  IMAD.HI.U32 R5, R3, R231, RZ ;  /* 0x000000e703057227 */ /* 0x000fe200078e00ff */
[----:B------:R-:W-:Y:S02]  /*49e0*/  ISETP.GE.AND P1, PT, R7, RZ, PT ;  /* 0x000000ff0700720c */ /* 0x000fe40003f26270 */
[----:B------:R-:W-:Y:S01]  /*49f0*/  LOP3.LUT R7, R2, 0x180, RZ, 0xfc, !PT ;  /* 0x0000018002077812 */ /* 0x000fe200078efcff */
[----:B------:R-:W-:Y:S01]  /*4a00*/  @!P6 IMAD.IADD R225, R225, 0x1, -R0 ;  /* 0x00000001e1e1e824 */ /* 0x000fe200078e0a00 */
[C---:B------:R-:W-:Y:S01]  /*4a10*/  ISETP.GT.U32.AND P6, PT, R0.reuse, R227, PT ;  /* 0x000000e30000720c */ /* 0x040fe20003fc4070 */
[----:B------:R-:W-:Y:S01]  /*4a20*/  IMAD.MOV R6, RZ, RZ, -R4 ;  /* 0x000000ffff067224 */ /* 0x000fe200078e0a04 */
[----:B------:R-:W-:Y:S01]  /*4a30*/  IABS R235, R7 ;  /* 0x0000000700eb7213 */ /* 0x000fe20000000000 */
[----:B------:R-:W-:Y:S01]  /*4a40*/  IMAD.MOV R5, RZ, RZ, -R5 ;  /* 0x000000ffff057224 */ /* 0x000fe200078e0a05 */
[----:B------:R-:W-:Y:S01]  /*4a50*/  IABS R237, R9 ;  /* 0x0000000900ed7213 */ /* 0x000fe20000000000 */
[----:B------:R-:W-:-:S02]  /*4a60*/  IMAD R229, R0, R6, R229 ;  /* 0x0000000600e57224 */ /* 0x000fc400078e02e5 */
[----:B------:R-:W-:Y:S01]  /*4a70*/  @!P4 IMAD.MOV R221, RZ, RZ, -R221 ;  /* 0x000000ffffddc224 */ /* 0x000fe200078e0add */
[----:B------:R-:W-:Y:S01]  /*4a80*/  ISETP.GT.U32.AND P4, PT, R0, R225, PT ;  /* 0x000000e10000720c */ /* 0x000fe20003f84070 */
[----:B------:R-:W-:-:S04]  /*4a90*/  IMAD.HI.U32 R4, R3, R233, RZ ;  /* 0x000000e903047227 */ /* 0x000fc800078e00ff */
[C---:B------:R-:W-:Y:S02]  /*4aa0*/  IMAD R231, R0.reuse, R5, R231 ;  /* 0x0000000500e77224 */ /* 0x040fe400078e02e7 */
[----:B------:R-:W-:Y:S01]  /*4ab0*/  @!P0 IMAD.MOV R223, RZ, RZ, -R223 ;  /* 0x000000ffffdf8224 */ /* 0x000fe200078e0adf */
[C---:B------:R-:W-:Y:S01]  /*4ac0*/  ISETP.GT.U32.AND P0, PT, R0.reuse, R229, PT ;  /* 0x000000e50000720c */ /* 0x040fe20003f04070 */
[----:B------:R-:W-:Y:S02]  /*4ad0*/  IMAD.MOV R4, RZ, RZ, -R4 ;  /* 0x000000ffff047224 */ /* 0x000fe400078e0a04 */
[--C-:B------:R-:W-:Y:S01]  /*4ae0*/  @!P6 IMAD.IADD R227, R227, 0x1, -R0.reuse ;  /* 0x00000001e3e3e824 */ /* 0x100fe200078e0a00 */
[C---:B------:R-:W-:Y:S01]  /*4af0*/  ISETP.GT.U32.AND P6, PT, R0.reuse, R231, PT ;  /* 0x000000e70000720c */ /* 0x040fe20003fc4070 */
[----:B------:R-:W-:Y:S02]  /*4b00*/  IMAD R233, R0, R4, R233 ;  /* 0x0000000400e97224 */ /* 0x000fe400078e02e9 */
[----:B------:R-:W-:-:S02]  /*4b10*/  @!P4 IMAD.IADD R225, R225, 0x1, -R0 ;  /* 0x00000001e1e1c824 */ /* 0x000fc400078e0a00 */
[----:B------:R-:W-:Y:S01]  /*4b20*/  IMAD.HI.U32 R4, R3, R235, RZ ;  /* 0x000000eb03047227 */ /* 0x000fe200078e00ff */
[----:B------:R-:W-:-:S03]  /*4b30*/  ISETP.GT.U32.AND P4, PT, R0, R233, PT ;  /* 0x000000e90000720c */ /* 0x000fc60003f84070 */
[----:B------:R-:W-:Y:S01]  /*4b40*/  @!P0 IMAD.IADD R229, R229, 0x1, -R0 ;  /* 0x00000001e5e58824 */ /* 0x000fe200078e0a00 */
[----:B------:R-:W-:Y:S01]  /*4b50*/  ISETP.GE.AND P0, PT, R8, RZ, PT ;  /* 0x000000ff0800720c */ /* 0x000fe20003f06270 */
[----:B------:R-:W-:Y:S02]  /*4b60*/  IMAD.MOV R4, RZ, RZ, -R4 ;  /* 0x000000ffff047224 */ /* 0x000fe400078e0a04 */
[----:B------:R-:W-:Y:S01]  /*4b70*/  @!P6 IMAD.IADD R231, R231, 0x1, -R0 ;  /* 0x00000001e7e7e824 */ /* 0x000fe200078e0a00 */
[----:B------:R-:W-:Y:S01]  /*4b80*/  ISETP.GT.U32.AND P6, PT, R0, R229, PT ;  /* 0x000000e50000720c */ /* 0x000fe20003fc4070 */
[----:B------:R-:W-:-:S04]  /*4b90*/  IMAD.HI.U32 R5, R3, R237, RZ ;  /* 0x000000ed03057227 */ /* 0x000fc800078e00ff */
[----:B------:R-:W-:Y:S01]  /*4ba0*/  @!P4 IMAD.IADD R233, R233, 0x1, -R0 ;  /* 0x00000001e9e9c824 */ /* 0x000fe200078e0a00 */
[C---:B------:R-:W-:Y:S01]  /*4bb0*/  ISETP.GT.U32.AND P4, PT, R0.reuse, R231, PT ;  /* 0x000000e70000720c */ /* 0x040fe20003f84070 */
[----:B------:R-:W-:Y:S02]  /*4bc0*/  IMAD R235, R0, R4, R235 ;  /* 0x0000000400eb7224 */ /* 0x000fe400078e02eb */
[----:B------:R-:W-:Y:S02]  /*4bd0*/  IMAD.MOV R6, RZ, RZ, -R5 ;  /* 0x000000ffff067224 */ /* 0x000fe400078e0a05 */
[----:B------:R-:W-:-:S04]  /*4be0*/  IMAD.HI.U32 R4, R3, R239, RZ ;  /* 0x000000ef03047227 */ /* 0x000fc800078e00ff */
[----:B------:R-:W-:Y:S01]  /*4bf0*/  @!P6 IMAD.IADD R229, R229, 0x1, -R0 ;  /* 0x00000001e5e5e824 */ /* 0x000fe200078e0a00 */
[C---:B------:R-:W-:Y:S01]  /*4c00*/  ISETP.GT.U32.AND P6, PT, R0.reuse, R235, PT ;  /* 0x000000eb0000720c */ /* 0x040fe20003fc4070 */
[----:B------:R-:W-:Y:S01]  /*4c10*/  IMAD R237, R0, R6, R237 ;  /* 0x0000000600ed7224 */ /* 0x000fe200078e02ed */
[----:B------:R-:W-:Y:S01]  /*4c20*/  LOP3.LUT R6, R2, 0x190, RZ, 0xfc, !PT ;  /* 0x0000019002067812 */ /* 0x000fe200078efcff */
[----:B------:R-:W-:Y:S02]  /*4c30*/  IMAD.MOV R4, RZ, RZ, -R4 ;  /* 0x000000ffff047224 */ /* 0x000fe400078e0a04 */
[----:B------:R-:W-:Y:S01]  /*4c40*/  @!P4 IMAD.IADD R231, R231, 0x1, -R0 ;  /* 0x00000001e7e7c824 */ /* 0x000fe200078e0a00 */
[C---:B------:R-:W-:Y:S01]  /*4c50*/  ISETP.GT.U32.AND P4, PT, R0.reuse, R237, PT ;  /* 0x000000ed0000720c */ /* 0x040fe20003f84070 */
[----:B------:R-:W-:Y:S01]  /*4c60*/  IMAD R239, R0, R4, R239 ;  /* 0x0000000400ef7224 */ /* 0x000fe200078e02ef */
[----:B------:R-:W-:Y:S01]  /*4c70*/  IABS R243, R6 ;  /* 0x0000000600f37213 */ /* 0x000fe20000000000 */
[----:B------:R-:W-:-:S04]  /*4c80*/  IMAD.HI.U32 R5, R3, R241, RZ ;  /* 0x000000f103057227 */ /* 0x000fc800078e00ff */
[----:B------:R-:W-:Y:S01]  /*4c90*/  @!P3 IMAD.MOV R227, RZ, RZ, -R227 ;  /* 0x000000ffffe3b224 */ /* 0x000fe200078e0ae3 */
[C---:B------:R-:W-:Y:S01]  /*4ca0*/  ISETP.GT.U32.AND P3, PT, R0.reuse, R233, PT ;  /* 0x000000e90000720c */ /* 0x040fe20003f64070 */
[--C-:B------:R-:W-:Y:S01]  /*4cb0*/  @!P6 IMAD.IADD R235, R235, 0x1, -R0.reuse ;  /* 0x00000001ebebe824 */ /* 0x100fe200078e0a00 */
[C---:B------:R-:W-:Y:S01]  /*4cc0*/  ISETP.GT.U32.AND P6, PT, R0.reuse, R239, PT ;  /* 0x000000ef0000720c */ /* 0x040fe20003fc4070 */
[----:B------:R-:W-:Y:S02]  /*4cd0*/  IMAD.MOV R5, RZ, RZ, -R5 ;  /* 0x000000ffff057224 */ /* 0x000fe400078e0a05 */
[----:B------:R-:W-:Y:S01]  /*4ce0*/  @!P5 IMAD.MOV R225, RZ, RZ, -R225 ;  /* 0x000000ffffe1d224 */ /* 0x000fe200078e0ae1 */
[----:B------:R-:W-:Y:S01]  /*4cf0*/  ISETP.GE.AND P5, PT, R7, RZ, PT ;  /* 0x000000ff0700720c */ /* 0x000fe20003fa6270 */
[----:B------:R-:W-:Y:S01]  /*4d00*/  IMAD R241, R0, R5, R241 ;  /* 0x0000000500f17224 */ /* 0x000fe200078e02f1 */
[----:B------:R-:W-:Y:S01]  /*4d10*/  LOP3.LUT R7, R2, 0x194, RZ, 0xfc, !PT ;  /* 0x0000019402077812 */ /* 0x000fe200078efcff */
[----:B------:R-:W-:-:S02]  /*4d20*/  @!P4 IMAD.IADD R237, R237, 0x1, -R0 ;  /* 0x00000001ededc824 */ /* 0x000fc400078e0a00 */
[----:B------:R-:W-:Y:S01]  /*4d30*/  @!P1 IMAD.MOV R231, RZ, RZ, -R231 ;  /* 0x000000ffffe79224 */ /* 0x000fe200078e0ae7 */
[C---:B------:R-:W-:Y:S01]  /*4d40*/  ISETP.GT.U32.AND P1, PT, R0.reuse, R241, PT ;  /* 0x000000f10000720c */ /* 0x040fe20003f24070 */
[--C-:B------:R-:W-:Y:S01]  /*4d50*/  @!P3 IMAD.IADD R233, R233, 0x1, -R0.reuse ;  /* 0x00000001e9e9b824 */ /* 0x100fe200078e0a00 */
[----:B------:R-:W-:Y:S01]  /*4d60*/  IABS R245, R7 ;  /* 0x0000000700f57213 */ /* 0x000fe20000000000 */
[----:B------:R-:W-:Y:S01]  /*4d70*/  @!P2 IMAD.MOV R229, RZ, RZ, -R229 ;  /* 0x000000ffffe5a224 */ /* 0x000fe200078e0ae5 */
[C---:B------:R-:W-:Y:S01]  /*4d80*/  ISETP.GT.U32.AND P4, PT, R0.reuse, R237, PT ;  /* 0x000000ed0000720c */ /* 0x040fe20003f84070 */
[----:B------:R-:W-:Y:S01]  /*4d90*/  @!P6 IMAD.IADD R239, R239, 0x1, -R0 ;  /* 0x00000001efefe824 */ /* 0x000fe200078e0a00 */
[----:B------:R-:W-:Y:S01]  /*4da0*/  ISETP.GE.AND P3, PT, R9, RZ, PT ;  /* 0x000000ff0900720c */ /* 0x000fe20003f66270 */
[C---:B------:R-:W-:Y:S01]  /*4db0*/  IMAD.HI.U32 R5, R3.reuse, R245, RZ ;  /* 0x000000f503057227 */ /* 0x040fe200078e00ff */
[C---:B------:R-:W-:Y:S02]  /*4dc0*/  ISETP.GT.U32.AND P2, PT, R0.reuse, R235, PT ;  /* 0x000000eb0000720c */ /* 0x040fe40003f44070 */
[----:B------:R-:W-:Y:S01]  /*4dd0*/  ISETP.GT.U32.AND P6, PT, R0, R239, PT ;  /* 0x000000ef0000720c */ /* 0x000fe20003fc4070 */
[----:B------:R-:W-:-:S04]  /*4de0*/  IMAD.HI.U32 R4, R3, R243, RZ ;  /* 0x000000f303047227 */ /* 0x000fc800078e00ff */
[----:B------:R-:W-:Y:S02]  /*4df0*/  IMAD.MOV R5, RZ, RZ, -R5 ;  /* 0x000000ffff057224 */ /* 0x000fe400078e0a05 */
[----:B------:R-:W-:Y:S01]  /*4e00*/  @!P0 IMAD.MOV R233, RZ, RZ, -R233 ;  /* 0x000000ffffe98224 */ /* 0x000fe200078e0ae9 */
[----:B------:R-:W-:Y:S01]  /*4e10*/  ISETP.GE.AND P0, PT, R10, RZ, PT ;  /* 0x000000ff0a00720c */ /* 0x000fe20003f06270 */
[----:B------:R-:W-:Y:S01]  /*4e20*/  @!P1 IMAD.IADD R241, R241, 0x1, -R0 ;  /* 0x00000001f1f19824 */ /* 0x000fe200078e0a00 */
[----:B------:R-:W-:Y:S01]  /*4e30*/  LOP3.LUT R10, R2, 0x1ac, RZ, 0xfc, !PT ;  /* 0x000001ac020a7812 */ /* 0x000fe200078efcff */
[----:B------:R-:W-:Y:S02]  /*4e40*/  IMAD.MOV R4, RZ, RZ, -R4 ;  /* 0x000000ffff047224 */ /* 0x000fe400078e0a04 */
[--C-:B------:R-:W-:Y:S01]  /*4e50*/  @!P4 IMAD.IADD R237, R237, 0x1, -R0.reuse ;  /* 0x00000001ededc824 */ /* 0x100fe200078e0a00 */
[C---:B------:R-:W-:Y:S01]  /*4e60*/  ISETP.GT.U32.AND P1, PT, R0.reuse, R241, PT ;  /* 0x000000f10000720c */ /* 0x040fe20003f24070 */
[----:B------:R-:W-:Y:S01]  /*4e70*/  IMAD R245, R0, R5, R245 ;  /* 0x0000000500f57224 */ /* 0x000fe200078e02f5 */
[----:B------:R-:W-:Y:S01]  /*4e80*/  LOP3.LUT R5, R2, 0x1a0, RZ, 0xfc, !PT ;  /* 0x000001a002057812 */ /* 0x000fe200078efcff */
[--C-:B------:R-:W-:Y:S01]  /*4e90*/  @!P2 IMAD.IADD R235, R235, 0x1, -R0.reuse ;  /* 0x00000001ebeba824 */ /* 0x100fe200078e0a00 */
[----:B------:R-:W-:Y:S01]  /*4ea0*/  ISETP.GE.AND P2, PT, R11, RZ, PT ;  /* 0x000000ff0b00720c */ /* 0x000fe20003f46270 */
[----:B------:R-:W-:Y:S01]  /*4eb0*/  IMAD R243, R0, R4, R243 ;  /* 0x0000000400f37224 */ /* 0x000fe200078e02f3 */
[----:B------:R-:W-:Y:S01]  /*4ec0*/  LOP3.LUT R4, R2, 0x198, RZ, 0xfc, !PT ;  /* 0x0000019802047812 */ /* 0x000fe200078efcff */
[----:B------:R-:W-:Y:S01]  /*4ed0*/  @!P3 IMAD.MOV R237, RZ, RZ, -R237 ;  /* 0x000000ffffedb224 */ /* 0x000fe200078e0aed */
[C---:B------:R-:W-:Y:S01]  /*4ee0*/  ISETP.GT.U32.AND P3, PT, R0.reuse, R245, PT ;  /* 0x000000f50000720c */ /* 0x040fe20003f64070 */
[--C-:B------:R-:W-:Y:S01]  /*4ef0*/  @!P6 IMAD.IADD R239, R239, 0x1, -R0.reuse ;  /* 0x00000001efefe824 */ /* 0x100fe200078e0a00 */
[----:B------:R-:W-:Y:S01]  /*4f00*/  IABS R247, R4 ;  /* 0x0000000400f77213 */ /* 0x000fe20000000000 */
[----:B------:R-:W-:Y:S01]  /*4f10*/  @!P5 IMAD.MOV R235, RZ, RZ, -R235 ;  /* 0x000000ffffebd224 */ /* 0x000fe200078e0aeb */
[----:B------:R-:W-:Y:S01]  /*4f20*/  ISETP.GT.U32.AND P5, PT, R0, R243, PT ;  /* 0x000000f30000720c */ /* 0x000fe20003fa4070 */
[----:B------:R-:W-:Y:S01]  /*4f30*/  @!P0 IMAD.MOV R239, RZ, RZ, -R239 ;  /* 0x000000ffffef8224 */ /* 0x000fe200078e0aef */
[----:B------:R-:W-:Y:S01]  /*4f40*/  ISETP.GE.AND P0, PT, R4, RZ, PT ;  /* 0x000000ff0400720c */ /* 0x000fe20003f06270 */
[----:B------:R-:W-:Y:S01]  /*4f50*/  @!P1 IMAD.IADD R241, R241, 0x1, -R0 ;  /* 0x00000001f1f19824 */ /* 0x000fe200078e0a00 */
[----:B------:R-:W-:-:S02]  /*4f60*/  LOP3.LUT R4, R2, 0x19c, RZ, 0xfc, !PT ;  /* 0x0000019c02047812 */ /* 0x000fc400078efcff */
[----:B------:R-:W-:Y:S01]  /*4f70*/  ISETP.GE.AND P6, PT, R7, RZ, PT ;  /* 0x000000ff0700720c */ /* 0x000fe20003fc6270 */
[----:B------:R-:W-:Y:S01]  /*4f80*/  @!P2 IMAD.MOV R241, RZ, RZ, -R241 ;  /* 0x000000fffff1a224 */ /* 0x000fe200078e0af1 */
[----:B------:R-:W-:Y:S01]  /*4f90*/  ISETP.GE.AND P1, PT, R4, RZ, PT ;  /* 0x000000ff0400720c */ /* 0x000fe20003f26270 */
[--C-:B------:R-:W-:Y:S01]  /*4fa0*/  @!P3 IMAD.IADD R245, R245, 0x1, -R0.reuse ;  /* 0x00000001f5f5b824 */ /* 0x100fe200078e0a00 */
[----:B------:R-:W-:Y:S01]  /*4fb0*/  IABS R249, R4 ;  /* 0x0000000400f97213 */ /* 0x000fe20000000000 */
[----:B------:R-:W-:Y:S01]  /*4fc0*/  IMAD.HI.U32 R4, R3, R247, RZ ;  /* 0x000000f703047227 */ /* 0x000fe200078e00ff */
[----:B------:R-:W-:Y:S02]  /*4fd0*/  ISETP.GE.AND P4, PT, R6, RZ, PT ;  /* 0x000000ff0600720c */ /* 0x000fe40003f86270 */
[----:B------:R-:W-:Y:S01]  /*4fe0*/  ISETP.GT.U32.AND P3, PT, R0, R245, PT ;  /* 0x000000f50000720c */ /* 0x000fe20003f64070 */
[----:B------:R-:W-:Y:S01]  /*4ff0*/  @!P5 IMAD.IADD R243, R243, 0x1, -R0 ;  /* 0x00000001f3f3d824 */ /* 0x000fe200078e0a00 */
[----:B------:R-:W-:Y:S01]  /*5000*/  IABS R251, R5 ;  /* 0x0000000500fb7213 */ /* 0x000fe20000000000 */
[----:B------:R-:W-:Y:S01]  /*5010*/  IMAD.MOV R4, RZ, RZ, -R4 ;  /* 0x000000ffff047224 */ /* 0x000fe200078e0a04 */
[----:B------:R-:W-:-:S02]  /*5020*/  LOP3.LUT R7, R2, 0x1a4, RZ, 0xfc, !PT ;  /* 0x000001a402077812 */ /* 0x000fc400078efcff */
[C---:B------:R-:W-:Y:S01]  /*5030*/  ISETP.GT.U32.AND P5, PT, R0.reuse, R243, PT ;  /* 0x000000f30000720c */ /* 0x040fe20003fa4070 */
[----:B------:R-:W-:Y:S01]  /*5040*/  IMAD R247, R0, R4, R247 ;  /* 0x0000000400f77224 */ /* 0x000fe200078e02f7 */
[----:B------:R-:W-:Y:S01]  /*5050*/  ISETP.GE.AND P2, PT, R5, RZ, PT ;  /* 0x000000ff0500720c */ /* 0x000fe20003f46270 */
[----:B------:R-:W-:Y:S01]  /*5060*/  IMAD.HI.U32 R4, R3, R249, RZ ;  /* 0x000000f903047227 */ /* 0x000fe200078e00ff */
[----:B------:R-:W-:Y:S02]  /*5070*/  IABS R6, R7 ;  /* 0x0000000700067213 */ /* 0x000fe40000000000 */
[----:B------:R-:W-:Y:S01]  /*5080*/  IABS R18, R10 ;  /* 0x0000000a00127213 */ /* 0x000fe20000000000 */
[----:B------:R-:W-:Y:S01]  /*5090*/  IMAD.MOV R4, RZ, RZ, -R4 ;  /* 0x000000ffff047224 */ /* 0x000fe200078e0a04 */
[----:B------:R-:W-:Y:S01]  /*50a0*/  LOP3.LUT R11, R2, 0x1b0, RZ, 0xfc, !PT ;  /* 0x000001b0020b7812 */ /* 0x000fe200078efcff */
[--C-:B------:R-:W-:Y:S01]  /*50b0*/  @!P3 IMAD.IADD R245, R245, 0x1, -R0.reuse ;  /* 0x00000001f5f5b824 */ /* 0x100fe200078e0a00 */
[----:B------:R-:W-:Y:S01]  /*50c0*/  ISETP.GE.AND P3, PT, R7, RZ, PT ;  /* 0x000000ff0700720c */ /* 0x000fe20003f66270 */
[----:B------:R-:W-:Y:S01]  /*50d0*/  IMAD R249, R0, R4, R249 ;  /* 0x0000000400f97224 */ /* 0x000fe200078e02f9 */
[----:B------:R-:W-:Y:S01]  /*50e0*/  LOP3.LUT R7, R2, 0x1a8, RZ, 0xfc, !PT ;  /* 0x000001a802077812 */ /* 0x000fe200078efcff */
[----:B------:R-:W-:Y:S01]  /*50f0*/  @!P5 IMAD.IADD R243, R243, 0x1, -R0 ;  /* 0x00000001f3f3d824 */ /* 0x000fe200078e0a00 */
[C---:B------:R-:W-:Y:S01]  /*5100*/  ISETP.GT.U32.AND P5, PT, R0.reuse, R247, PT ;  /* 0x000000f70000720c */ /* 0x040fe20003fa4070 */
[----:B------:R-:W-:Y:S01]  /*5110*/  @!P6 IMAD.MOV R245, RZ, RZ, -R245 ;  /* 0x000000fffff5e224 */ /* 0x000fe200078e0af5 */
[----:B------:R-:W-:Y:S01]  /*5120*/  ISETP.GT.U32.AND P6, PT, R0, R249, PT ;  /* 0x000000f90000720c */ /* 0x000fe20003fc4070 */
[----:B------:R-:W-:Y:S01]  /*5130*/  IMAD.HI.U32 R5, R3, R251, RZ ;  /* 0x000000fb03057227 */ /* 0x000fe200078e00ff */
[----:B------:R-:W-:-:S03]  /*5140*/  IABS R8, R11 ;  /* 0x0000000b00087213 */ /* 0x000fc60000000000 */
[----:B------:R-:W-:Y:S02]  /*5150*/  IMAD.MOV R5, RZ, RZ, -R5 ;  /* 0x000000ffff057224 */ /* 0x000fe400078e0a05 */
[----:B------:R-:W-:-:S04]  /*5160*/  IMAD.HI.U32 R4, R3, R6, RZ ;  /* 0x0000000603047227 */ /* 0x000fc800078e00ff */
[--C-:B------:R-:W-:Y:S01]  /*5170*/  @!P5 IMAD.IADD R247, R247, 0x1, -R0.reuse ;  /* 0x00000001f7f7d824 */ /* 0x100fe200078e0a00 */
[----:B------:R-:W-:Y:S01]  /*5180*/  ISETP.GE.AND P5, PT, R7, RZ, PT ;  /* 0x000000ff0700720c */ /* 0x000fe20003fa6270 */
[----:B------:R-:W-:Y:S01]  /*5190*/  @!P6 IMAD.IADD R249, R249, 0x1, -R0 ;  /* 0x00000001f9f9e824 */ /* 0x000fe200078e0a00 */
[----:B------:R-:W-:Y:S01]  /*51a0*/  IABS R7, R7 ;  /* 0x0000000700077213 */ /* 0x000fe20000000000 */
[C---:B------:R-:W-:Y:S02]  /*51b0*/  IMAD R251, R0.reuse, R5, R251 ;  /* 0x0000000500fb7224 */ /* 0x040fe400078e02fb */
[----:B------:R-:W-:Y:S01]  /*51c0*/  @!P4 IMAD.MOV R243, RZ, RZ, -R243 ;  /* 0x000000fffff3c224 */ /* 0x000fe200078e0af3 */
[C---:B------:R-:W-:Y:S01]  /*51d0*/  ISETP.GT.U32.AND P4, PT, R0.reuse, R247, PT ;  /* 0x000000f70000720c */ /* 0x040fe20003f84070 */
[----:B------:R-:W-:Y:S01]  /*51e0*/  IMAD.MOV R5, RZ, RZ, -R4 ;  /* 0x000000ffff057224 */ /* 0x000fe200078e0a04 */
[----:B------:R-:W-:-:S03]  /*51f0*/  ISETP.GT.U32.AND P6, PT, R0, R249, PT ;  /* 0x000000f90000720c */ /* 0x000fc60003fc4070 */
[----:B------:R-:W-:Y:S02]  /*5200*/  IMAD R4, R0, R5, R6 ;  /* 0x0000000500047224 */ /* 0x000fe400078e0206 */
[----:B------:R-:W-:-:S04]  /*5210*/  IMAD.HI.U32 R5, R3, R7, RZ ;  /* 0x0000000703057227 */ /* 0x000fc800078e00ff */
[----:B------:R-:W-:-:S04]  /*5220*/  IMAD.HI.U32 R6, R3, R18, RZ ;  /* 0x0000001203067227 */ /* 0x000fc800078e00ff */
[----:B------:R-:W-:Y:S02]  /*5230*/  IMAD.MOV R5, RZ, RZ, -R5 ;  /* 0x000000ffff057224 */ /* 0x000fe400078e0a05 */
[----:B------:R-:W-:Y:S02]  /*5240*/  IMAD.MOV R9, RZ, RZ, -R6 ;  /* 0x000000ffff097224 */ /* 0x000fe400078e0a06 */
[--C-:B------:R-:W-:Y:S01]  /*5250*/  @!P4 IMAD.IADD R247, R247, 0x1, -R0.reuse ;  /* 0x00000001f7f7c824 */ /* 0x100fe200078e0a00 */
[C---:B------:R-:W-:Y:S01]  /*5260*/  ISETP.GT.U32.AND P4, PT, R0.reuse, R251, PT ;  /* 0x000000fb0000720c */ /* 0x040fe20003f84070 */
[C---:B------:R-:W-:Y:S02]  /*5270*/  IMAD R6, R0.reuse, R5, R7 ;  /* 0x0000000500067224 */ /* 0x040fe400078e0207 */
[----:B------:R-:W-:Y:S01]  /*5280*/  @!P6 IMAD.IADD R249, R249, 0x1, -R0 ;  /* 0x00000001f9f9e824 */ /* 0x000fe200078e0a00 */
[C---:B------:R-:W-:Y:S01]  /*5290*/  ISETP.GT.U32.AND P6, PT, R0.reuse, R4, PT ;  /* 0x000000040000720c */ /* 0x040fe20003fc4070 */
[----:B------:R-:W-:Y:S01]  /*52a0*/  @!P0 IMAD.MOV R247, RZ, RZ, -R247 ;  /* 0x000000fffff78224 */ /* 0x000fe200078e0af7 */
[----:B------:R-:W-:Y:S01]  /*52b0*/  ISETP.GT.U32.AND P0, PT, R0, R6, PT ;  /* 0x000000060000720c */ /* 0x000fe20003f04070 */
[----:B------:R-:W-:-:S04]  /*52c0*/  IMAD.HI.U32 R5, R3, R8, RZ ;  /* 0x0000000803057227 */ /* 0x000fc800078e00ff */
[----:B------:R-:W-:Y:S02]  /*52d0*/  IMAD.MOV R7, RZ, RZ, -R5 ;  /* 0x000000ffff077224 */ /* 0x000fe400078e0a05 */
[----:B------:R-:W-:Y:S01]  /*52e0*/  IMAD R18, R0, R9, R18 ;  /* 0x0000000900127224 */ /* 0x000fe200078e0212 */
[----:B------:R-:W-:Y:S01]  /*52f0*/  LOP3.LUT R9, R2, 0x1bc, RZ, 0xfc, !PT ;  /* 0x000001bc02097812 */ /* 0x000fe200078efcff */
[----:B------:R-:W-:Y:S02]  /*5300*/  IMAD R8, R0, R7, R8 ;  /* 0x0000000700087224 */ /* 0x000fe400078e0208 */
[--C-:B------:R-:W-:Y:S01]  /*5310*/  @!P6 IMAD.IADD R4, R4, 0x1, -R0.reuse ;  /* 0x000000010404e824 */ /* 0x100fe200078e0a00 */
[----:B------:R-:W-:Y:S01]  /*5320*/  IABS R107, R9 ;  /* 0x00000009006b7213 */ /* 0x000fe20000000000 */
[----:B------:R-:W-:Y:S01]  /*5330*/  @!P0 IMAD.IADD R6, R6, 0x1, -R0 ;  /* 0x0000000106068824 */ /* 0x000fe200078e0a00 */
[C---:B------:R-:W-:Y:S01]  /*5340*/  ISETP.GT.U32.AND P6, PT, R0.reuse, R8, PT ;  /* 0x000000080000720c */ /* 0x040fe20003fc4070 */
[----:B------:R-:W-:Y:S01]  /*5350*/  IMAD.HI.U32 R5, R3, R109, RZ ;  /* 0x0000006d03057227 */ /* 0x000fe200078e00ff */
[----:B------:R-:W-:-:S03]  /*5360*/  ISETP.GT.U32.AND P0, PT, R0, R4, PT ;  /* 0x000000040000720c */ /* 0x000fc60003f04070 */
[----:B------:R-:W-:Y:S01]  /*5370*/  @!P1 IMAD.MOV R249, RZ, RZ, -R249 ;  /* 0x000000fffff99224 */ /* 0x000fe200078e0af9 */
[C---:B------:R-:W-:Y:S01]  /*5380*/  ISETP.GT.U32.AND P1, PT, R0.reuse, R18, PT ;  /* 0x000000120000720c */ /* 0x040fe20003f24070 */
[----:B------:R-:W-:Y:S02]  /*5390*/  @!P4 IMAD.IADD R251, R251, 0x1, -R0 ;  /* 0x00000001fbfbc824 */ /* 0x000fe400078e0a00 */
[----:B------:R-:W-:Y:S02]  /*53a0*/  IMAD.MOV R5, RZ, RZ, -R5 ;  /* 0x000000ffff057224 */ /* 0x000fe400078e0a05 */
[----:B------:R-:W-:Y:S01]  /*53b0*/  IMAD.HI.U32 R7, R3, R15, RZ ;  /* 0x0000000f03077227 */ /* 0x000fe200078e00ff */
[----:B------:R-:W-:-:S03]  /*53c0*/  ISETP.GT.U32.AND P4, PT, R0, R251, PT ;  /* 0x000000fb0000720c */ /* 0x000fc60003f84070 */
[----:B------:R-:W-:Y:S02]  /*53d0*/  IMAD R109, R0, R5, R109 ;  /* 0x00000005006d7224 */ /* 0x000fe400078e026d */
[--C-:B------:R-:W-:Y:S02]  /*53e0*/  @!P0 IMAD.IADD R4, R4, 0x1, -R0.reuse ;  /* 0x0000000104048824 */ /* 0x100fe400078e0a00 */
[--C-:B------:R-:W-:Y:S01]  /*53f0*/  @!P6 IMAD.IADD R8, R8, 0x1, -R0.reuse ;  /* 0x000000010808e824 */ /* 0x100fe200078e0a00 */
[----:B------:R-:W-:Y:S01]  /*5400*/  ISETP.GT.U32.AND P0, PT, R0, R109, PT ;  /* 0x0000006d0000720c */ /* 0x000fe20003f04070 */
[----:B------:R-:W-:Y:S01]  /*5410*/  @!P1 IMAD.IADD R18, R18, 0x1, -R0 ;  /* 0x0000000112129824 */ /* 0x000fe200078e0a00 */
[C---:B------:R-:W-:Y:S01]  /*5420*/  ISETP.GT.U32.AND P1, PT, R0.reuse, R6, PT ;  /* 0x000000060000720c */ /* 0x040fe20003f24070 */
[----:B------:R-:W-:Y:S01]  /*5430*/  IMAD.HI.U32 R5, R3, R107, RZ ;  /* 0x0000006b03057227 */ /* 0x000fe200078e00ff */
[----:B------:R-:W-:-:S03]  /*5440*/  ISETP.GT.U32.AND P6, PT, R0, R8, PT ;  /* 0x000000080000720c */ /* 0x000fc60003fc4070 */
[--C-:B------:R-:W-:Y:S01]  /*5450*/  @!P4 IMAD.IADD R251, R251, 0x1, -R0.reuse ;  /* 0x00000001fbfbc824 */ /* 0x100fe200078e0a00 */
[----:B------:R-:W-:Y:S01]  /*5460*/  ISETP.GE.AND P4, PT, R10, RZ, PT ;  /* 0x000000ff0a00720c */ /* 0x000fe20003f86270 */
[----:B------:R-:W-:Y:S01]  /*5470*/  IMAD.MOV R7, RZ, RZ, -R7 ;  /* 0x000000ffff077224 */ /* 0x000fe200078e0a07 */
[----:B------:R-:W-:Y:S01]  /*5480*/  LOP3.LUT R10, R2, 0x1c0, RZ, 0xfc, !PT ;  /* 0x000001c0020a7812 */ /* 0x000fe200078efcff */
[----:B------:R-:W-:Y:S02]  /*5490*/  IMAD.MOV R5, RZ, RZ, -R5 ;  /* 0x000000ffff057224 */ /* 0x000fe400078e0a05 */
[----:B------:R-:W-:Y:S01]  /*54a0*/  @!P2 IMAD.MOV R251, RZ, RZ, -R251 ;  /* 0x000000fffffba224 */ /* 0x000fe200078e0afb */
[C---:B------:R-:W-:Y:S01]  /*54b0*/  ISETP.GT.U32.AND P2, PT, R0.reuse, R18, PT ;  /* 0x000000120000720c */ /* 0x040fe20003f44070 */
[----:B------:R-:W-:Y:S01]  /*54c0*/  IMAD R15, R0, R7, R15 ;  /* 0x00000007000f7224 */ /* 0x000fe200078e020f */
[----:B--2---:R-:W-:Y:S01]  /*54d0*/  IABS R13, R10 ;  /* 0x0000000a000d7213 */ /* 0x004fe20000000000 */
        /* <DEDUP_REMOVED lines=8> */
[----:B------:R-:W-:Y:S01]  /*5560*/  @!P6 IMAD.IADD R8, R8, 0x1, -R0 ;  /* 0x000000010808e824 */ /* 0x000fe200078e0a00 */
[----:B------:R-:W-:Y:S01]  /*5570*/  ISETP.GT.U32.AND P6, PT, R0, R107, PT ;  /* 0x0000006b0000720c */ /* 0x000fe20003fc4070 */
[----:B------:R-:W-:-:S04]  /*5580*/  IMAD.HI.U32 R7, R3, R105, RZ ;  /* 0x0000006903077227 */ /* 0x000fc800078e00ff */
[----:B------:R-:W-:Y:S02]  /*5590*/  IMAD.MOV R7, RZ, RZ, -R7 ;  /* 0x000000ffff077224 */ /* 0x000fe400078e0a07 */
[----:B------:R-:W-:-:S04]  /*55a0*/  IMAD.HI.U32 R5, R3, R13, RZ ;  /* 0x0000000d03057227 */ /* 0x000fc800078e00ff */
[--C-:B------:R-:W-:Y:S01]  /*55b0*/  @!P2 IMAD.IADD R18, R18, 0x1, -R0.reuse ;  /* 0x000000011212a824 */ /* 0x100fe200078e0a00 */
[----:B------:R-:W-:Y:S01]  /*55c0*/  ISETP.GE.AND P2, PT, R11, RZ, PT ;  /* 0x000000ff0b00720c */ /* 0x000fe20003f46270 */
[----:B------:R-:W-:Y:S01]  /*55d0*/  IMAD R105, R0, R7, R105 ;  /* 0x0000000700697224 */ /* 0x000fe200078e0269 */
[----:B------:R-:W-:Y:S01]  /*55e0*/  IABS R11, R12 ;  /* 0x0000000c000b7213 */ /* 0x000fe20000000000 */
[----:B------:R-:W-:Y:S01]  /*55f0*/  IMAD.MOV R5, RZ, RZ, -R5 ;  /* 0x000000ffff057224 */ /* 0x000fe200078e0a05 */
[----:B------:R-:W-:Y:S01]  /*5600*/  LOP3.LUT R7, R2, 0x1cc, RZ, 0xfc, !PT ;  /* 0x000001cc02077812 */ /* 0x000fe200078efcff */
[--C-:B------:R-:W-:Y:S01]  /*5610*/  @!P1 IMAD.IADD R15, R15, 0x1, -R0.reuse ;  /* 0x000000010f0f9824 */ /* 0x100fe200078e0a00 */
[----:B------:R-:W-:Y:S01]  /*5620*/  ISETP.GE.AND P1, PT, R14, RZ, PT ;  /* 0x000000ff0e00720c */ /* 0x000fe20003f26270 */
[--C-:B------:R-:W-:Y:S01]  /*5630*/  @!P3 IMAD.IADD R109, R109, 0x1, -R0.reuse ;  /* 0x000000016d6db824 */ /* 0x100fe200078e0a00 */
[C---:B------:R-:W-:Y:S01]  /*5640*/  ISETP.GT.U32.AND P3, PT, R0.reuse, R105, PT ;  /* 0x000000690000720c */ /* 0x040fe20003f64070 */
[----:B------:R-:W-:Y:S01]  /*5650*/  IMAD R13, R0, R5, R13 ;  /* 0x00000005000d7224 */ /* 0x000fe200078e020d */
[----:B------:R-:W-:Y:S01]  /*5660*/  IABS R103, R7 ;  /* 0x0000000700677213 */ /* 0x000fe20000000000 */
[----:B------:R-:W-:Y:S01]  /*5670*/  @!P6 IMAD.IADD R107, R107, 0x1, -R0 ;  /* 0x000000016b6be824 */ /* 0x000fe200078e0a00 */
[----:B------:R-:W-:Y:S01]  /*5680*/  LOP3.LUT R14, R2, 0x1d8, RZ, 0xfc, !PT ;  /* 0x000001d8020e7812 */ /* 0x000fe200078efcff */
        /* <DEDUP_REMOVED lines=9> */
[--C-:B------:R-:W-:Y:S02]  /*5720*/  @!P3 IMAD.IADD R105, R105, 0x1, -R0.reuse ;  /* 0x000000016969b824 */ /* 0x100fe400078e0a00 */
[----:B------:R-:W-:Y:S02]  /*5730*/  IMAD.MOV R5, RZ, RZ, -R5 ;  /* 0x000000ffff057224 */ /* 0x000fe400078e0a05 */
[--C-:B------:R-:W-:Y:S01]  /*5740*/  @!P5 IMAD.IADD R15, R15, 0x1, -R0.reuse ;  /* 0x000000010f0fd824 */ /* 0x100fe200078e0a00 */
[----:B------:R-:W-:Y:S01]  /*5750*/  ISETP.GE.AND P5, PT, R10, RZ, PT ;  /* 0x000000ff0a00720c */ /* 0x000fe20003fa6270 */
[----:B------:R-:W-:Y:S01]  /*5760*/  @!P0 IMAD.MOV R109, RZ, RZ, -R109 ;  /* 0x000000ffff6d8224 */ /* 0x000fe200078e0a6d */
[----:B------:R-:W-:Y:S01]  /*5770*/  ISETP.GT.U32.AND P0, PT, R0, R105, PT ;  /* 0x000000690000720c */ /* 0x000fe20003f04070 */
[--C-:B------:R-:W-:Y:S01]  /*5780*/  @!P6 IMAD.IADD R107, R107, 0x1, -R0.reuse ;  /* 0x000000016b6be824 */ /* 0x100fe200078e0a00 */
[----:B------:R-:W-:Y:S01]  /*5790*/  LOP3.LUT R10, R2, 0x1d0, RZ, 0xfc, !PT ;  /* 0x000001d0020a7812 */ /* 0x000fe200078efcff */
[----:B------:R-:W-:Y:S01]  /*57a0*/  @!P4 IMAD.IADD R13, R13, 0x1, -R0 ;  /* 0x000000010d0dc824 */ /* 0x000fe200078e0a00 */
[----:B------:R-:W-:Y:S01]  /*57b0*/  ISETP.GE.AND P4, PT, R12, RZ, PT ;  /* 0x000000ff0c00720c */ /* 0x000fe20003f86270 */
[C---:B------:R-:W-:Y:S01]  /*57c0*/  IMAD R11, R0.reuse, R5, R11 ;  /* 0x00000005000b7224 */ /* 0x040fe200078e020b */
[----:B------:R-:W-:Y:S01]  /*57d0*/  IABS R9, R10 ;  /* 0x0000000a00097213 */ /* 0x000fe20000000000 */
[----:B------:R-:W-:Y:S01]  /*57e0*/  IMAD.HI.U32 R5, R3, R103, RZ ;  /* 0x0000006703057227 */ /* 0x000fe200078e00ff */
[----:B------:R-:W-:-:S02]  /*57f0*/  ISETP.GT.U32.AND P3, PT, R0, R13, PT ;  /* 0x0000000d0000720c */ /* 0x000fc40003f64070 */
        /* <DEDUP_REMOVED lines=8> */
[----:B------:R-:W-:-:S03]  /*5880*/  IMAD.HI.U32 R5, R3, R9, RZ ;  /* 0x0000000903057227 */ /* 0x000fc600078e00ff */
[----:B------:R-:W-:Y:S01]  /*5890*/  ISETP.GT.U32.AND P0, PT, R0, R103, PT ;  /* 0x000000670000720c */ /* 0x000fe20003f04070 */
[----:B------:R-:W-:Y:S02]  /*58a0*/  IMAD.MOV R5, RZ, RZ, -R5 ;  /* 0x000000ffff057224 */ /* 0x000fe400078e0a05 */
[--C-:B------:R-:W-:Y:S01]  /*58b0*/  @!P3 IMAD.IADD R13, R13, 0x1, -R0.reuse ;  /* 0x000000010d0db824 */ /* 0x100fe200078e0a00 */
[----:B------:R-:W-:Y:S01]  /*58c0*/  ISETP.GE.AND P3, PT, R10, RZ, PT ;  /* 0x000000ff0a00720c */ /* 0x000fe20003f66270 */
[----:B------:R-:W-:Y:S01]  /*58d0*/  IMAD R9, R0, R5, R9 ;  /* 0x0000000500097224 */ /* 0x000fe200078e0209 */
[----:B------:R-:W-:Y:S01]  /*58e0*/  LOP3.LUT R10, R2, 0x1d4, RZ, 0xfc, !PT ;  /* 0x000001d4020a7812 */ /* 0x000fe200078efcff */
[--C-:B------:R-:W-:Y:S02]  /*58f0*/  @!P2 IMAD.IADD R11, R11, 0x1, -R0.reuse ;  /* 0x000000010b0ba824 */ /* 0x100fe400078e0a00 */
[----:B------:R-:W-:Y:S01]  /*5900*/  @!P5 IMAD.MOV R13, RZ, RZ, -R13 ;  /* 0x000000ffff0dd224 */ /* 0x000fe200078e0a0d */
[C---:B------:R-:W-:Y:S01]  /*5910*/  ISETP.GT.U32.AND P5, PT, R0.reuse, R9, PT ;  /* 0x000000090000720c */ /* 0x040fe20003fa4070 */
[----:B------:R-:W-:Y:S01]  /*5920*/  @!P1 IMAD.MOV R15, RZ, RZ, -R15 ;  /* 0x000000ffff0f9224 */ /* 0x000fe200078e0a0f */
[----:B------:R-:W-:Y:S01]  /*5930*/  ISETP.GT.U32.AND P2, PT, R0, R11, PT ;  /* 0x0000000b0000720c */ /* 0x000fe20003f44070 */
[----:B------:R-:W-:Y:S01]  /*5940*/  @!P0 IMAD.IADD R103, R103, 0x1, -R0 ;  /* 0x0000000167678824 */ /* 0x000fe200078e0a00 */
[----:B------:R-:W-:Y:S01]  /*5950*/  ISETP.GE.AND P1, PT, R7, RZ, PT ;  /* 0x000000ff0700720c */ /* 0x000fe20003f26270 */
[----:B------:R-:W-:Y:S01]  /*5960*/  @!P6 IMAD.MOV R105, RZ, RZ, -R105 ;  /* 0x000000ffff69e224 */ /* 0x000fe200078e0a69 */
[----:B------:R-:W-:-:S02]  /*5970*/  IABS R7, R10 ;  /* 0x0000000a00077213 */ /* 0x000fc40000000000 */
[----:B------:R-:W-:Y:S02]  /*5980*/  ISETP.GT.U32.AND P0, PT, R0, R103, PT ;  /* 0x000000670000720c */ /* 0x000fe40003f04070 */
[----:B------:R-:W-:Y:S01]  /*5990*/  ISETP.GE.AND P6, PT, R10, RZ, PT ;  /* 0x000000ff0a00720c */ /* 0x000fe20003fc6270 */
[----:B------:R-:W-:-:S04]  /*59a0*/  IMAD.HI.U32 R5, R3, R7, RZ ;  /* 0x0000000703057227 */ /* 0x000fc800078e00ff */
[--C-:B------:R-:W-:Y:S01]  /*59b0*/  @!P2 IMAD.IADD R11, R11, 0x1, -R0.reuse ;  /* 0x000000010b0ba824 */ /* 0x100fe200078e0a00 */
[----:B------:R-:W-:Y:S01]  /*59c0*/  ISETP.GE.AND P2, PT, R14, RZ, PT ;  /* 0x000000ff0e00720c */ /* 0x000fe20003f46270 */
[----:B------:R-:W-:Y:S01]  /*59d0*/  @!P5 IMAD.IADD R9, R9, 0x1, -R0 ;  /* 0x000000010909d824 */ /* 0x000fe200078e0a00 */
[----:B------:R-:W-:Y:S01]  /*59e0*/  ISETP.GE.AND P5, PT, R16, RZ, PT ;  /* 0x000000ff1000720c */ /* 0x000fe20003fa6270 */
[----:B------:R-:W-:Y:S01]  /*59f0*/  IMAD.MOV R12, RZ, RZ, -R5 ;  /* 0x000000ffff0c7224 */ /* 0x000fe200078e0a05 */
[----:B------:R-:W-:Y:S01]  /*5a00*/  LOP3.LUT R16, R2, 0x1e4, RZ, 0xfc, !PT ;  /* 0x000001e402107812 */ /* 0x000fe200078efcff */
[----:B------:R-:W-:Y:S01]  /*5a10*/  @!P4 IMAD.MOV R11, RZ, RZ, -R11 ;  /* 0x000000ffff0bc224 */ /* 0x000fe200078e0a0b */
[C---:B------:R-:W-:Y:S01]  /*5a20*/  ISETP.GT.U32.AND P4, PT, R0.reuse, R9, PT ;  /* 0x000000090000720c */ /* 0x040fe20003f84070 */
[----:B------:R-:W-:Y:S01]  /*5a30*/  IMAD R7, R0, R12, R7 ;  /* 0x0000000c00077224 */ /* 0x000fe200078e0207 */
[----:B------:R-:W-:Y:S01]  /*5a40*/  IABS R97, R16 ;  /* 0x0000001000617213 */ /* 0x000fe20000000000 */
[----:B------:R-:W-:-:S04]  /*5a50*/  IMAD.HI.U32 R5, R3, R99, RZ ;  /* 0x0000006303057227 */ /* 0x000fc800078e00ff */
[----:B------:R-:W-:Y:S01]  /*5a60*/  @!P0 IMAD.IADD R103, R103, 0x1, -R0 ;  /* 0x0000000167678824 */ /* 0x000fe200078e0a00 */
[----:B------:R-:W-:Y:S01]  /*5a70*/  ISETP.GT.U32.AND P0, PT, R0, R7, PT ;  /* 0x000000070000720c */ /* 0x000fe20003f04070 */
[----:B------:R-:W-:-:S04]  /*5a80*/  IMAD.HI.U32 R10, R3, R101, RZ ;  /* 0x00000065030a7227 */ /* 0x000fc800078e00ff */
[----:B------:R-:W-:Y:S02]  /*5a90*/  IMAD.MOV R5, RZ, RZ, -R5 ;  /* 0x000000ffff057224 */ /* 0x000fe400078e0a05 */
[----:B------:R-:W-:Y:S02]  /*5aa0*/  IMAD.MOV R10, RZ, RZ, -R10 ;  /* 0x000000ffff0a7224 */ /* 0x000fe400078e0a0a */
[----:B------:R-:W-:Y:S01]  /*5ab0*/  IMAD R99, R0, R5, R99 ;  /* 0x0000000500637224 */ /* 0x000fe200078e0263 */
[----:B------:R-:W-:Y:S01]  /*5ac0*/  LOP3.LUT R5, R2, 0x1e0, RZ, 0xfc, !PT ;  /* 0x000001e002057812 */ /* 0x000fe200078efcff */
[C---:B------:R-:W-:Y:S02]  /*5ad0*/  IMAD R101, R0.reuse, R10, R101 ;  /* 0x0000000a00657224 */ /* 0x040fe400078e0265 */
[--C-:B------:R-:W-:Y:S01]  /*5ae0*/  @!P4 IMAD.IADD R9, R9, 0x1, -R0.reuse ;  /* 0x000000010909c824 */ /* 0x100fe200078e0a00 */
[C---:B------:R-:W-:Y:S01]  /*5af0*/  ISETP.GT.U32.AND P4, PT, R0.reuse, R99, PT ;  /* 0x000000630000720c */ /* 0x040fe20003f84070 */
[----:B------:R-:W-:Y:S01]  /*5b00*/  @!P0 IMAD.IADD R7, R7, 0x1, -R0 ;  /* 0x0000000107078824 */ /* 0x000fe200078e0a00 */
[----:B------:R-:W-:Y:S01]  /*5b10*/  IABS R14, R5 ;  /* 0x00000005000e7213 */ /* 0x000fe20000000000 */
[----:B------:R-:W-:Y:S01]  /*5b20*/  @!P3 IMAD.MOV R9, RZ, RZ, -R9 ;  /* 0x000000ffff09b224 */ /* 0x000fe200078e0a09 */
[C---:B------:R-:W-:Y:S01]  /*5b30*/  ISETP.GT.U32.AND P3, PT, R0.reuse, R101, PT ;  /* 0x000000650000720c */ /* 0x040fe20003f64070 */
[----:B------:R-:W-:Y:S01]  /*5b40*/  @!P1 IMAD.MOV R103, RZ, RZ, -R103 ;  /* 0x000000ffff679224 */ /* 0x000fe200078e0a67 */
[----:B------:R-:W-:Y:S01]  /*5b50*/  ISETP.GT.U32.AND P0, PT, R0, R7, PT ;  /* 0x000000070000720c */ /* 0x000fe20003f04070 */
[----:B------:R-:W-:Y:S01]  /*5b60*/  IMAD.HI.U32 R10, R3, R97, RZ ;  /* 0x00000061030a7227 */ /* 0x000fe200078e00ff */
[----:B------:R-:W-:-:S03]  /*5b70*/  ISETP.GE.AND P1, PT, R5, RZ, PT ;  /* 0x000000ff0500720c */ /* 0x000fc60003f26270 */
[----:B------:R-:W-:-:S04]  /*5b80*/  IMAD.HI.U32 R5, R3, R14, RZ ;  /* 0x0000000e03057227 */ /* 0x000fc800078e00ff */
[--C-:B------:R-:W-:Y:S02]  /*5b90*/  @!P4 IMAD.IADD R99, R99, 0x1, -R0.reuse ;  /* 0x000000016363c824 */ /* 0x100fe400078e0a00 */
[--C-:B------:R-:W-:Y:S02]  /*5ba0*/  @!P3 IMAD.IADD R101, R101, 0x1, -R0.reuse ;  /* 0x000000016565b824 */ /* 0x100fe400078e0a00 */
[----:B------:R-:W-:Y:S01]  /*5bb0*/  IMAD.MOV R5, RZ, RZ, -R5 ;  /* 0x000000ffff057224 */ /* 0x000fe200078e0a05 */
[C---:B------:R-:W-:Y:S01]  /*5bc0*/  ISETP.GT.U32.AND P4, PT, R0.reuse, R99, PT ;  /* 0x000000630000720c */ /* 0x040fe20003f84070 */
[----:B------:R-:W-:Y:S01]  /*5bd0*/  @!P0 IMAD.IADD R7, R7, 0x1, -R0 ;  /* 0x0000000107078824 */ /* 0x000fe200078e0a00 */
[C---:B------:R-:W-:Y:S01]  /*5be0*/  ISETP.GT.U32.AND P3, PT, R0.reuse, R101, PT ;  /* 0x000000650000720c */ /* 0x040fe20003f64070 */
[----:B------:R-:W-:Y:S01]  /*5bf0*/  IMAD R5, R0, R5, R14 ;  /* 0x0000000500057224 */ /* 0x000fe200078e020e */
[----:B------:R-:W-:Y:S01]  /*5c00*/  ISETP.GE.AND P0, PT, R16, RZ, PT ;  /* 0x000000ff1000720c */ /* 0x000fe20003f06270 */
[----:B------:R-:W-:Y:S01]  /*5c10*/  IMAD.HI.U32 R12, R3, R95, RZ ;  /* 0x0000005f030c7227 */ /* 0x000fe200078e00ff */
[----:B------:R-:W-:-:S02]  /*5c20*/  LOP3.LUT R16, R2, 0x1ec, RZ, 0xfc, !PT ;  /* 0x000001ec02107812 */ /* 0x000fc400078efcff */
[----:B------:R-:W-:Y:S01]  /*5c30*/  LOP3.LUT R14, R2, 0x1f8, RZ, 0xfc, !PT ;  /* 0x000001f8020e7812 */ /* 0x000fe200078efcff */
[----:B------:R-:W-:Y:S01]  /*5c40*/  IMAD.MOV R10, RZ, RZ, -R10 ;  /* 0x000000ffff0a7224 */ /* 0x000fe200078e0a0a */
[----:B------:R-:W-:Y:S01]  /*5c50*/  IABS R69, R16 ;  /* 0x0000001000457213 */ /* 0x000fe20000000000 */
[----:B------:R-:W-:Y:S01]  /*5c60*/  @!P6 IMAD.MOV R7, RZ, RZ, -R7 ;  /* 0x000000ffff07e224 */ /* 0x000fe200078e0a07 */
[C---:B------:R-:W-:Y:S01]  /*5c70*/  ISETP.GT.U32.AND P6, PT, R0.reuse, R5, PT ;  /* 0x000000050000720c */ /* 0x040fe20003fc4070 */
[----:B------:R-:W-:Y:S02]  /*5c80*/  IMAD.MOV R12, RZ, RZ, -R12 ;  /* 0x000000ffff0c7224 */ /* 0x000fe400078e0a0c */
[C---:B------:R-:W-:Y:S02]  /*5c90*/  IMAD R97, R0.reuse, R10, R97 ;  /* 0x0000000a00617224 */ /* 0x040fe400078e0261 */
[C---:B------:R-:W-:Y:S01]  /*5ca0*/  IMAD R95, R0.reuse, R12, R95 ;  /* 0x0000000c005f7224 */ /* 0x040fe200078e025f */
[----:B------:R-:W-:Y:S01]  /*5cb0*/  IABS R12, R14 ;  /* 0x0000000e000c7213 */ /* 0x000fe20000000000 */
[--C-:B------:R-:W-:Y:S01]  /*5cc0*/  @!P4 IMAD.IADD R99, R99, 0x1, -R0.reuse ;  /* 0x000000016363c824 */ /* 0x100fe200078e0a00 */
[C---:B------:R-:W-:Y:S01]  /*5cd0*/  ISETP.GT.U32.AND P4, PT, R0.reuse, R97, PT ;  /* 0x000000610000720c */ /* 0x040fe20003f84070 */
[----:B------:R-:W-:Y:S01]  /*5ce0*/  @!P3 IMAD.IADD R101, R101, 0x1, -R0 ;  /* 0x000000016565b824 */ /* 0x000fe200078e0a00 */
[----:B------:R-:W-:Y:S01]  /*5cf0*/  ISETP.GT.U32.AND P3, PT, R0, R95, PT ;  /* 0x0000005f0000720c */ /* 0x000fe20003f64070 */
[----:B------:R-:W-:-:S04]  /*5d00*/  IMAD.HI.U32 R2, R3, R69, RZ ;  /* 0x0000004503027227 */ /* 0x000fc800078e00ff */
[----:B------:R-:W-:Y:S02]  /*5d10*/  IMAD.MOV R2, RZ, RZ, -R2 ;  /* 0x000000ffff027224 */ /* 0x000fe400078e0a02 */
[----:B------:R-:W-:Y:S02]  /*5d20*/  @!P6 IMAD.IADD R5, R5, 0x1, -R0 ;  /* 0x000000010505e824 */ /* 0x000fe400078e0a00 */
[C---:B------:R-:W-:Y:S02]  /*5d30*/  IMAD R69, R0.reuse, R2, R69 ;  /* 0x0000000200457224 */ /* 0x040fe400078e0245 */
[----:B------:R-:W-:Y:S01]  /*5d40*/  IMAD.HI.U32 R2, R3, R71, RZ ;  /* 0x0000004703027227 */ /* 0x000fe200078e00ff */
[----:B------:R-:W-:-:S03]  /*5d50*/  ISETP.GT.U32.AND P6, PT, R0, R5, PT ;  /* 0x000000050000720c */ /* 0x000fc60003fc4070 */
[--C-:B------:R-:W-:Y:S01]  /*5d60*/  @!P4 IMAD.IADD R97, R97, 0x1, -R0.reuse ;  /* 0x000000016161c824 */ /* 0x100fe200078e0a00 */
[C---:B------:R-:W-:Y:S01]  /*5d70*/  ISETP.GT.U32.AND P4, PT, R0.reuse, R69, PT ;  /* 0x000000450000720c */ /* 0x040fe20003f84070 */
[----:B------:R-:W-:Y:S02]  /*5d80*/  @!P3 IMAD.IADD R95, R95, 0x1, -R0 ;  /* 0x000000015f5fb824 */ /* 0x000fe400078e0a00 */
[----:B------:R-:W-:Y:S02]  /*5d90*/  IMAD.MOV R2, RZ, RZ, -R2 ;  /* 0x000000ffff027224 */ /* 0x000fe400078e0a02 */
[----:B------:R-:W-:Y:S01]  /*5da0*/  @!P2 IMAD.MOV R99, RZ, RZ, -R99 ;  /* 0x000000ffff63a224 */ /* 0x000fe200078e0a63 */
[C---:B------:R-:W-:Y:S01]  /*5db0*/  ISETP.GT.U32.AND P2, PT, R0.reuse, R97, PT ;  /* 0x000000610000720c */ /* 0x040fe20003f44070 */
[----:B------:R-:W-:Y:S01]  /*5dc0*/  IMAD.HI.U32 R10, R3, R93, RZ ;  /* 0x0000005d030a7227 */ /* 0x000fe200078e00ff */
[----:B------:R-:W-:-:S03]  /*5dd0*/  ISETP.GT.U32.AND P3, PT, R0, R95, PT ;  /* 0x0000005f0000720c */ /* 0x000fc60003f64070 */
[----:B------:R-:W-:Y:S02]  /*5de0*/  IMAD R71, R0, R2, R71 ;  /* 0x0000000200477224 */ /* 0x000fe400078e0247 */
[----:B------:R-:W-:-:S04]  /*5df0*/  IMAD.HI.U32 R3, R3, R12, RZ ;  /* 0x0000000c03037227 */ /* 0x000fc800078e00ff */
[----:B------:R-:W-:Y:S02]  /*5e00*/  IMAD.MOV R10, RZ, RZ, -R10 ;  /* 0x000000ffff0a7224 */ /* 0x000fe400078e0a0a */
[--C-:B------:R-:W-:Y:S01]  /*5e10*/  @!P6 IMAD.IADD R5, R5, 0x1, -R0.reuse ;  /* 0x000000010505e824 */ /* 0x100fe200078e0a00 */
[C---:B------:R-:W-:Y:S01]  /*5e20*/  ISETP.GT.U32.AND P6, PT, R0.reuse, R71, PT ;  /* 0x000000470000720c */ /* 0x040fe20003fc4070 */
[----:B------:R-:W-:Y:S02]  /*5e30*/  IMAD.MOV R3, RZ, RZ, -R3 ;  /* 0x000000ffff037224 */ /* 0x000fe400078e0a03 */
[----:B------:R-:W-:Y:S02]  /*5e40*/  @!P4 IMAD.IADD R69, R69, 0x1, -R0 ;  /* 0x000000014545c824 */ /* 0x000fe400078e0a00 */
[----:B------:R-:W-:Y:S01]  /*5e50*/  IMAD R93, R0, R10, R93 ;  /* 0x0000000a005d7224 */ /* 0x000fe200078e025d */
[----:B------:R-:W-:Y:S01]  /*5e60*/  IADD3 R10, R252, -0x5, RZ ;  /* 0xfffffffbfc0a7810 */ /* 0x000fe20007ffe0ff */
[C---:B------:R-:W-:Y:S01]  /*5e70*/  IMAD R2, R0.reuse, R3, R12 ;  /* 0x0000000300027224 */ /* 0x040fe200078e020c */
[C---:B------:R-:W-:Y:S01]  /*5e80*/  ISETP.GT.U32.AND P4, PT, R0.reuse, R69, PT ;  /* 0x000000450000720c */ /* 0x040fe20003f84070 */
[--C-:B------:R-:W-:Y:S01]  /*5e90*/  @!P2 IMAD.IADD R97, R97, 0x1, -R0.reuse ;  /* 0x000000016161a824 */ /* 0x100fe200078e0a00 */
[C---:B------:R-:W-:Y:S01]  /*5ea0*/  ISETP.GT.U32.AND P2, PT, R0.reuse, R93, PT ;  /* 0x0000005d0000720c */ /* 0x040fe20003f44070 */
[--C-:B------:R-:W-:Y:S01]  /*5eb0*/  @!P3 IMAD.IADD R95, R95, 0x1, -R0.reuse ;  /* 0x000000015f5fb824 */ /* 0x100fe200078e0a00 */
[----:B------:R-:W-:Y:S01]  /*5ec0*/  ISETP.GT.U32.AND P3, PT, R0, R2, PT ;  /* 0x000000020000720c */ /* 0x000fe20003f64070 */
[--C-:B------:R-:W-:Y:S01]  /*5ed0*/  @!P6 IMAD.IADD R71, R71, 0x1, -R0.reuse ;  /* 0x000000014747e824 */ /* 0x100fe200078e0a00 */
[----:B------:R-:W-:Y:S01]  /*5ee0*/  IADD3 R3, R252, -0x1, RZ ;  /* 0xfffffffffc037810 */ /* 0x000fe20007ffe0ff */
[----:B------:R-:W-:Y:S01]  /*5ef0*/  @!P1 IMAD.MOV R5, RZ, RZ, -R5 ;  /* 0x000000ffff059224 */ /* 0x000fe200078e0a05 */
[----:B------:R-:W-:Y:S01]  /*5f00*/  ISETP.GE.AND P1, PT, R24, RZ, PT ;  /* 0x000000ff1800720c */ /* 0x000fe20003f26270 */
[----:B------:R-:W-:Y:S01]  /*5f10*/  @!P5 IMAD.MOV R101, RZ, RZ, -R101 ;  /* 0x000000ffff65d224 */ /* 0x000fe200078e0a65 */
[----:B------:R-:W-:Y:S01]  /*5f20*/  ISETP.GT.U32.AND P6, PT, R0, R71, PT ;  /* 0x000000470000720c */ /* 0x000fe20003fc4070 */
[----:B------:R-:W-:Y:S01]  /*5f30*/  @!P0 IMAD.MOV R97, RZ, RZ, -R97 ;  /* 0x000000ffff618224 */ /* 0x000fe200078e0a61 */
[----:B------:R-:W-:Y:S01]  /*5f40*/  ISETP.GE.U32.AND P5, PT, R3, 0x7fffffe0, PT ;  /* 0x7fffffe00300780c */ /* 0x000fe20003fa6070 */
[--C-:B------:R-:W-:Y:S01]  /*5f50*/  @!P4 IMAD.IADD R69, R69, 0x1, -R0.reuse ;  /* 0x000000014545c824 */ /* 0x100fe200078e0a00 */
[----:B------:R-:W-:Y:S01]  /*5f60*/  ISETP.GE.AND P4, PT, R16, RZ, PT ;  /* 0x000000ff1000720c */ /* 0x000fe20003f86270 */
[--C-:B------:R-:W-:Y:S01]  /*5f70*/  @!P2 IMAD.IADD R93, R93, 0x1, -R0.reuse ;  /* 0x000000015d5da824 */ /* 0x100fe200078e0a00 */
[----:B------:R-:W-:Y:S01]  /*5f80*/  ISETP.GE.AND P2, PT, R26, RZ, PT ;  /* 0x000000ff1a00720c */ /* 0x000fe20003f46270 */
[--C-:B------:R-:W-:Y:S01]  /*5f90*/  @!P3 IMAD.IADD R2, R2, 0x1, -R0.reuse ;  /* 0x000000010202b824 */ /* 0x100fe200078e0a00 */
[----:B------:R-:W-:Y:S01]  /*5fa0*/  IADD3 R12, R252, -0x9, RZ ;  /* 0xfffffff7fc0c7810 */ /* 0x000fe20007ffe0ff */
[----:B------:R-:W-:Y:S01]  /*5fb0*/  IMAD.MOV.U32 R3, RZ, RZ, R69 ;  /* 0x000000ffff037224 */ /* 0x000fe200078e0045 */
[C---:B------:R-:W-:Y:S01]  /*5fc0*/  ISETP.GT.U32.AND P0, PT, R0.reuse, R93, PT ;  /* 0x0000005d0000720c */ /* 0x040fe20003f04070 */
[----:B------:R-:W-:Y:S01]  /*5fd0*/  @!P1 IMAD.MOV R95, RZ, RZ, -R95 ;  /* 0x000000ffff5f9224 */ /* 0x000fe200078e0a5f */
[----:B------:R-:W-:Y:S01]  /*5fe0*/  ISETP.GT.U32.AND P3, PT, R0, R2, PT ;  /* 0x000000020000720c */ /* 0x000fe20003f64070 */
[----:B------:R-:W-:Y:S01]  /*5ff0*/  @!P6 IMAD.IADD R71, R71, 0x1, -R0 ;  /* 0x000000014747e824 */ /* 0x000fe200078e0a00 */
[----:B------:R-:W-:-:S02]  /*6000*/  ISETP.GE.U32.AND P1, PT, R10, 0x7fffffdc, PT ;  /* 0x7fffffdc0a00780c */ /* 0x000fc40003f26070 */
[----:B------:R-:W-:Y:S01]  /*6010*/  IADD3 R10, R252, -0xd, RZ ;  /* 0xfffffff3fc0a7810 */ /* 0x000fe20007ffe0ff */
[----:B------:R-:W-:Y:S01]  /*6020*/  @!P4 IMAD.MOV R3, RZ, RZ, -R3 ;  /* 0x000000ffff03c224 */ /* 0x000fe200078e0a03 */
[----:B------:R-:W-:Y:S01]  /*6030*/  ISETP.GE.AND P4, PT, R28, RZ, PT ;  /* 0x000000ff1c00720c */ /* 0x000fe20003f86270 */
[----:B------:R-:W-:Y:S01]  /*6040*/  @!P2 IMAD.MOV R71, RZ, RZ, -R71 ;  /* 0x000000ffff47a224 */ /* 0x000fe200078e0a47 */
[----:B------:R-:W-:Y:S02]  /*6050*/  ISETP.GE.AND P2, PT, R14, RZ, PT ;  /* 0x000000ff0e00720c */ /* 0x000fe40003f46270 */
[----:B------:R-:W-:Y:S01]  /*6060*/  LOP3.LUT R28, RZ, c[0x0][0x17c], RZ, 0x33, !PT ;  /* 0x00005f00ff1c7a12 */ /* 0x000fe200078e33ff */
[--C-:B------:R-:W-:Y:S01]  /*6070*/  @!P0 IMAD.IADD R93, R93, 0x1, -R0.reuse ;  /* 0x000000015d5d8824 */ /* 0x100fe200078e0a00 */
[----:B------:R-:W-:Y:S01]  /*6080*/  ISETP.GE.U32.AND P0, PT, R10, 0x7fffffd4, PT ;  /* 0x7fffffd40a00780c */ /* 0x000fe20003f06070 */
[----:B------:R-:W-:Y:S01]  /*6090*/  @!P3 IMAD.IADD R2, R2, 0x1, -R0 ;  /* 0x000000010202b824 */ /* 0x000fe200078e0a00 */
[----:B------:R-:W-:Y:S01]  /*60a0*/  ISETP.NE.AND P3, PT, RZ, c[0x0][0x17c], PT ;  /* 0x00005f00ff007a0c */ /* 0x000fe20003f65270 */
[----:B------:R-:W-:Y:S01]  /*60b0*/  IMAD R0, R30, c[0x0][0x18c], RZ ;  /* 0x000063001e007a24 */ /* 0x000fe200078e02ff */
[----:B------:R-:W-:Y:S01]  /*60c0*/  IADD3 R10, R252, -0x11, RZ ;  /* 0xffffffeffc0a7810 */ /* 0x000fe20007ffe0ff */
[----:B------:R-:W-:Y:S01]  /*60d0*/  IMAD.MOV.U32 R69, RZ, RZ, R2 ;  /* 0x000000ffff457224 */ /* 0x000fe200078e0002 */
[C---:B------:R-:W-:Y:S01]  /*60e0*/  SEL R26, R28.reuse, R21, !P3 ;  /* 0x000000151c1a7207 */ /* 0x040fe20005800000 */
[----:B------:R-:W-:Y:S01]  /*60f0*/  @!P4 IMAD.MOV R93, RZ, RZ, -R93 ;  /* 0x000000ffff5dc224 */ /* 0x000fe200078e0a5d */
[C---:B------:R-:W-:Y:S01]  /*6100*/  SEL R30, R28.reuse, R19, !P3 ;  /* 0x000000131c1e7207 */ /* 0x040fe20005800000 */
[----:B------:R-:W-:Y:S01]  /*6110*/  @!P2 IMAD.MOV R69, RZ, RZ, -R69 ;  /* 0x000000ffff45a224 */ /* 0x000fe200078e0a45 */
[----:B------:R-:W-:-:S02]  /*6120*/  SEL R19, R28, R6, !P3 ;  /* 0x000000061c137207 */ /* 0x000fc40005800000 */
[----:B------:R-:W-:Y:S01]  /*6130*/  SEL R6, R28, R101, !P3 ;  /* 0x000000651c067207 */ /* 0x000fe20005800000 */
[----:B------:R-:W-:Y:S01]  /*6140*/  IMAD R101, R26, c[0x0][0x190], RZ ;  /* 0x000064001a657a24 */ /* 0x000fe200078e02ff */
[----:B------:R-:W-:Y:S02]  /*6150*/  LEA R70, P2, R0, c[0x0][0x168], 0x2 ;  /* 0x00005a0000467a11 */ /* 0x000fe400078410ff */
[C---:B------:R-:W-:Y:S02]  /*6160*/  SEL R24, R28.reuse, R17, !P3 ;  /* 0x000000111c187207 */ /* 0x040fe40005800000 */
[----:B------:R-:W-:Y:S02]  /*6170*/  SEL R17, R28, R8, !P3 ;  /* 0x000000081c117207 */ /* 0x000fe40005800000 */
[----:B------:R-:W-:Y:S02]  /*6180*/  ISETP.GE.U32.AND P6, PT, R12, 0x7fffffd8, PT ;  /* 0x7fffffd80c00780c */ /* 0x000fe40003fc6070 */
[----:B------:R-:W-:-:S02]  /*6190*/  ISETP.GE.U32.AND P4, PT, R10, 0x7fffffd0, PT ;  /* 0x7fffffd00a00780c */ /* 0x000fc40003f86070 */
[C---:B------:R-:W-:Y:S02]  /*61a0*/  SEL R32, R28.reuse, R23, !P3 ;  /* 0x000000171c207207 */ /* 0x040fe40005800000 */
[C---:B------:R-:W-:Y:S02]  /*61b0*/  SEL R34, R28.reuse, R25, !P3 ;  /* 0x000000191c227207 */ /* 0x040fe40005800000 */
[C---:B------:R-:W-:Y:S02]  /*61c0*/  SEL R38, R28.reuse, R27, !P3 ;  /* 0x0000001b1c267207 */ /* 0x040fe40005800000 */
[C---:B------:R-:W-:Y:S02]  /*61d0*/  SEL R40, R28.reuse, R29, !P3 ;  /* 0x0000001d1c287207 */ /* 0x040fe40005800000 */
[C---:B------:R-:W-:Y:S02]  /*61e0*/  SEL R42, R28.reuse, R31, !P3 ;  /* 0x0000001f1c2a7207 */ /* 0x040fe40005800000 */
[----:B------:R-:W-:-:S02]  /*61f0*/  SEL R44, R28, R33, !P3 ;  /* 0x000000211c2c7207 */ /* 0x000fc40005800000 */
        /* <DEDUP_REMOVED lines=43> */
[----:B------:R-:W-:Y:S01]  /*64b0*/  SEL R137, R28, R139, !P3 ;  /* 0x0000008b1c897207 */ /* 0x000fe20005800000 */
[----:B------:R-:W-:Y:S01]  /*64c0*/  IMAD R139, R134, c[0x0][0x190], RZ ;  /* 0x00006400868b7a24 */ /* 0x000fe200078e02ff */
[C---:B------:R-:W-:Y:S01]  /*64d0*/  SEL R124, R28.reuse, R141, !P3 ;  /* 0x0000008d1c7c7207 */ /* 0x040fe20005800000 */
[----:B------:R-:W-:Y:S01]  /*64e0*/  IMAD R141, R135, c[0x0][0x190], RZ ;  /* 0x00006400878d7a24 */ /* 0x000fe200078e02ff */
[----:B------:R-:W-:Y:S01]  /*64f0*/  SEL R133, R28, R143, !P3 ;  /* 0x0000008f1c857207 */ /* 0x000fe20005800000 */
[----:B------:R-:W-:Y:S01]  /*6500*/  IMAD R143, R122, c[0x0][0x190], RZ ;  /* 0x000064007a8f7a24 */ /* 0x000fe200078e02ff */
[C---:B------:R-:W-:Y:S01]  /*6510*/  SEL R112, R28.reuse, R145, !P3 ;  /* 0x000000911c707207 */ /* 0x040fe20005800000 */
[----:B------:R-:W-:Y:S01]  /*6520*/  IMAD R145, R131, c[0x0][0x190], RZ ;  /* 0x0000640083917a24 */ /* 0x000fe200078e02ff */
[C---:B------:R-:W-:Y:S01]  /*6530*/  SEL R129, R28.reuse, R149, !P3 ;  /* 0x000000951c817207 */ /* 0x040fe20005800000 */
[----:B------:R-:W-:Y:S01]  /*6540*/  IMAD R149, R127, c[0x0][0x190], RZ ;  /* 0x000064007f957a24 */ /* 0x000fe200078e02ff */
        /* <DEDUP_REMOVED lines=16> */
[----:B------:R-:W-:Y:S01]  /*6650*/  SEL R111, R28, R167, !P3 ;  /* 0x000000a71c6f7207 */ /* 0x000fe20005800000 */
        /* <DEDUP_REMOVED lines=117> */
[----:B------:R-:W-:Y:S01]  /*6db0*/  SEL R69, R28, R69, !P3 ;  /* 0x000000451c457207 */ /* 0x000fe20005800000 */
[----:B------:R-:W-:Y:S01]  /*6dc0*/  IMAD R81, R81, c[0x0][0x190], RZ ;  /* 0x0000640051517a24 */ /* 0x000fe200078e02ff */
[----:B------:R-:W-:Y:S01]  /*6dd0*/  LEA.HI.X.SX32 R0, R0, c[0x0][0x16c], 0x2, P2 ;  /* 0x00005b0000007a11 */ /* 0x000fe200010f16ff */
[----:B------:R-:W-:Y:S01]  /*6de0*/  IMAD R79, R79, c[0x0][0x190], RZ ;  /* 0x000064004f4f7a24 */ /* 0x000fe200078e02ff */
[----:B------:R-:W-:Y:S01]  /*6df0*/  LEA R240, P3, R101, R70, 0x2 ;  /* 0x0000004665f07211 */ /* 0x000fe200078610ff */
[----:B------:R-:W-:Y:S01]  /*6e00*/  IMAD R77, R77, c[0x0][0x190], RZ ;  /* 0x000064004d4d7a24 */ /* 0x000fe200078e02ff */
[----:B------:R-:W-:Y:S01]  /*6e10*/  LEA R152, P2, R22, c[0x0][0x160], 0x2 ;  /* 0x0000580016987a11 */ /* 0x000fe200078410ff */
[----:B------:R-:W-:Y:S01]  /*6e20*/  IMAD R75, R75, c[0x0][0x190], RZ ;  /* 0x000064004b4b7a24 */ /* 0x000fe200078e02ff */
[----:B------:R-:W-:Y:S01]  /*6e30*/  LEA.HI.X.SX32 R241, R101, R0, 0x2, P3 ;  /* 0x0000000065f17211 */ /* 0x000fe200018f16ff */
[----:B------:R-:W-:Y:S01]  /*6e40*/  IMAD R101, R66, c[0x0][0x190], RZ ;  /* 0x0000640042657a24 */ /* 0x000fe200078e02ff */
[----:B------:R-:W-:Y:S01]  /*6e50*/  LEA R150, P3, R20, c[0x0][0x160], 0x2 ;  /* 0x0000580014967a11 */ /* 0x000fe200078610ff */
[----:B------:R-:W-:Y:S01]  /*6e60*/  IMAD R73, R73, c[0x0][0x190], RZ ;  /* 0x0000640049497a24 */ /* 0x000fe200078e02ff */
[----:B------:R-:W-:Y:S01]  /*6e70*/  LEA.HI.X.SX32 R153, R22, c[0x0][0x164], 0x2, P2 ;  /* 0x0000590016997a11 */ /* 0x000fe200010f16ff */
[----:B------:R-:W-:Y:S01]  /*6e80*/  STL.64 [R1+0x10f8], R240 ;  /* 0x0010f8f001007387 */ /* 0x000fe20000100a00 */
[-C--:B------:R-:W-:Y:S01]  /*6e90*/  LEA R242, P2, R93, R70.reuse, 0x2 ;  /* 0x000000465df27211 */ /* 0x080fe200078410ff */
[----:B------:R-:W-:Y:S01]  /*6ea0*/  IMAD R67, R67, c[0x0][0x190], RZ ;  /* 0x0000640043437a24 */ /* 0x000fe200078e02ff */
[----:B------:R-:W-:Y:S01]  /*6eb0*/  LEA.HI.X.SX32 R151, R20, c[0x0][0x164], 0x2, P3 ;  /* 0x0000590014977a11 */ /* 0x000fe200018f16ff */
[----:B------:R-:W-:Y:S01]  /*6ec0*/  STL.64 [R1+0x1ec8], R240 ;  /* 0x001ec8f001007387 */ /* 0x000fe20000100a00 */
[----:B------:R-:W-:Y:S01]  /*6ed0*/  LEA R246, P3, R95, R70, 0x2 ;  /* 0x000000465ff67211 */ /* 0x000fe200078610ff */
[----:B------:R-:W-:Y:S01]  /*6ee0*/  IMAD R65, R65, c[0x0][0x190], RZ ;  /* 0x0000640041417a24 */ /* 0x000fe200078e02ff */
[----:B------:R-:W-:Y:S01]  /*6ef0*/  LEA.HI.X.SX32 R243, R93, R0, 0x2, P2 ;  /* 0x000000005df37211 */ /* 0x000fe200010f16ff */
[----:B------:R-:W-:Y:S01]  /*6f00*/  IMAD R63, R63, c[0x0][0x190], RZ ;  /* 0x000064003f3f7a24 */ /* 0x000fe200078e02ff */
[----:B------:R-:W-:Y:S01]  /*6f10*/  LEA R244, P2, R97, R70, 0x2 ;  /* 0x0000004661f47211 */ /* 0x000fe200078410ff */
[----:B------:R-:W-:Y:S01]  /*6f20*/  IMAD R61, R61, c[0x0][0x190], RZ ;  /* 0x000064003d3d7a24 */ /* 0x000fe200078e02ff */
[----:B------:R-:W-:Y:S01]  /*6f30*/  LEA.HI.X.SX32 R247, R95, R0, 0x2, P3 ;  /* 0x000000005ff77211 */ /* 0x000fe200018f16ff */
[----:B------:R-:W-:Y:S01]  /*6f40*/  STL.64 [R1+0x10f0], R242 ;  /* 0x0010f0f201007387 */ /* 0x000fe20000100a00 */
[----:B------:R-:W-:Y:S01]  /*6f50*/  LEA R92, P3, R99, R70, 0x2 ;  /* 0x00000046635c7211 */ /* 0x000fe200078610ff */
[----:B------:R-:W-:Y:S01]  /*6f60*/  IMAD R95, R46, c[0x0][0x190], RZ ;  /* 0x000064002e5f7a24 */ /* 0x000fe200078e02ff */
[-C--:B------:R-:W-:Y:S01]  /*6f70*/  LEA.HI.X.SX32 R245, R97, R0.reuse, 0x2, P2 ;  /* 0x0000000061f57211 */ /* 0x080fe200010f16ff */
[----:B------:R-:W-:Y:S01]  /*6f80*/  STL.64 [R1+0x10e8], R246 ;  /* 0x0010e8f601007387 */ /* 0x000fe20000100a00 */
[----:B------:R-:W-:Y:S01]  /*6f90*/  LEA.HI.X.SX32 R93, R99, R0, 0x2, P3 ;  /* 0x00000000635d7211 */ /* 0x000fe200018f16ff */
[----:B------:R-:W-:Y:S01]  /*6fa0*/  IMAD R99, R64, c[0x0][0x190], RZ ;  /* 0x0000640040637a24 */ /* 0x000fe200078e02ff */
[----:B------:R-:W-:Y:S01]  /*6fb0*/  LEA R164, P2, R199, R70, 0x2 ;  /* 0x00000046c7a47211 */ /* 0x000fe200078410ff */
[----:B------:R-:W-:Y:S01]  /*6fc0*/  STL.64 [R1+0x10c0], R244 ;  /* 0x0010c0f401007387 */ /* 0x000fe20000100a00 */
[----:B------:R-:W-:-:S02]  /*6fd0*/  IMAD R97, R56, c[0x0][0x190], RZ ;  /* 0x0000640038617a24 */ /* 0x000fc400078e02ff */
[----:B------:R-:W-:Y:S01]  /*6fe0*/  LEA.HI.X.SX32 R165, R199, R0, 0x2, P2 ;  /* 0x00000000c7a57211 */ /* 0x000fe200010f16ff */
[----:B------:R1:W-:Y:S01]  /*6ff0*/  STL.64 [R1+0x1098], R92 ;  /* 0x0010985c01007387 */ /* 0x0003e20000100a00 */
[----:B------:R-:W-:Y:S01]  /*7000*/  LEA R168, P2, R203, R70, 0x2 ;  /* 0x00000046cba87211 */ /* 0x000fe200078410ff */
[----:B------:R-:W-:Y:S02]  /*7010*/  IMAD R59, R59, c[0x0][0x190], RZ ;  /* 0x000064003b3b7a24 */ /* 0x000fe400078e02ff */
[----:B------:R-:W-:Y:S01]  /*7020*/  STL.64 [R1+0x1090], R164 ;  /* 0x001090a401007387 */ /* 0x000fe20000100a00 */
[----:B------:R-:W-:Y:S01]  /*7030*/  LEA.HI.X.SX32 R169, R203, R0, 0x2, P2 ;  /* 0x00000000cba97211 */ /* 0x000fe200010f16ff */
[----:B------:R-:W-:Y:S01]  /*7040*/  IMAD R57, R57, c[0x0][0x190], RZ ;  /* 0x0000640039397a24 */ /* 0x000fe200078e02ff */
[----:B------:R-:W-:Y:S01]  /*7050*/  LEA R176, P2, R207, R70, 0x2 ;  /* 0x00000046cfb07211 */ /* 0x000fe200078410ff */
[----:B------:R-:W-:Y:S02]  /*7060*/  IMAD R55, R55, c[0x0][0x190], RZ ;  /* 0x0000640037377a24 */ /* 0x000fe400078e02ff */
[----:B------:R-:W-:Y:S01]  /*7070*/  IMAD R53, R53, c[0x0][0x190], RZ ;  /* 0x0000640035357a24 */ /* 0x000fe200078e02ff */
[----:B------:R-:W-:Y:S01]  /*7080*/  LEA.HI.X.SX32 R177, R207, R0, 0x2, P2 ;  /* 0x00000000cfb17211 */ /* 0x000fe200010f16ff */
[----:B------:R-:W-:Y:S01]  /*7090*/  IMAD R51, R51, c[0x0][0x190], RZ ;  /* 0x0000640033337a24 */ /* 0x000fe200078e02ff */
[----:B-1----:R-:W-:Y:S01]  /*70a0*/  LEA R92, P3, R201, R70, 0x2 ;  /* 0x00000046c95c7211 */ /* 0x002fe200078610ff */
[----:B------:R-:W-:-:S02]  /*70b0*/  IMAD R49, R49, c[0x0][0x190], RZ ;  /* 0x0000640031317a24 */ /* 0x000fc400078e02ff */
[----:B------:R-:W-:Y:S01]  /*70c0*/  IMAD R47, R47, c[0x0][0x190], RZ ;  /* 0x000064002f2f7a24 */ /* 0x000fe200078e02ff */
[----:B------:R-:W-:Y:S01]  /*70d0*/  LEA.HI.X.SX32 R93, R201, R0, 0x2, P3 ;  /* 0x00000000c95d7211 */ /* 0x000fe200018f16ff */
[----:B------:R-:W-:Y:S02]  /*70e0*/  IMAD R45, R45, c[0x0][0x190], RZ ;  /* 0x000064002d2d7a24 */ /* 0x000fe400078e02ff */
[----:B------:R-:W-:Y:S02]  /*70f0*/  IMAD R43, R43, c[0x0][0x190], RZ ;  /* 0x000064002b2b7a24 */ /* 0x000fe400078e02ff */
[----:B------:R1:W-:Y:S01]  /*7100*/  STL.64 [R1+0x1080], R92 ;  /* 0x0010805c01007387 */ /* 0x0003e20000100a00 */
[----:B------:R-:W-:Y:S02]  /*7110*/  IMAD R41, R41, c[0x0][0x190], RZ ;  /* 0x0000640029297a24 */ /* 0x000fe400078e02ff */
[----:B------:R-:W-:Y:S01]  /*7120*/  IMAD R39, R39, c[0x0][0x190], RZ ;  /* 0x0000640027277a24 */ /* 0x000fe200078e02ff */
[----:B------:R-:W-:Y:S01]  /*7130*/  STL.64 [R1+0x1040], R168 ;  /* 0x001040a801007387 */ /* 0x000fe20000100a00 */
[----:B------:R-:W-:-:S02]  /*7140*/  IMAD R37, R37, c[0x0][0x190], RZ ;  /* 0x0000640025257a24 */ /* 0x000fc400078e02ff */
[----:B------:R-:W-:Y:S01]  /*7150*/  IMAD R35, R35, c[0x0][0x190], RZ ;  /* 0x0000640023237a24 */ /* 0x000fe200078e02ff */
[----:B-1----:R-:W-:-:S04]  /*7160*/  LEA R92, P3, R205, R70, 0x2 ;  /* 0x00000046cd5c7211 */ /* 0x002fc800078610ff */
[----:B------:R-:W-:Y:S02]  /*7170*/  LEA.HI.X.SX32 R93, R205, R0, 0x2, P3 ;  /* 0x00000000cd5d7211 */ /* 0x000fe400018f16ff */
[----:B------:R-:W-:-:S03]  /*7180*/  LEA R198, P3, R209, R70, 0x2 ;  /* 0x00000046d1c67211 */ /* 0x000fc600078610ff */
[----:B------:R1:W-:Y:S01]  /*7190*/  STL.64 [R1+0x1038], R92 ;  /* 0x0010385c01007387 */ /* 0x0003e20000100a00 */
[----:B------:R-:W-:-:S03]  /*71a0*/  LEA.HI.X.SX32 R199, R209, R0, 0x2, P3 ;  /* 0x00000000d1c77211 */ /* 0x000fc600018f16ff */
[----:B------:R-:W-:Y:S04]  /*71b0*/  STL.64 [R1+0x1030], R176 ;  /* 0x001030b001007387 */ /* 0x000fe80000100a00 */
[----:B------:R2:W-:Y:S01]  /*71c0*/  STL.64 [R1+0x1028], R198 ;  /* 0x001028c601007387 */ /* 0x0005e20000100a00 */
[----:B-1----:R-:W-:-:S04]  /*71d0*/  LEA R92, P2, R211, R70, 0x2 ;  /* 0x00000046d35c7211 */ /* 0x002fc800078410ff */
[----:B------:R-:W-:Y:S02]  /*71e0*/  LEA.HI.X.SX32 R93, R211, R0, 0x2, P2 ;  /* 0x00000000d35d7211 */ /* 0x000fe400010f16ff */
[-C--:B------:R-:W-:Y:S02]  /*71f0*/  LEA R200, P2, R215, R70.reuse, 0x2 ;  /* 0x00000046d7c87211 */ /* 0x080fe400078410ff */
[----:B--2---:R-:W-:Y:S01]  /*7200*/  LEA R198, P3, R213, R70, 0x2 ;  /* 0x00000046d5c67211 */ /* 0x004fe200078610ff */
[----:B------:R1:W-:Y:S01]  /*7210*/  STL.64 [R1+0x1020], R92 ;  /* 0x0010205c01007387 */ /* 0x0003e20000100a00 */
[-C--:B------:R-:W-:Y:S02]  /*7220*/  LEA.HI.X.SX32 R201, R215, R0.reuse, 0x2, P2 ;  /* 0x00000000d7c97211 */ /* 0x080fe400010f16ff */
[----:B------:R-:W-:-:S05]  /*7230*/  LEA.HI.X.SX32 R199, R213, R0, 0x2, P3 ;  /* 0x00000000d5c77211 */ /* 0x000fca00018f16ff */
[----:B------:R2:W-:Y:S04]  /*7240*/  STL.64 [R1+0x1018], R198 ;  /* 0x001018c601007387 */ /* 0x0005e80000100a00 */
[----:B------:R3:W-:Y:S01]  /*7250*/  STL.64 [R1+0x1010], R200 ;  /* 0x001010c801007387 */ /* 0x0007e20000100a00 */
[----:B-1----:R-:W-:Y:S01]  /*7260*/  IMAD R93, R36, c[0x0][0x190], RZ ;  /* 0x00006400245d7a24 */ /* 0x002fe200078e02ff */
[----:B--2---:R-:W-:-:S04]  /*7270*/  LEA R198, P3, R217, R70, 0x2 ;  /* 0x00000046d9c67211 */ /* 0x004fc800078610ff */
[----:B------:R-:W-:Y:S02]  /*7280*/  LEA.HI.X.SX32 R199, R217, R0, 0x2, P3 ;  /* 0x00000000d9c77211 */ /* 0x000fe400018f16ff */
[----:B---3--:R-:W-:-:S03]  /*7290*/  LEA R200, P2, R219, R70, 0x2 ;  /* 0x00000046dbc87211 */ /* 0x008fc600078410ff */
[----:B------:R1:W-:Y:S01]  /*72a0*/  STL.64 [R1+0x1008], R198 ;  /* 0x001008c601007387 */ /* 0x0003e20000100a00 */
[----:B------:R-:W-:-:S05]  /*72b0*/  LEA.HI.X.SX32 R201, R219, R0, 0x2, P2 ;  /* 0x00000000dbc97211 */ /* 0x000fca00010f16ff */
[----:B------:R2:W-:Y:S01]  /*72c0*/  STL.64 [R1+0x1000], R200 ;  /* 0x001000c801007387 */ /* 0x0005e20000100a00 */
[----:B-1----:R-:W-:-:S04]  /*72d0*/  LEA R198, P3, R221, R70, 0x2 ;  /* 0x00000046ddc67211 */ /* 0x002fc800078610ff */
[----:B------:R-:W-:Y:S02]  /*72e0*/  LEA.HI.X.SX32 R199, R221, R0, 0x2, P3 ;  /* 0x00000000ddc77211 */ /* 0x000fe400018f16ff */
[----:B--2---:R-:W-:-:S03]  /*72f0*/  LEA R200, P2, R223, R70, 0x2 ;  /* 0x00000046dfc87211 */ /* 0x004fc600078410ff */
        /* <DEDUP_REMOVED lines=31> */
[----:B------:R-:W-:Y:S02]  /*74f0*/  LEA.HI.X.SX32 R201, R195, R0, 0x2, P2 ;  /* 0x00000000c3c97211 */ /* 0x000fe400010f16ff */
[----:B------:R-:W-:-:S03]  /*7500*/  LEA R196, P2, R191, R70, 0x2 ;  /* 0x00000046bfc47211 */ /* 0x000fc600078410ff */
[----:B------:R-:W-:Y:S01]  /*7510*/  STL.64 [R1+0xfa0], R200 ;  /* 0x000fa0c801007387 */ /* 0x000fe20000100a00 */
[----:B------:R-:W-:Y:S02]  /*7520*/  LEA.HI.X.SX32 R197, R191, R0, 0x2, P2 ;  /* 0x00000000bfc57211 */ /* 0x000fe400010f16ff */
[----:B-1----:R-:W-:-:S04]  /*7530*/  LEA R198, P3, R193, R70, 0x2 ;  /* 0x00000046c1c67211 */ /* 0x002fc800078610ff */
[----:B------:R-:W-:-:S05]  /*7540*/  LEA.HI.X.SX32 R199, R193, R0, 0x2, P3 ;  /* 0x00000000c1c77211 */ /* 0x000fca00018f16ff */
[----:B------:R1:W-:Y:S04]  /*7550*/  STL.64 [R1+0xf98], R198 ;  /* 0x000f98c601007387 */ /* 0x0003e80000100a00 */
[----:B------:R2:W-:Y:S01]  /*7560*/  STL.64 [R1+0xf90], R196 ;  /* 0x000f90c401007387 */ /* 0x0005e20000100a00 */
[-C--:B-1----:R-:W-:Y:S02]  /*7570*/  LEA R198, P3, R189, R70.reuse, 0x2 ;  /* 0x00000046bdc67211 */ /* 0x082fe400078610ff */
[----:B--2---:R-:W-:Y:S02]  /*7580*/  LEA R196, P2, R187, R70, 0x2 ;  /* 0x00000046bbc47211 */ /* 0x004fe400078410ff */
[----:B------:R-:W-:Y:S02]  /*7590*/  LEA.HI.X.SX32 R199, R189, R0, 0x2, P3 ;  /* 0x00000000bdc77211 */ /* 0x000fe400018f16ff */
[----:B------:R-:W-:-:S02]  /*75a0*/  LEA R192, P3, R183, R70, 0x2 ;  /* 0x00000046b7c07211 */ /* 0x000fc400078610ff */
[----:B------:R-:W-:Y:S01]  /*75b0*/  LEA.HI.X.SX32 R197, R187, R0, 0x2, P2 ;  /* 0x00000000bbc57211 */ /* 0x000fe200010f16ff */
[----:B------:R-:W-:Y:S01]  /*75c0*/  STL.64 [R1+0xf88], R198 ;  /* 0x000f88c601007387 */ /* 0x000fe20000100a00 */
[----:B------:R-:W-:Y:S02]  /*75d0*/  LEA R188, P2, R181, R70, 0x2 ;  /* 0x00000046b5bc7211 */ /* 0x000fe400078410ff */
[----:B------:R-:W-:Y:S01]  /*75e0*/  LEA.HI.X.SX32 R193, R183, R0, 0x2, P3 ;  /* 0x00000000b7c17211 */ /* 0x000fe200018f16ff */
[----:B------:R-:W-:Y:S01]  /*75f0*/  STL.64 [R1+0xf80], R196 ;  /* 0x000f80c401007387 */ /* 0x000fe20000100a00 */
[----:B------:R-:W-:Y:S02]  /*7600*/  LEA R186, P3, R179, R70, 0x2 ;  /* 0x00000046b3ba7211 */ /* 0x000fe400078610ff */
[----:B------:R-:W-:Y:S01]  /*7610*/  LEA.HI.X.SX32 R189, R181, R0, 0x2, P2 ;  /* 0x00000000b5bd7211 */ /* 0x000fe200010f16ff */
[----:B------:R-:W-:Y:S01]  /*7620*/  STL.64 [R1+0xf78], R192 ;  /* 0x000f78c001007387 */ /* 0x000fe20000100a00 */
        /* <DEDUP_REMOVED lines=97> */
[-C--:B------:R-:W-:Y:S01]  /*7c40*/  LEA.HI.X.SX32 R215, R105, R0.reuse, 0x2, P3 ;  /* 0x0000000069d77211 */ /* 0x080fe200018f16ff */
[----:B------:R-:W-:Y:S01]  /*7c50*/  STL.64 [R1+0xdc0], R124 ;  /* 0x000dc07c01007387 */ /* 0x000fe20000100a00 */
[----:B------:R-:W-:-:S02]  /*7c60*/  LEA.HI.X.SX32 R109, R103, R0, 0x2, P2 ;  /* 0x00000000676d7211 */ /* 0x000fc400010f16ff */
[-C--:B------:R-:W-:Y:S01]  /*7c70*/  LEA R104, P2, R99, R70.reuse, 0x2 ;  /* 0x0000004663687211 */ /* 0x080fe200078410ff */
[----:B------:R-:W-:Y:S01]  /*7c80*/  STL.64 [R1+0xdb8], R220 ;  /* 0x000db8dc01007387 */ /* 0x000fe20000100a00 */
[----:B------:R-:W-:-:S03]  /*7c90*/  LEA R212, P3, R101, R70, 0x2 ;  /* 0x0000004665d47211 */ /* 0x000fc600078610ff */
[----:B------:R-:W-:Y:S04]  /*7ca0*/  STL.64 [R1+0x1f00], R220 ;  /* 0x001f00dc01007387 */ /* 0x000fe80000100a00 */
        /* <DEDUP_REMOVED lines=8> */
[----:B------:R1:W-:Y:S04]  /*7d30*/  STL.64 [R1+0x1f18], R214 ;  /* 0x001f18d601007387 */ /* 0x0003e80000100a00 */
[----:B------:R-:W-:Y:S04]  /*7d40*/  STL.64 [R1+0xd20], R108 ;  /* 0x000d206c01007387 */ /* 0x000fe80000100a00 */
[----:B------:R-:W-:Y:S04]  /*7d50*/  STL [R1+0xd10], R104 ;  /* 0x000d106801007387 */ /* 0x000fe80000100800 */
[----:B-1----:R1:W2:Y:S01]  /*7d60*/  LDL.64 R214, [R1+0xd10] ;  /* 0x000d100001d67983 */ /* 0x0022a20000100a00 */
[----:B------:R-:W-:Y:S01]  /*7d70*/  LEA.HI.X.SX32 R213, R101, R0, 0x2, P3 ;  /* 0x0000000065d57211 */ /* 0x000fe200018f16ff */
[----:B------:R-:W-:Y:S01]  /*7d80*/  IMAD R33, R33, c[0x0][0x190], RZ ;  /* 0x0000640021217a24 */ /* 0x000fe200078e02ff */
[----:B------:R-:W-:Y:S01]  /*7d90*/  LEA R210, P3, R97, R70, 0x2 ;  /* 0x0000004661d27211 */ /* 0x000fe200078610ff */
[----:B------:R-:W-:Y:S01]  /*7da0*/  IMAD R31, R31, c[0x0][0x190], RZ ;  /* 0x000064001f1f7a24 */ /* 0x000fe200078e02ff */
[----:B------:R-:W-:Y:S01]  /*7db0*/  ULDC.64 UR4, c[0x0][0x118] ;  /* 0x0000460000047ab9 */ /* 0x000fe20000000a00 */
[----:B------:R-:W-:Y:S01]  /*7dc0*/  STL.64 [R1+0xd18], R212 ;  /* 0x000d18d401007387 */ /* 0x000fe20000100a00 */
[----:B------:R-:W-:Y:S01]  /*7dd0*/  LEA.HI.X.SX32 R211, R97, R0, 0x2, P3 ;  /* 0x0000000061d37211 */ /* 0x000fe200018f16ff */
[----:B------:R-:W-:Y:S01]  /*7de0*/  IMAD R29, R29, c[0x0][0x190], RZ ;  /* 0x000064001d1d7a24 */ /* 0x000fe200078e02ff */
[----:B------:R-:W-:Y:S01]  /*7df0*/  LEA R208, P3, R93, R70, 0x2 ;  /* 0x000000465dd07211 */ /* 0x000fe200078610ff */
[----:B------:R3:W-:Y:S01]  /*7e00*/  STL.64 [R1+0x1f20], R212 ;  /* 0x001f20d401007387 */ /* 0x0007e20000100a00 */
[----:B------:R-:W-:Y:S01]  /*7e10*/  IMAD R27, R27, c[0x0][0x190], RZ ;  /* 0x000064001b1b7a24 */ /* 0x000fe200078e02ff */
[----:B------:R-:W-:Y:S01]  /*7e20*/  IADD3 R72, R252, -0x15, RZ ;  /* 0xffffffebfc487810 */ /* 0x000fe20007ffe0ff */
[----:B------:R-:W-:Y:S01]  /*7e30*/  IMAD R25, R25, c[0x0][0x190], RZ ;  /* 0x0000640019197a24 */ /* 0x000fe200078e02ff */
[----:B------:R-:W-:Y:S01]  /*7e40*/  LEA.HI.X.SX32 R209, R93, R0, 0x2, P3 ;  /* 0x000000005dd17211 */ /* 0x000fe200018f16ff */
[----:B------:R-:W-:Y:S01]  /*7e50*/  IMAD R23, R23, c[0x0][0x190], RZ ;  /* 0x0000640017177a24 */ /* 0x000fe200078e02ff */
[----:B------:R-:W-:Y:S01]  /*7e60*/  LEA R206, P3, R89, R70, 0x2 ;  /* 0x0000004659ce7211 */ /* 0x000fe200078610ff */
[----:B------:R-:W-:Y:S01]  /*7e70*/  IMAD R21, R21, c[0x0][0x190], RZ ;  /* 0x0000640015157a24 */ /* 0x000fe200078e02ff */
[----:B------:R-:W-:Y:S01]  /*7e80*/  LOP3.LUT R199, R194, 0x1f, RZ, 0xc0, !PT ;  /* 0x0000001fc2c77812 */ /* 0x000fe200078ec0ff */
[----:B------:R-:W-:Y:S01]  /*7e90*/  IMAD R19, R19, c[0x0][0x190], RZ ;  /* 0x0000640013137a24 */ /* 0x000fe200078e02ff */
[----:B------:R-:W-:Y:S01]  /*7ea0*/  LEA.HI.X.SX32 R207, R89, R0, 0x2, P3 ;  /* 0x0000000059cf7211 */ /* 0x000fe200018f16ff */
[----:B------:R-:W-:Y:S01]  /*7eb0*/  IMAD R18, R18, c[0x0][0x190], RZ ;  /* 0x0000640012127a24 */ /* 0x000fe200078e02ff */
[----:B------:R-:W-:Y:S01]  /*7ec0*/  LEA R204, P3, R85, R70, 0x2 ;  /* 0x0000004655cc7211 */ /* 0x000fe200078610ff */
        /* <DEDUP_REMOVED lines=12> */
[----:B------:R-:W-:-:S02]  /*7f90*/  IMAD R11, R11, c[0x0][0x190], RZ ;  /* 0x000064000b0b7a24 */ /* 0x000fc400078e02ff */
[----:B------:R-:W-:Y:S01]  /*7fa0*/  IMAD R10, R10, c[0x0][0x190], RZ ;  /* 0x000064000a0a7a24 */ /* 0x000fe200078e02ff */
[----:B------:R-:W-:Y:S01]  /*7fb0*/  LEA.HI.X.SX32 R201, R77, R0, 0x2, P3 ;  /* 0x000000004dc97211 */ /* 0x000fe200018f16ff */
[----:B------:R-:W-:Y:S01]  /*7fc0*/  IMAD R9, R9, c[0x0][0x190], RZ ;  /* 0x0000640009097a24 */ /* 0x000fe200078e02ff */
[----:B------:R-:W-:Y:S01]  /*7fd0*/  LEA R250, P3, R73, R70, 0x2 ;  /* 0x0000004649fa7211 */ /* 0x000fe200078610ff */
[----:B------:R-:W-:Y:S02]  /*7fe0*/  IMAD R8, R8, c[0x0][0x190], RZ ;  /* 0x0000640008087a24 */ /* 0x000fe400078e02ff */
        /* <DEDUP_REMOVED lines=12> */
[----:B------:R-:W-:Y:S02]  /*80b0*/  IMAD R68, R68, c[0x0][0x190], RZ ;  /* 0x0000640044447a24 */ /* 0x000fe400078e02ff */
[----:B------:R-:W-:-:S02]  /*80c0*/  IMAD R69, R69, c[0x0][0x190], RZ ;  /* 0x0000640045457a24 */ /* 0x000fc400078e02ff */
[----:B------:R-:W-:Y:S02]  /*80d0*/  IMAD.MOV.U32 R184, RZ, RZ, c[0x0][0x188] ;  /* 0x00006200ffb87624 */ /* 0x000fe400078e00ff */
[----:B------:R-:W-:Y:S02]  /*80e0*/  IMAD.SHL.U32 R198, R185, 0x4, RZ ;  /* 0x00000004b9c67824 */ /* 0x000fe400078e00ff */
[C---:B------:R-:W-:Y:S02]  /*80f0*/  IMAD.SHL.U32 R156, R184.reuse, 0x4, RZ ;  /* 0x00000004b89c7824 */ /* 0x040fe400078e00ff */
[----:B------:R-:W-:Y:S01]  /*8100*/  IMAD.SHL.U32 R160, R184, 0x8, RZ ;  /* 0x00000008b8a07824 */ /* 0x000fe200078e00ff */
[----:B------:R4:W-:Y:S01]  /*8110*/  LDGSTS.E [R198+0x20000], [R152.64], !P5 ;  /* 0x2000000098c67fae */ /* 0x0009e2000e921844 */
[----:B------:R-:W-:Y:S01]  /*8120*/  IMAD.WIDE R154, R156, 0x4, R152 ;  /* 0x000000049c9a7825 */ /* 0x000fe200078e0298 */
[----:B------:R-:W-:Y:S02]  /*8130*/  LOP3.LUT R196, R198, 0x20, RZ, 0x3c, !PT ;  /* 0x00000020c6c47812 */ /* 0x000fe400078e3cff */
[----:B------:R1:W-:Y:S01]  /*8140*/  LDGSTS.E [R198+0x20200], [R150.64], !P5 ;  /* 0x2020000096c67fae */ /* 0x0003e2000e921844 */
[----:B------:R-:W-:Y:S01]  /*8150*/  IMAD.WIDE R156, R156, 0x4, R150 ;  /* 0x000000049c9c7825 */ /* 0x000fe200078e0296 */
[----:B------:R-:W-:-:S02]  /*8160*/  LOP3.LUT R192, R198, 0x40, RZ, 0x3c, !PT ;  /* 0x00000040c6c07812 */ /* 0x000fc400078e3cff */
[----:B------:R1:W-:Y:S01]  /*8170*/  LDGSTS.E [R198+0x21000], [R154.64], !P1 ;  /* 0x210000009ac67fae */ /* 0x0003e2000c921844 */
[----:B------:R-:W-:Y:S01]  /*8180*/  IMAD.WIDE R158, R160, 0x4, R152 ;  /* 0x00000004a09e7825 */ /* 0x000fe200078e0298 */
[----:B------:R-:W-:Y:S02]  /*8190*/  LOP3.LUT R188, R198, 0x60, RZ, 0x3c, !PT ;  /* 0x00000060c6bc7812 */ /* 0x000fe400078e3cff */
[----:B------:R1:W-:Y:S01]  /*81a0*/  LDGSTS.E [R198+0x21200], [R156.64], !P1 ;  /* 0x212000009cc67fae */ /* 0x0003e2000c921844 */
[----:B------:R-:W-:-:S03]  /*81b0*/  IMAD.WIDE R160, R160, 0x4, R150 ;  /* 0x00000004a0a07825 */ /* 0x000fc600078e0296 */
[----:B------:R1:W-:Y:S01]  /*81c0*/  LDGSTS.E [R198+0x22000], [R158.64], !P6 ;  /* 0x220000009ec67fae */ /* 0x0003e2000f121844 */
[C---:B------:R-:W-:Y:S02]  /*81d0*/  IMAD R172, R184.reuse, 0x14, RZ ;  /* 0x00000014b8ac7824 */ /* 0x040fe400078e02ff */
[----:B---3--:R-:W-:Y:S01]  /*81e0*/  IMAD.MOV.U32 R212, RZ, RZ, R176 ;  /* 0x000000ffffd47224 */ /* 0x008fe200078e00b0 */
[----:B------:R3:W-:Y:S01]  /*81f0*/  LDGSTS.E [R198+0x22200], [R160.64], !P6 ;  /* 0x22200000a0c67fae */ /* 0x0007e2000f121844 */
[----:B------:R-:W-:Y:S02]  /*8200*/  IMAD R176, R184, 0x18, RZ ;  /* 0x00000018b8b07824 */ /* 0x000fe400078e02ff */
[----:B------:R-:W-:-:S04]  /*8210*/  IMAD.WIDE R170, R172, 0x4, R152 ;  /* 0x00000004acaa7825 */ /* 0x000fc800078e0298 */
[----:B------:R-:W-:-:S04]  /*8220*/  IMAD.WIDE R172, R172, 0x4, R150 ;  /* 0x00000004acac7825 */ /* 0x000fc800078e0296 */
[----:B------:R-:W-:Y:S02]  /*8230*/  IMAD R180, R184, 0x1c, RZ ;  /* 0x0000001cb8b47824 */ /* 0x000fe400078e02ff */
[----:B------:R-:W-:Y:S02]  /*8240*/  IMAD.MOV.U32 R213, RZ, RZ, R177 ;  /* 0x000000ffffd57224 */ /* 0x000fe400078e00b1 */
[----:B------:R-:W-:-:S04]  /*8250*/  IMAD.WIDE R174, R176, 0x4, R152 ;  /* 0x00000004b0ae7825 */ /* 0x000fc800078e0298 */
[----:B------:R-:W-:-:S04]  /*8260*/  IMAD.WIDE R176, R176, 0x4, R150 ;  /* 0x00000004b0b07825 */ /* 0x000fc800078e0296 */
[----:B------:R-:W-:-:S04]  /*8270*/  IMAD.WIDE R178, R180, 0x4, R152 ;  /* 0x00000004b4b27825 */ /* 0x000fc800078e0298 */
[----:B------:R-:W-:-:S04]  /*8280*/  IMAD.WIDE R180, R180, 0x4, R150 ;  /* 0x00000004b4b47825 */ /* 0x000fc800078e0296 */
[----:B------:R-:W-:-:S04]  /*8290*/  IMAD.WIDE R182, R184, 0x4, R152 ;  /* 0x00000004b8b67825 */ /* 0x000fc800078e0298 */
[C---:B------:R-:W-:Y:S02]  /*82a0*/  IMAD R120, R184.reuse, 0x5, RZ ;  /* 0x00000005b8787824 */ /* 0x040fe400078e02ff */
[----:B------:R-:W-:-:S04]  /*82b0*/  IMAD.WIDE R148, R184, 0x4, R150 ;  /* 0x00000004b8947825 */ /* 0x000fc800078e0296 */
[----:B------:R-:W-:-:S04]  /*82c0*/  IMAD.WIDE R118, R120, 0x4, R152 ;  /* 0x0000000478767825 */ /* 0x000fc800078e0298 */
[----:B------:R-:W-:-:S04]  /*82d0*/  IMAD.WIDE R120, R120, 0x4, R150 ;  /* 0x0000000478787825 */ /* 0x000fc800078e0296 */
[C---:B------:R-:W-:Y:S02]  /*82e0*/  IMAD R124, R184.reuse, 0x9, RZ ;  /* 0x00000009b87c7824 */ /* 0x040fe400078e02ff */
[----:B------:R-:W-:Y:S02]  /*82f0*/  IMAD R128, R184, 0xd, RZ ;  /* 0x0000000db8807824 */ /* 0x000fe400078e02ff */
[----:B------:R-:W-:-:S04]  /*8300*/  IMAD.WIDE R122, R124, 0x4, R152 ;  /* 0x000000047c7a7825 */ /* 0x000fc800078e0298 */
        /* <DEDUP_REMOVED lines=15> */
[C---:B------:R-:W-:Y:S02]  /*8400*/  IMAD.SHL.U32 R116, R184.reuse, 0x2, RZ ;  /* 0x00000002b8747824 */ /* 0x040fe400078e00ff */
[----:B------:R-:W-:Y:S02]  /*8410*/  IMAD R112, R184, 0x6, RZ ;  /* 0x00000006b8707824 */ /* 0x000fe400078e02ff */
[----:B------:R-:W-:-:S04]  /*8420*/  IMAD.WIDE R146, R116, 0x4, R152 ;  /* 0x0000000474927825 */ /* 0x000fc800078e0298 */
[----:B------:R-:W-:-:S04]  /*8430*/  IMAD.WIDE R116, R116, 0x4, R150 ;  /* 0x0000000474747825 */ /* 0x000fc800078e0296 */
[----:B------:R-:W-:-:S04]  /*8440*/  IMAD.WIDE R114, R112, 0x4, R152 ;  /* 0x0000000470727825 */ /* 0x000fc800078e0298 */
[----:B------:R-:W-:-:S04]  /*8450*/  IMAD.WIDE R112, R112, 0x4, R150 ;  /* 0x0000000470707825 */ /* 0x000fc800078e0296 */
[C---:B------:R-:W-:Y:S02]  /*8460*/  IMAD R88, R184.reuse, 0xa, RZ ;  /* 0x0000000ab8587824 */ /* 0x040fe400078e02ff */
[C---:B------:R-:W-:Y:S02]  /*8470*/  IMAD R92, R184.reuse, 0xe, RZ ;  /* 0x0000000eb85c7824 */ /* 0x040fe400078e02ff */
[C---:B------:R-:W-:Y:S02]  /*8480*/  IMAD R96, R184.reuse, 0x12, RZ ;  /* 0x00000012b8607824 */ /* 0x040fe400078e02ff */
[C---:B------:R-:W-:Y:S02]  /*8490*/  IMAD R100, R184.reuse, 0x16, RZ ;  /* 0x00000016b8647824 */ /* 0x040fe400078e02ff */
[C---:B------:R-:W-:Y:S02]  /*84a0*/  IMAD R108, R184.reuse, 0x1e, RZ ;  /* 0x0000001eb86c7824 */ /* 0x040fe400078e02ff */
[----:B------:R-:W-:-:S02]  /*84b0*/  IMAD R84, R184, 0x3, RZ ;  /* 0x00000003b8547824 */ /* 0x000fc400078e02ff */
[----:B------:R-:W-:-:S04]  /*84c0*/  IMAD.WIDE R106, R108, 0x4, R152 ;  /* 0x000000046c6a7825 */ /* 0x000fc800078e0298 */
[----:B------:R-:W-:-:S04]  /*84d0*/  IMAD.WIDE R108, R108, 0x4, R150 ;  /* 0x000000046c6c7825 */ /* 0x000fc800078e0296 */
[----:B------:R-:W-:Y:S02]  /*84e0*/  IMAD R80, R184, 0x7, RZ ;  /* 0x00000007b8507824 */ /* 0x000fe400078e02ff */
[----:B------:R-:W-:-:S04]  /*84f0*/  IMAD.WIDE R110, R84, 0x4, R152 ;  /* 0x00000004546e7825 */ /* 0x000fc800078e0298 */
[----:B------:R-:W-:-:S04]  /*8500*/  IMAD.WIDE R84, R84, 0x4, R150 ;  /* 0x0000000454547825 */ /* 0x000fc800078e0296 */
[C---:B------:R-:W-:Y:S02]  /*8510*/  IMAD R76, R184.reuse, 0xb, RZ ;  /* 0x0000000bb84c7824 */ /* 0x040fe400078e02ff */
[----:B------:R-:W-:Y:S02]  /*8520*/  IMAD R74, R184, 0x13, RZ ;  /* 0x00000013b84a7824 */ /* 0x000fe400078e02ff */
[----:B------:R-:W-:-:S05]  /*8530*/  IMAD.MOV.U32 R187, RZ, RZ, 0x1f ;  /* 0x0000001fffbb7424 */ /* 0x000fca00078e00ff */
[----:B------:R-:W-:Y:S02]  /*8540*/  IADD3 R189, R187, c[0x0][0x180], RZ ;  /* 0x00006000bbbd7a10 */ /* 0x000fe40007ffe0ff */
[----:B------:R-:W-:Y:S02]  /*8550*/  IADD3 R187, R252, -0x31, RZ ;  /* 0xffffffcffcbb7810 */ /* 0x000fe40007ffe0ff */
[----:B--2---:R-:W-:Y:S01]  /*8560*/  LEA.HI.X.SX32 R215, R99, R0, 0x2, P2 ;  /* 0x0000000063d77211 */ /* 0x004fe200010f16ff */
[----:B------:R-:W-:Y:S01]  /*8570*/  IMAD.MOV.U32 R214, RZ, RZ, R104 ;  /* 0x000000ffffd67224 */ /* 0x000fe200078e0068 */
[C---:B------:R-:W-:Y:S01]  /*8580*/  LEA R216, P2, R95.reuse, R70, 0x2 ;  /* 0x000000465fd87211 */ /* 0x040fe200078410ff */
[----:B------:R-:W-:Y:S02]  /*8590*/  IMAD R104, R184, 0x1a, RZ ;  /* 0x0000001ab8687824 */ /* 0x000fe400078e02ff */
[----:B------:R-:W-:Y:S01]  /*85a0*/  STL [R1+0xd14], R215 ;  /* 0x000d14d701007387 */ /* 0x000fe20000100800 */
[----:B------:R-:W-:Y:S01]  /*85b0*/  LEA.HI.X.SX32 R217, R95, R0, 0x2, P2 ;  /* 0x000000005fd97211 */ /* 0x000fe200010f16ff */
[C---:B------:R-:W-:Y:S01]  /*85c0*/  IMAD.WIDE R94, R96.reuse, 0x4, R152 ;  /* 0x00000004605e7825 */ /* 0x040fe200078e0298 */
[C---:B------:R-:W-:Y:S01]  /*85d0*/  LEA R218, P2, R91.reuse, R70, 0x2 ;  /* 0x000000465bda7211 */ /* 0x040fe200078410ff */
[----:B------:R2:W-:Y:S02]  /*85e0*/  STL.64 [R1+0x1f90], R214 ;  /* 0x001f90d601007387 */ /* 0x0005e40000100a00 */
[----:B------:R-:W-:Y:S01]  /*85f0*/  IMAD.WIDE R96, R96, 0x4, R150 ;  /* 0x0000000460607825 */ /* 0x000fe200078e0296 */
[----:B------:R-:W-:Y:S01]  /*8600*/  LEA.HI.X.SX32 R219, R91, R0, 0x2, P2 ;  /* 0x000000005bdb7211 */ /* 0x000fe200010f16ff */
[----:B------:R-:W-:Y:S01]  /*8610*/  STL.64 [R1+0xcf8], R210 ;  /* 0x000cf8d201007387 */ /* 0x000fe20000100a00 */
[----:B------:R-:W-:Y:S01]  /*8620*/  LEA R220, P2, R87, R70, 0x2 ;  /* 0x0000004657dc7211 */ /* 0x000fe200078410ff */
[----:B------:R-:W-:-:S02]  /*8630*/  IMAD.WIDE R90, R92, 0x4, R152 ;  /* 0x000000045c5a7825 */ /* 0x000fc400078e0298 */
[----:B------:R1:W-:Y:S01]  /*8640*/  STL.64 [R1+0x1f28], R210 ;  /* 0x001f28d201007387 */ /* 0x0003e20000100a00 */
[----:B------:R-:W-:Y:S01]  /*8650*/  LEA.HI.X.SX32 R221, R87, R0, 0x2, P2 ;  /* 0x0000000057dd7211 */ /* 0x000fe200010f16ff */
[----:B------:R-:W-:Y:S01]  /*8660*/  IMAD.WIDE R86, R88, 0x4, R152 ;  /* 0x0000000458567825 */ /* 0x000fe200078e0298 */
[C---:B------:R-:W-:Y:S01]  /*8670*/  LEA R222, P2, R83.reuse, R70, 0x2 ;  /* 0x0000004653de7211 */ /* 0x040fe200078410ff */
[----:B------:R-:W-:Y:S02]  /*8680*/  STL.64 [R1+0xcf0], R216 ;  /* 0x000cf0d801007387 */ /* 0x000fe40000100a00 */
[----:B--2---:R-:W-:Y:S01]  /*8690*/  IMAD.MOV.U32 R214, RZ, RZ, R168 ;  /* 0x000000ffffd67224 */ /* 0x004fe200078e00a8 */
[----:B------:R-:W-:Y:S01]  /*86a0*/  LEA.HI.X.SX32 R223, R83, R0, 0x2, P2 ;  /* 0x0000000053df7211 */ /* 0x000fe200010f16ff */
[----:B------:R2:W-:Y:S01]  /*86b0*/  STL.64 [R1+0x1f98], R216 ;  /* 0x001f98d801007387 */ /* 0x0005e20000100a00 */
[----:B------:R-:W-:Y:S01]  /*86c0*/  LEA R224, P2, R79, R70, 0x2 ;  /* 0x000000464fe07211 */ /* 0x000fe200078410ff */
[----:B------:R-:W-:-:S02]  /*86d0*/  IMAD.SHL.U32 R168, R184, 0x10, RZ ;  /* 0x00000010b8a87824 */ /* 0x000fc400078e00ff */
[----:B------:R-:W-:Y:S01]  /*86e0*/  STL.64 [R1+0xb98], R208 ;  /* 0x000b98d001007387 */ /* 0x000fe20000100a00 */
[----:B------:R-:W-:Y:S01]  /*86f0*/  LEA.HI.X.SX32 R225, R79, R0, 0x2, P2 ;  /* 0x000000004fe17211 */ /* 0x000fe200010f16ff */
[----:B-1----:R-:W-:Y:S01]  /*8700*/  IMAD.MOV.U32 R210, RZ, RZ, R164 ;  /* 0x000000ffffd27224 */ /* 0x002fe200078e00a4 */
[C---:B------:R-:W-:Y:S01]  /*8710*/  LEA R226, P2, R75.reuse, R70, 0x2 ;  /* 0x000000464be27211 */ /* 0x040fe200078410ff */
[----:B------:R1:W-:Y:S01]  /*8720*/  STL.64 [R1+0x1f30], R208 ;  /* 0x001f30d001007387 */ /* 0x0003e20000100a00 */
[----:B------:R-:W-:Y:S02]  /*8730*/  IMAD R164, R184, 0xc, RZ ;  /* 0x0000000cb8a47824 */ /* 0x000fe400078e02ff */
[----:B------:R-:W-:Y:S01]  /*8740*/  LEA.HI.X.SX32 R227, R75, R0, 0x2, P2 ;  /* 0x000000004be37211 */ /* 0x000fe200010f16ff */
[----:B--2---:R-:W-:Y:S01]  /*8750*/  IMAD.MOV.U32 R216, RZ, RZ, R244 ;  /* 0x000000ffffd87224 */ /* 0x004fe200078e00f4 */
[-C--:B------:R-:W-:Y:S01]  /*8760*/  LEA R228, P2, R67, R70.reuse, 0x2 ;  /* 0x0000004643e47211 */ /* 0x080fe200078410ff */
[----:B------:R-:W-:Y:S01]  /*8770*/  IMAD.MOV.U32 R217, RZ, RZ, R245 ;  /* 0x000000ffffd97224 */ /* 0x000fe200078e00f5 */
[----:B------:R-:W-:Y:S01]  /*8780*/  LEA R244, P3, R57, R70, 0x2 ;  /* 0x0000004639f47211 */ /* 0x000fe200078610ff */
[----:B------:R-:W-:Y:S01]  /*8790*/  STL.64 [R1+0xb90], R218 ;  /* 0x000b90da01007387 */ /* 0x000fe20000100a00 */
[----:B------:R-:W-:Y:S01]  /*87a0*/  LEA.HI.X.SX32 R229, R67, R0, 0x2, P2 ;  /* 0x0000000043e57211 */ /* 0x000fe200010f16ff */
[----:B------:R-:W-:Y:S01]  /*87b0*/  IMAD.MOV.U32 R211, RZ, RZ, R165 ;  /* 0x000000ffffd37224 */ /* 0x000fe200078e00a5 */
[----:B------:R-:W-:Y:S01]  /*87c0*/  LEA R230, P2, R63, R70, 0x2 ;  /* 0x000000463fe67211 */ /* 0x000fe200078410ff */
[----:B------:R-:W-:Y:S01]  /*87d0*/  STL.64 [R1+0x1fa0], R218 ;  /* 0x001fa0da01007387 */ /* 0x000fe20000100a00 */
[-C--:B------:R-:W-:Y:S01]  /*87e0*/  LEA.HI.X.SX32 R245, R57, R0.reuse, 0x2, P3 ;  /* 0x0000000039f57211 */ /* 0x080fe200018f16ff */
[----:B-1----:R-:W-:Y:S01]  /*87f0*/  IMAD.MOV.U32 R208, RZ, RZ, R242 ;  /* 0x000000ffffd07224 */ /* 0x002fe200078e00f2 */
[----:B------:R-:W-:Y:S01]  /*8800*/  LEA.HI.X.SX32 R231, R63, R0, 0x2, P2 ;  /* 0x000000003fe77211 */ /* 0x000fe200010f16ff */
[----:B------:R-:W-:Y:S01]  /*8810*/  STL.64 [R1+0x9d8], R206 ;  /* 0x0009d8ce01007387 */ /* 0x000fe20000100a00 */
[-C--:B------:R-:W-:Y:S01]  /*8820*/  LEA R240, P2, R59, R70.reuse, 0x2 ;  /* 0x000000463bf07211 */ /* 0x080fe200078410ff */
[----:B------:R-:W-:Y:S01]  /*8830*/  IMAD.MOV.U32 R209, RZ, RZ, R243 ;  /* 0x000000ffffd17224 */ /* 0x000fe200078e00f3 */
[----:B------:R-:W-:Y:S01]  /*8840*/  LEA R236, P3, R53, R70, 0x2 ;  /* 0x0000004635ec7211 */ /* 0x000fe200078610ff */
[----:B------:R-:W-:Y:S01]  /*8850*/  STL.64 [R1+0x1f38], R206 ;  /* 0x001f38ce01007387 */ /* 0x000fe20000100a00 */
[----:B------:R-:W-:Y:S01]  /*8860*/  LEA.HI.X.SX32 R241, R59, R0, 0x2, P2 ;  /* 0x000000003bf17211 */ /* 0x000fe200010f16ff */
[C---:B------:R-:W-:Y:S01]  /*8870*/  IMAD.WIDE R162, R164.reuse, 0x4, R152 ;  /* 0x00000004a4a27825 */ /* 0x040fe200078e0298 */
[----:B------:R-:W-:Y:S01]  /*8880*/  LEA R238, P2, R55, R70, 0x2 ;  /* 0x0000004637ee7211 */ /* 0x000fe200078410ff */
[----:B------:R-:W-:Y:S01]  /*8890*/  STL.64 [R1+0x9d0], R220 ;  /* 0x0009d0dc01007387 */ /* 0x000fe20000100a00 */
[-C--:B------:R-:W-:Y:S01]  /*88a0*/  LEA.HI.X.SX32 R237, R53, R0.reuse, 0x2, P3 ;  /* 0x0000000035ed7211 */ /* 0x080fe200018f16ff */
[----:B------:R-:W-:Y:S01]  /*88b0*/  IMAD.WIDE R164, R164, 0x4, R150 ;  /* 0x00000004a4a47825 */ /* 0x000fe200078e0296 */
        /* <DEDUP_REMOVED lines=10> */
[----:B------:R-:W-:Y:S01]  /*8960*/  LEA.HI.X.SX32 R233, R49, R0, 0x2, P3 ;  /* 0x0000000031e97211 */ /* 0x000fe200018f16ff */
[--C-:B------:R-:W-:Y:S01]  /*8970*/  IMAD.WIDE R168, R168, 0x4, R150.reuse ;  /* 0x00000004a8a87825 */ /* 0x100fe200078e0296 */
[----:B------:R-:W-:Y:S01]  /*8980*/  LEA R64, P3, R45, R70, 0x2 ;  /* 0x000000462d407211 */ /* 0x000fe200078610ff */
[----:B------:R-:W-:Y:S01]  /*8990*/  STL.64 [R1+0x658], R222 ;  /* 0x000658de01007387 */ /* 0x000fe20000100a00 */
[----:B------:R-:W-:Y:S01]  /*89a0*/  LEA.HI.X.SX32 R67, R47, R0, 0x2, P2 ;  /* 0x000000002f437211 */ /* 0x000fe200010f16ff */
[--C-:B------:R-:W-:Y:S01]  /*89b0*/  IMAD.WIDE R88, R88, 0x4, R150.reuse ;  /* 0x0000000458587825 */ /* 0x100fe200078e0296 */
[----:B------:R-:W-:Y:S01]  /*89c0*/  LEA R62, P2, R43, R70, 0x2 ;  /* 0x000000462b3e7211 */ /* 0x000fe200078410ff */
[----:B------:R-:W-:Y:S01]  /*89d0*/  STL.64 [R1+0x1fb0], R222 ;  /* 0x001fb0de01007387 */ /* 0x000fe20000100a00 */
[----:B------:R-:W-:Y:S01]  /*89e0*/  LEA.HI.X.SX32 R65, R45, R0, 0x2, P3 ;  /* 0x000000002d417211 */ /* 0x000fe200018f16ff */
[----:B------:R-:W-:Y:S01]  /*89f0*/  IMAD.WIDE R92, R92, 0x4, R150 ;  /* 0x000000045c5c7825 */ /* 0x000fe200078e0296 */
[----:B------:R-:W-:Y:S01]  /*8a00*/  LEA R60, P3, R41, R70, 0x2 ;  /* 0x00000046293c7211 */ /* 0x000fe200078610ff */
[----:B------:R-:W-:Y:S01]  /*8a10*/  STL.64 [R1+0x650], R202 ;  /* 0x000650ca01007387 */ /* 0x000fe20000100a00 */
[----:B------:R-:W-:Y:S01]  /*8a20*/  LEA.HI.X.SX32 R63, R43, R0, 0x2, P2 ;  /* 0x000000002b3f7211 */ /* 0x000fe200010f16ff */
[C---:B------:R-:W-:Y:S01]  /*8a30*/  IMAD.WIDE R98, R100.reuse, 0x4, R152 ;  /* 0x0000000464627825 */ /* 0x040fe200078e0298 */
        /* <DEDUP_REMOVED lines=30> */
[----:B------:R-:W-:-:S02]  /*8c20*/  LEA.HI.X.SX32 R47, R27, R0, 0x2, P2 ;  /* 0x000000001b2f7211 */ /* 0x000fc400010f16ff */
[----:B------:R-:W-:Y:S01]  /*8c30*/  LEA R42, P2, R23, R70, 0x2 ;  /* 0x00000046172a7211 */ /* 0x000fe200078410ff */
[----:B------:R-:W-:Y:S01]  /*8c40*/  STL.64 [R1+0x1f58], R250 ;  /* 0x001f58fa01007387 */ /* 0x000fe20000100a00 */
[----:B------:R-:W-:Y:S02]  /*8c50*/  LEA.HI.X.SX32 R45, R25, R0, 0x2, P3 ;  /* 0x00000000192d7211 */ /* 0x000fe400018f16ff */
[----:B------:R-:W-:Y:S01]  /*8c60*/  LEA R40, P3, R21, R70, 0x2 ;  /* 0x0000004615287211 */ /* 0x000fe200078610ff */
[----:B------:R-:W-:Y:S01]  /*8c70*/  STL.64 [R1+0x578], R228 ;  /* 0x000578e401007387 */ /* 0x000fe20000100a00 */
[----:B------:R-:W-:Y:S02]  /*8c80*/  LEA.HI.X.SX32 R43, R23, R0, 0x2, P2 ;  /* 0x00000000172b7211 */ /* 0x000fe400010f16ff */
[----:B------:R-:W-:Y:S01]  /*8c90*/  LEA R38, P2, R19, R70, 0x2 ;  /* 0x0000004613267211 */ /* 0x000fe200078410ff */
[----:B------:R-:W-:Y:S01]  /*8ca0*/  STL.64 [R1+0x1fc8], R228 ;  /* 0x001fc8e401007387 */ /* 0x000fe20000100a00 */
[----:B------:R-:W-:-:S02]  /*8cb0*/  LEA.HI.X.SX32 R41, R21, R0, 0x2, P3 ;  /* 0x0000000015297211 */ /* 0x000fc400018f16ff */
[C---:B------:R-:W-:Y:S01]  /*8cc0*/  LEA R36, P3, R18.reuse, R70, 0x2 ;  /* 0x0000004612247211 */ /* 0x040fe200078610ff */
[----:B------:R-:W-:Y:S01]  /*8cd0*/  STL.64 [R1+0x570], R248 ;  /* 0x000570f801007387 */ /* 0x000fe20000100a00 */
[----:B------:R-:W-:Y:S02]  /*8ce0*/  LEA.HI.X.SX32 R39, R19, R0, 0x2, P2 ;  /* 0x0000000013277211 */ /* 0x000fe400010f16ff */
[C---:B------:R-:W-:Y:S01]  /*8cf0*/  LEA R34, P2, R17.reuse, R70, 0x2 ;  /* 0x0000004611227211 */ /* 0x040fe200078410ff */
        /* <DEDUP_REMOVED lines=41> */
[----:B------:R-:W-:Y:S01]  /*8f90*/  LEA R6, P2, R2, R70, 0x2 ;  /* 0x0000004602067211 */ /* 0x000fe200078410ff */
[----:B------:R1:W-:Y:S01]  /*8fa0*/  STL.64 [R1+0x1f88], R64 ;  /* 0x001f884001007387 */ /* 0x0003e20000100a00 */
[----:B------:R-:W-:Y:S02]  /*8fb0*/  LEA.HI.X.SX32 R9, R4, R0, 0x2, P3 ;  /* 0x0000000004097211 */ /* 0x000fe400018f16ff */
[----:B------:R-:W-:Y:S01]  /*8fc0*/  LEA R4, P3, R3, R70, 0x2 ;  /* 0x0000004603047211 */ /* 0x000fe200078610ff */
[----:B------:R2:W-:Y:S01]  /*8fd0*/  LDGSTS.E [R198+0x23000], [R162.64], !P0 ;  /* 0x23000000a2c67fae */ /* 0x0005e2000c121844 */
[----:B------:R-:W-:Y:S02]  /*8fe0*/  LEA.HI.X.SX32 R7, R2, R0, 0x2, P2 ;  /* 0x0000000002077211 */ /* 0x000fe400010f16ff */
[----:B------:R-:W-:Y:S01]  /*8ff0*/  LEA R2, P2, R71, R70, 0x2 ;  /* 0x0000004647027211 */ /* 0x000fe200078410ff */
[----:B------:R2:W-:Y:S01]  /*9000*/  LDGSTS.E [R198+0x23200], [R164.64], !P0 ;  /* 0x23200000a4c67fae */ /* 0x0005e2000c121844 */
[----:B------:R-:W-:-:S02]  /*9010*/  LEA.HI.X.SX32 R5, R3, R0, 0x2, P3 ;  /* 0x0000000003057211 */ /* 0x000fc400018f16ff */
[----:B------:R-:W-:Y:S01]  /*9020*/  LEA.HI.X.SX32 R3, R71, R0, 0x2, P2 ;  /* 0x0000000047037211 */ /* 0x000fe200010f16ff */
[----:B------:R2:W-:Y:S01]  /*9030*/  LDGSTS.E [R198+0x24000], [R166.64], !P4 ;  /* 0x24000000a6c67fae */ /* 0x0005e2000e121844 */
[CC--:B------:R-:W-:Y:S02]  /*9040*/  LEA R242, P3, R68.reuse, R70.reuse, 0x2 ;  /* 0x0000004644f27211 */ /* 0x0c0fe400078610ff */
[C---:B-1----:R-:W-:Y:S01]  /*9050*/  LEA R64, P2, R69.reuse, R70, 0x2 ;  /* 0x0000004645407211 */ /* 0x042fe200078410ff */
[----:B------:R1:W-:Y:S01]  /*9060*/  LDGSTS.E [R198+0x24200], [R168.64], !P4 ;  /* 0x24200000a8c67fae */ /* 0x0003e2000e121844 */
[-C--:B------:R-:W-:Y:S02]  /*9070*/  LEA.HI.X.SX32 R243, R68, R0.reuse, 0x2, P3 ;  /* 0x0000000044f37211 */ /* 0x080fe400018f16ff */
[----:B------:R-:W-:Y:S01]  /*9080*/  LEA.HI.X.SX32 R65, R69, R0, 0x2, P2 ;  /* 0x0000000045417211 */ /* 0x000fe200010f16ff */
[----:B------:R-:W-:Y:S01]  /*9090*/  STL.64 [R1+0x1ff8], R62 ;  /* 0x001ff83e01007387 */ /* 0x000fe20000100a00 */
[----:B------:R-:W-:-:S02]  /*90a0*/  IADD3 R0, R252, -0x1d, RZ ;  /* 0xffffffe3fc007810 */ /* 0x000fc40007ffe0ff */
[----:B------:R-:W-:Y:S01]  /*90b0*/  IADD3 R70, R252, -0x19, RZ ;  /* 0xffffffe7fc467810 */ /* 0x000fe20007ffe0ff */
[----:B------:R-:W-:Y:S01]  /*90c0*/  STL.64 [R1+0x2000], R60 ;  /* 0x0020003c01007387 */ /* 0x000fe20000100a00 */
[----:B------:R-:W-:Y:S02]  /*90d0*/  ISETP.GE.U32.AND P5, PT, R0, 0x7fffffc4, PT ;  /* 0x7fffffc40000780c */ /* 0x000fe40003fa6070 */
[----:B------:R-:W-:Y:S01]  /*90e0*/  IADD3 R0, R252, -0x2, RZ ;  /* 0xfffffffefc007810 */ /* 0x000fe20007ffe0ff */
[----:B------:R-:W-:Y:S01]  /*90f0*/  STL.64 [R1+0x2008], R58 ;  /* 0x0020083a01007387 */ /* 0x000fe20000100a00 */
[----:B------:R-:W-:Y:S01]  /*9100*/  ISETP.GE.U32.AND P3, PT, R72, 0x7fffffcc, PT ;  /* 0x7fffffcc4800780c */ /* 0x000fe20003f66070 */
[----:B------:R-:W-:Y:S01]  /*9110*/  IMAD.WIDE R72, R74, 0x4, R152 ;  /* 0x000000044a487825 */ /* 0x000fe200078e0298 */
[----:B------:R-:W-:Y:S01]  /*9120*/  ISETP.GE.U32.AND P1, PT, R0, 0x7fffffdf, PT ;  /* 0x7fffffdf0000780c */ /* 0x000fe20003f26070 */
[----:B------:R1:W-:Y:S01]  /*9130*/  STL.64 [R1+0x2010], R56 ;  /* 0x0020103801007387 */ /* 0x0003e20000100a00 */
[----:B------:R-:W-:Y:S01]  /*9140*/  IADD3 R0, R252, -0x6, RZ ;  /* 0xfffffffafc007810 */ /* 0x000fe20007ffe0ff */
[----:B------:R-:W-:Y:S01]  /*9150*/  IMAD.WIDE R74, R74, 0x4, R150 ;  /* 0x000000044a4a7825 */ /* 0x000fe200078e0296 */
[----:B------:R-:W-:Y:S01]  /*9160*/  ISETP.GE.U32.AND P2, PT, R70, 0x7fffffc8, PT ;  /* 0x7fffffc84600780c */ /* 0x000fe20003f46070 */
[----:B------:R1:W-:Y:S01]  /*9170*/  STL.64 [R1+0x2018], R54 ;  /* 0x0020183601007387 */ /* 0x0003e20000100a00 */
[----:B------:R-:W-:Y:S01]  /*9180*/  ISETP.GE.U32.AND P6, PT, R0, 0x7fffffdb, PT ;  /* 0x7fffffdb0000780c */ /* 0x000fe20003fc6070 */
[----:B------:R-:W-:Y:S01]  /*9190*/  IMAD R70, R184, 0xf, RZ ;  /* 0x0000000fb8467824 */ /* 0x000fe200078e02ff */
[C---:B------:R-:W-:Y:S01]  /*91a0*/  IADD3 R0, R252.reuse, -0xa, RZ ;  /* 0xfffffff6fc007810 */ /* 0x040fe20007ffe0ff */
[----:B------:R-:W-:Y:S01]  /*91b0*/  STL.64 [R1+0x1088], R242 ;  /* 0x001088f201007387 */ /* 0x000fe20000100a00 */
[----:B------:R-:W-:-:S02]  /*91c0*/  IADD3 R68, R252, -0x16, RZ ;  /* 0xffffffeafc447810 */ /* 0x000fc40007ffe0ff */
[----:B------:R-:W-:Y:S01]  /*91d0*/  ISETP.GE.U32.AND P0, PT, R0, 0x7fffffd7, PT ;  /* 0x7fffffd70000780c */ /* 0x000fe20003f06070 */
[----:B------:R1:W-:Y:S01]  /*91e0*/  LDGSTS.E [R198+0x25000], [R170.64], !P3 ;  /* 0x25000000aac67fae */ /* 0x0003e2000d921844 */
[----:B------:R-:W-:-:S03]  /*91f0*/  IADD3 R0, R252, -0xe, RZ ;  /* 0xfffffff2fc007810 */ /* 0x000fc60007ffe0ff */
[----:B------:R1:W-:Y:S01]  /*9200*/  LDGSTS.E [R198+0x25200], [R172.64], !P3 ;  /* 0x25200000acc67fae */ /* 0x0003e2000d921844 */
[----:B------:R-:W-:Y:S02]  /*9210*/  ISETP.GE.U32.AND P4, PT, R0, 0x7fffffd3, PT ;  /* 0x7fffffd30000780c */ /* 0x000fe40003f86070 */
[----:B------:R-:W-:Y:S01]  /*9220*/  IADD3 R0, R252, -0x12, RZ ;  /* 0xffffffeefc007810 */ /* 0x000fe20007ffe0ff */
[----:B------:R1:W-:Y:S03]  /*9230*/  LDGSTS.E [R198+0x26000], [R174.64], !P2 ;  /* 0x26000000aec67fae */ /* 0x0003e6000d121844 */
[----:B------:R-:W-:Y:S01]  /*9240*/  ISETP.GE.U32.AND P3, PT, R0, 0x7fffffcf, PT ;  /* 0x7fffffcf0000780c */ /* 0x000fe20003f66070 */
[----:B------:R1:W-:Y:S01]  /*9250*/  LDGSTS.E [R198+0x26200], [R176.64], !P2 ;  /* 0x26200000b0c67fae */ /* 0x0003e2000d121844 */
[----:B------:R-:W-:Y:S02]  /*9260*/  IADD3 R0, R252, -0x1a, RZ ;  /* 0xffffffe6fc007810 */ /* 0x000fe40007ffe0ff */
[----:B------:R-:W-:Y:S01]  /*9270*/  ISETP.GE.U32.AND P2, PT, R68, 0x7fffffcb, PT ;  /* 0x7fffffcb4400780c */ /* 0x000fe20003f46070 */
[----:B------:R1:W-:Y:S01]  /*9280*/  LDGSTS.E [R198+0x27000], [R178.64], !P5 ;  /* 0x27000000b2c67fae */ /* 0x0003e2000e921844 */
[----:B------:R-:W-:-:S03]  /*9290*/  IADD3 R68, R252, -0x18, RZ ;  /* 0xffffffe8fc447810 */ /* 0x000fc60007ffe0ff */
[----:B------:R1:W-:Y:S01]  /*92a0*/  LDGSTS.E [R198+0x27200], [R180.64], !P5 ;  /* 0x27200000b4c67fae */ /* 0x0003e2000e921844 */
[----:B------:R-:W-:Y:S02]  /*92b0*/  ISETP.GE.U32.AND P5, PT, R0, 0x7fffffc7, PT ;  /* 0x7fffffc70000780c */ /* 0x000fe40003fa6070 */
[----:B------:R-:W-:Y:S01]  /*92c0*/  IADD3 R0, R252, -0x1e, RZ ;  /* 0xffffffe2fc007810 */ /* 0x000fe20007ffe0ff */
[----:B------:R1:W-:Y:S04]  /*92d0*/  LDGSTS.E [R196+0x20400], [R182.64], !P1 ;  /* 0x20400000b6c47fae */ /* 0x0003e8000c921844 */
[----:B------:R1:W-:Y:S01]  /*92e0*/  LDGSTS.E [R196+0x20600], [R148.64], !P1 ;  /* 0x2060000094c47fae */ /* 0x0003e2000c921844 */
[----:B------:R-:W-:Y:S02]  /*92f0*/  ISETP.GE.U32.AND P1, PT, R0, 0x7fffffc3, PT ;  /* 0x7fffffc30000780c */ /* 0x000fe40003f26070 */
[----:B------:R-:W-:Y:S01]  /*9300*/  IADD3 R0, R252, -0x3, RZ ;  /* 0xfffffffdfc007810 */ /* 0x000fe20007ffe0ff */
[----:B------:R1:W-:Y:S04]  /*9310*/  LDGSTS.E [R196+0x21400], [R118.64], !P6 ;  /* 0x2140000076c47fae */ /* 0x0003e8000f121844 */
[----:B------:R1:W-:Y:S01]  /*9320*/  LDGSTS.E [R196+0x21600], [R120.64], !P6 ;  /* 0x2160000078c47fae */ /* 0x0003e2000f121844 */
[----:B------:R-:W-:-:S02]  /*9330*/  ISETP.GE.U32.AND P6, PT, R0, 0x7fffffde, PT ;  /* 0x7fffffde0000780c */ /* 0x000fc40003fc6070 */
        /* <DEDUP_REMOVED lines=51> */
[----:B------:R-:W-:Y:S01]  /*9670*/  ISETP.GE.U32.AND P1, PT, R68, 0x7fffffc9, PT ;  /* 0x7fffffc94400780c */ /* 0x000fe20003f26070 */
[C---:B------:R-:W-:Y:S02]  /*9680*/  IMAD.WIDE R68, R70.reuse, 0x4, R152 ;  /* 0x0000000446447825 */ /* 0x040fe400078e0298 */
[----:B------:R1:W-:Y:S02]  /*9690*/  LDGSTS.E [R192+0x27800], [R106.64], !P6 ;  /* 0x278000006ac07fae */ /* 0x0003e4000f121844 */
[----:B------:R-:W-:-:S02]  /*96a0*/  IMAD.WIDE R70, R70, 0x4, R150 ;  /* 0x0000000446467825 */ /* 0x000fc400078e0296 */
[----:B------:R1:W-:Y:S01]  /*96b0*/  LDGSTS.E [R192+0x27a00], [R108.64], !P6 ;  /* 0x27a000006cc07fae */ /* 0x0003e2000f121844 */
[----:B------:R-:W-:Y:S02]  /*96c0*/  ISETP.GE.U32.AND P6, PT, R0, 0x7fffffc5, PT ;  /* 0x7fffffc50000780c */ /* 0x000fe40003fc6070 */
[----:B------:R-:W-:Y:S01]  /*96d0*/  IADD3 R0, R252, -0x20, RZ ;  /* 0xffffffe0fc007810 */ /* 0x000fe20007ffe0ff */
[----:B------:R1:W-:Y:S04]  /*96e0*/  LDGSTS.E [R188+0x20c00], [R110.64], !P0 ;  /* 0x20c000006ebc7fae */ /* 0x0003e8000c121844 */
[----:B------:R1:W-:Y:S01]  /*96f0*/  LDGSTS.E [R188+0x20e00], [R84.64], !P0 ;  /* 0x20e0000054bc7fae */ /* 0x0003e2000c121844 */
[----:B------:R-:W-:-:S03]  /*9700*/  ISETP.GE.U32.AND P0, PT, R0, 0x7fffffc1, PT ;  /* 0x7fffffc10000780c */ /* 0x000fc60003f06070 */
[----:B------:R1:W-:Y:S04]  /*9710*/  LDGSTS.E [R188+0x21c00], [R82.64], !P4 ;  /* 0x21c0000052bc7fae */ /* 0x0003e8000e121844 */
[----:B------:R1:W-:Y:S01]  /*9720*/  LDGSTS.E [R188+0x21e00], [R80.64], !P4 ;  /* 0x21e0000050bc7fae */ /* 0x0003e2000e121844 */
[----:B------:R-:W-:Y:S02]  /*9730*/  ISETP.GE.AND P4, PT, R199, R0, PT ;  /* 0x00000000c700720c */ /* 0x000fe40003f86270 */
        /* <DEDUP_REMOVED lines=8> */
[----:B------:R-:W-:Y:S02]  /*97c0*/  IMAD R0, R184, 0x17, RZ ;  /* 0x00000017b8007824 */ /* 0x000fe400078e02ff */
[----:B------:R1:W-:Y:S02]  /*97d0*/  LDGSTS.E [R188+0x24c00], [R72.64], !P5 ;  /* 0x24c0000048bc7fae */ /* 0x0003e4000e921844 */
[----:B------:R-:W-:-:S02]  /*97e0*/  IMAD.WIDE R204, R0, 0x4, R152 ;  /* 0x0000000400cc7825 */ /* 0x000fc400078e0298 */
[----:B------:R1:W-:Y:S01]  /*97f0*/  LDGSTS.E [R188+0x24e00], [R74.64], !P5 ;  /* 0x24e000004abc7fae */ /* 0x0003e2000e921844 */
[----:B------:R-:W-:Y:S01]  /*9800*/  ISETP.GE.U32.AND P5, PT, R186, 0x7fffffb8, PT ;  /* 0x7fffffb8ba00780c */ /* 0x000fe20003fa6070 */
[----:B------:R-:W-:Y:S02]  /*9810*/  IMAD R186, R184, 0x1b, RZ ;  /* 0x0000001bb8ba7824 */ /* 0x000fe400078e02ff */
[----:B------:R-:W-:Y:S01]  /*9820*/  IMAD.WIDE R220, R0, 0x4, R150 ;  /* 0x0000000400dc7825 */ /* 0x000fe200078e0296 */
[----:B------:R1:W-:Y:S01]  /*9830*/  LDGSTS.E [R188+0x25c00], [R204.64], !P1 ;  /* 0x25c00000ccbc7fae */ /* 0x0003e2000c921844 */
[----:B------:R-:W-:Y:S02]  /*9840*/  IADD3 R0, R252, -0x2d, RZ ;  /* 0xffffffd3fc007810 */ /* 0x000fe40007ffe0ff */
[----:B------:R-:W-:Y:S01]  /*9850*/  IMAD.WIDE R206, R186, 0x4, R152 ;  /* 0x00000004bace7825 */ /* 0x000fe200078e0298 */
[----:B------:R1:W-:Y:S01]  /*9860*/  LDGSTS.E [R188+0x25e00], [R220.64], !P1 ;  /* 0x25e00000dcbc7fae */ /* 0x0003e2000c921844 */
[----:B------:R-:W-:-:S02]  /*9870*/  ISETP.GT.AND P1, PT, R189, 0x1f, PT ;  /* 0x0000001fbd00780c */ /* 0x000fc40003f24270 */
[----:B------:R-:W-:Y:S01]  /*9880*/  IMAD.WIDE R218, R186, 0x4, R150 ;  /* 0x00000004bada7825 */ /* 0x000fe200078e0296 */
[----:B------:R2:W-:Y:S03]  /*9890*/  LDGSTS.E [R188+0x26c00], [R206.64], !P6 ;  /* 0x26c00000cebc7fae */ /* 0x0005e6000f121844 */
[----:B------:R-:W-:Y:S01]  /*98a0*/  IMAD R186, R184, 0x1f, RZ ;  /* 0x0000001fb8ba7824 */ /* 0x000fe200078e02ff */
[----:B------:R2:W-:Y:S01]  /*98b0*/  LDGSTS.E [R188+0x26e00], [R218.64], !P6 ;  /* 0x26e00000dabc7fae */ /* 0x0005e2000f121844 */
[----:B------:R-:W-:Y:S02]  /*98c0*/  ISETP.GE.U32.AND P6, PT, R0, 0x7fffffb4, PT ;  /* 0x7fffffb40000780c */ /* 0x000fe40003fc6070 */
[----:B------:R-:W-:Y:S01]  /*98d0*/  SEL R0, RZ, 0x4, !P1 ;  /* 0x00000004ff007807 */ /* 0x000fe20004800000 */
[----:B------:R-:W-:Y:S01]  /*98e0*/  STL.64 [R1+0x1068], R64 ;  /* 0x0010684001007387 */ /* 0x000fe20000100a00 */
[----:B------:R-:W-:Y:S01]  /*98f0*/  ISETP.GE.AND P1, PT, R199, c[0x0][0x180], PT ;  /* 0x00006000c7007a0c */ /* 0x000fe20003f26270 */
[----:B-1----:R-:W-:-:S02]  /*9900*/  IMAD.WIDE R56, R186, 0x4, R152 ;  /* 0x00000004ba387825 */ /* 0x002fc400078e0298 */
[----:B------:R-:W-:Y:S01]  /*9910*/  STL.64 [R1+0x1108], R204 ;  /* 0x001108cc01007387 */ /* 0x000fe20000100a00 */
[----:B------:R-:W-:Y:S01]  /*9920*/  SEL R0, R0, RZ, !P1 ;  /* 0x000000ff00007207 */ /* 0x000fe20004800000 */
[----:B------:R-:W-:Y:S01]  /*9930*/  IMAD.WIDE R54, R186, 0x4, R150 ;  /* 0x00000004ba367825 */ /* 0x000fe200078e0296 */
[----:B------:R-:W-:Y:S01]  /*9940*/  SHF.R.U32.HI R186, RZ, 0x1, R191 ;  /* 0x00000001ffba7819 */ /* 0x000fe200000116bf */
[----:B------:R-:W-:Y:S01]  /*9950*/  STL.64 [R1+0x1120], R220 ;  /* 0x001120dc01007387 */ /* 0x000fe20000100a00 */
[----:B------:R-:W-:Y:S02]  /*9960*/  ISETP.NE.U32.AND P1, PT, R0, RZ, PT ;  /* 0x000000ff0000720c */ /* 0x000fe40003f25070 */
[----:B------:R-:W-:Y:S01]  /*9970*/  LOP3.LUT R193, R198, R186, RZ, 0x3c, !PT ;  /* 0x000000bac6c17212 */ /* 0x000fe200078e3cff */
[----:B------:R-:W-:Y:S01]  /*9980*/  STL.64 [R1+0x1158], R206 ;  /* 0x001158ce01007387 */ /* 0x000fe20000100a00 */
[----:B------:R-:W-:Y:S02]  /*9990*/  SEL R0, RZ, 0x4, P4 ;  /* 0x00000004ff007807 */ /* 0x000fe40002000000 */
[----:B------:R-:W-:Y:S01]  /*99a0*/  ISETP.GT.AND P4, PT, R189, 0x3f, PT ;  /* 0x0000003fbd00780c */ /* 0x000fe20003f84270 */
[----:B------:R-:W-:Y:S01]  /*99b0*/  STL.64 [R1+0x1170], R218 ;  /* 0x001170da01007387 */ /* 0x000fe20000100a00 */
[----:B------:R-:W-:-:S02]  /*99c0*/  LOP3.LUT R189, R193, 0x40, RZ, 0x3c, !PT ;  /* 0x00000040c1bd7812 */ /* 0x000fc400078e3cff */
[----:B------:R-:W-:Y:S01]  /*99d0*/  IADD3 R186, R252, -0x39, RZ ;  /* 0xffffffc7fcba7810 */ /* 0x000fe20007ffe0ff */
[----:B------:R1:W-:Y:S04]  /*99e0*/  STL.64 [R1+0x1220], R56 ;  /* 0x0012203801007387 */ /* 0x0003e80000100a00 */
[----:B------:R1:W-:Y:S04]  /*99f0*/  STL.64 [R1+0x1228], R54 ;  /* 0x0012283601007387 */ /* 0x0003e80000100a00 */
[----:B------:R-:W3:Y:S04]  /*9a00*/  LDL.64 R58, [R1+0x1020] ;  /* 0x00102000013a7983 */ /* 0x000ee80000100a00 */
[----:B------:R-:W4:Y:S04]  /*9a10*/  LDL.64 R60, [R1+0x1010] ;  /* 0x00101000013c7983 */ /* 0x000f280000100a00 */
[----:B------:R-:W4:Y:S04]  /*9a20*/  LDL.64 R62, [R1+0x1000] ;  /* 0x00100000013e7983 */ /* 0x000f280000100a00 */
[----:B------:R-:W4:Y:S04]  /*9a30*/  LDL.64 R66, [R1+0xff0] ;  /* 0x000ff00001427983 */ /* 0x000f280000100a00 */
[----:B------:R-:W4:Y:S04]  /*9a40*/  LDL.64 R234, [R1+0xfe0] ;  /* 0x000fe00001ea7983 */ /* 0x000f280000100a00 */
[----:B------:R-:W4:Y:S04]  /*9a50*/  LDL.64 R238, [R1+0xfd0] ;  /* 0x000fd00001ee7983 */ /* 0x000f280000100a00 */
[----:B------:R-:W4:Y:S04]  /*9a60*/  LDL.64 R240, [R1+0xfc0] ;  /* 0x000fc00001f07983 */ /* 0x000f280000100a00 */
[----:B------:R-:W4:Y:S04]  /*9a70*/  LDL.64 R230, [R1+0xfb0] ;  /* 0x000fb00001e67983 */ /* 0x000f280000100a00 */
[----:B------:R-:W4:Y:S04]  /*9a80*/  LDL.64 R228, [R1+0xfa0] ;  /* 0x000fa00001e47983 */ /* 0x000f280000100a00 */
[----:B------:R1:W-:Y:S04]  /*9a90*/  LDGSTS.E [R188+0x27c00], [R56.64], !P0 ;  /* 0x27c0000038bc7fae */ /* 0x0003e8000c121844 */
[----:B------:R-:W4:Y:S04]  /*9aa0*/  LDL.64 R226, [R1+0xf90] ;  /* 0x000f900001e27983 */ /* 0x000f280000100a00 */
[----:B------:R2:W-:Y:S01]  /*9ab0*/  LDGSTS.E [R188+0x27e00], [R54.64], !P0 ;  /* 0x27e0000036bc7fae */ /* 0x0005e2000c121844 */
[----:B------:R-:W-:-:S02]  /*9ac0*/  ISETP.GE.U32.AND P0, PT, R187, 0x7fffffb0, PT ;  /* 0x7fffffb0bb00780c */ /* 0x000fc40003f06070 */
[----:B------:R-:W-:Y:S01]  /*9ad0*/  IADD3 R187, R252, -0x35, RZ ;  /* 0xffffffcbfcbb7810 */ /* 0x000fe20007ffe0ff */
[----:B------:R-:W4:Y:S01]  /*9ae0*/  LDL.64 R224, [R1+0xf80] ;  /* 0x000f800001e07983 */ /* 0x000f220000100a00 */
[----:B-1----:R-:W-:Y:S02]  /*9af0*/  IMAD.MOV.U32 R56, RZ, RZ, R212 ;  /* 0x000000ffff387224 */ /* 0x002fe400078e00d4 */
[----:B------:R-:W-:Y:S01]  /*9b00*/  IMAD.MOV.U32 R57, RZ, RZ, R213 ;  /* 0x000000ffff397224 */ /* 0x000fe200078e00d5 */
[----:B------:R-:W0:Y:S04]  /*9b10*/  LDGDEPBAR ;  /* 0x00000000000079af */ /* 0x000e280000000000 */
[----:B------:R-:W4:Y:S01]  /*9b20*/  LDL.64 R222, [R1+0xf70] ;  /* 0x000f700001de7983 */ /* 0x000f220000100a00 */
[----:B--2---:R-:W-:-:S02]  /*9b30*/  IMAD.MOV.U32 R54, RZ, RZ, R214 ;  /* 0x000000ffff367224 */ /* 0x004fc400078e00d6 */
[----:B------:R-:W-:Y:S01]  /*9b40*/  IMAD.MOV.U32 R55, RZ, RZ, R215 ;  /* 0x000000ffff377224 */ /* 0x000fe200078e00d7 */
[----:B------:R1:W-:Y:S04]  /*9b50*/  LDGSTS.E [R193], [R208.64], P1 ;  /* 0x00000000d0c17fae */ /* 0x0003e80008921844 */
[----:B------:R-:W4:Y:S04]  /*9b60*/  LDL.64 R220, [R1+0xf60] ;  /* 0x000f600001dc7983 */ /* 0x000f280000100a00 */
[----:B------:R1:W-:Y:S04]  /*9b70*/  LDGSTS.E [R193+0x400], [R216.64], P1 ;  /* 0x00400000d8c17fae */ /* 0x0003e80008921844 */
[----:B------:R-:W4:Y:S04]  /*9b80*/  LDL.64 R218, [R1+0xf50] ;  /* 0x000f500001da7983 */ /* 0x000f280000100a00 */
[----:B------:R-:W4:Y:S04]  /*9b90*/  LDL.64 R214, [R1+0xf20] ;  /* 0x000f200001d67983 */ /* 0x000f280000100a00 */
[----:B-1----:R-:W4:Y:S04]  /*9ba0*/  LDL.64 R216, [R1+0xf40] ;  /* 0x000f400001d87983 */ /* 0x002f280000100a00 */
[----:B------:R1:W-:Y:S04]  /*9bb0*/  LDGSTS.E [R193+0x800], [R210.64], P1 ;  /* 0x00800000d2c17fae */ /* 0x0003e80008921844 */
        /* <DEDUP_REMOVED lines=11> */
[----:B-1----:R-:W4:Y:S04]  /*9c70*/  LDL.64 R210, [R1+0xd30] ;  /* 0x000d300001d27983 */ /* 0x002f280000100a00 */
[----:B------:R-:W4:Y:S04]  /*9c80*/  LDL.64 R212, [R1+0xd20] ;  /* 0x000d200001d47983 */ /* 0x000f280000100a00 */
[----:B------:R1:W-:Y:S04]  /*9c90*/  LDGSTS.E [R193+0xc00], [R54.64], P1 ;  /* 0x00c0000036c17fae */ /* 0x0003e80008921844 */
[----:B------:R1:W-:Y:S04]  /*9ca0*/  LDGSTS.E [R193+0x1000], [R56.64], P1 ;  /* 0x0100000038c17fae */ /* 0x0003e80008921844 */
[----:B-1----:R-:W4:Y:S04]  /*9cb0*/  LDL.LU.64 R54, [R1+0x2018] ;  /* 0x0020180001367983 */ /* 0x002f280000300a00 */
[----:B------:R-:W4:Y:S04]  /*9cc0*/  LDL.LU.64 R56, [R1+0x2010] ;  /* 0x0020100001387983 */ /* 0x000f280000300a00 */
[----:B---3--:R1:W-:Y:S04]  /*9cd0*/  LDGSTS.E [R193+0x1400], [R58.64], P1 ;  /* 0x014000003ac17fae */ /* 0x0083e80008921844 */
[----:B----4-:R3:W-:Y:S04]  /*9ce0*/  LDGSTS.E [R193+0x1800], [R60.64], P1 ;  /* 0x018000003cc17fae */ /* 0x0107e80008921844 */
[----:B------:R4:W-:Y:S04]  /*9cf0*/  LDGSTS.E [R193+0x1c00], [R62.64], P1 ;  /* 0x01c000003ec17fae */ /* 0x0009e80008921844 */
[----:B-1----:R-:W2:Y:S04]  /*9d00*/  LDL.LU.64 R58, [R1+0x2008] ;  /* 0x00200800013a7983 */ /* 0x002ea80000300a00 */
[----:B---3--:R-:W4:Y:S04]  /*9d10*/  LDL.LU.64 R60, [R1+0x2000] ;  /* 0x00200000013c7983 */ /* 0x008f280000300a00 */
[----:B----4-:R-:W4:Y:S04]  /*9d20*/  LDL.LU.64 R62, [R1+0x1ff8] ;  /* 0x001ff800013e7983 */ /* 0x010f280000300a00 */
[----:B------:R1:W-:Y:S04]  /*9d30*/  LDGSTS.E [R193+0x2000], [R66.64], P1 ;  /* 0x0200000042c17fae */ /* 0x0003e80008921844 */
[----:B------:R1:W-:Y:S04]  /*9d40*/  LDGSTS.E [R193+0x2400], [R234.64], P1 ;  /* 0x02400000eac17fae */ /* 0x0003e80008921844 */
[----:B------:R1:W-:Y:S04]  /*9d50*/  LDGSTS.E [R193+0x2800], [R238.64], P1 ;  /* 0x02800000eec17fae */ /* 0x0003e80008921844 */
[----:B-1----:R-:W2:Y:S04]  /*9d60*/  LDL.LU.64 R66, [R1+0x1ff0] ;  /* 0x001ff00001427983 */ /* 0x002ea80000300a00 */
[----:B------:R-:W2:Y:S04]  /*9d70*/  LDL.LU.64 R234, [R1+0x1fe8] ;  /* 0x001fe80001ea7983 */ /* 0x000ea80000300a00 */
[----:B------:R-:W2:Y:S04]  /*9d80*/  LDL.LU.64 R238, [R1+0x1fe0] ;  /* 0x001fe00001ee7983 */ /* 0x000ea80000300a00 */
        /* <DEDUP_REMOVED lines=22> */
[----:B------:R-:W4:Y:S04]  /*9ef0*/  LDL.64 R232, [R1+0x10e8] ;  /* 0x0010e80001e87983 */ /* 0x000f280000100a00 */
[----:B------:R1:W-:Y:S04]  /*9f00*/  LDGSTS.E [R193+0x5c00], [R244.64], P1 ;  /* 0x05c00000f4c17fae */ /* 0x0003e80008921844 */
[----:B------:R-:W4:Y:S04]  /*9f10*/  LDL.64 R236, [R1+0x1098] ;  /* 0x0010980001ec7983 */ /* 0x000f280000100a00 */
[----:B------:R1:W-:Y:S04]  /*9f20*/  LDGSTS.E [R193+0x6000], [R246.64], P1 ;  /* 0x06000000f6c17fae */ /* 0x0003e80008921844 */
[----:B-1----:R-:W4:Y:S04]  /*9f30*/  LDL.64 R244, [R1+0x1080] ;  /* 0x0010800001f47983 */ /* 0x002f280000100a00 */
        /* <DEDUP_REMOVED lines=18> */
[----:B-1----:R-:W4:Y:S04]  /*a060*/  LDL.64 R212, [R1+0xfa8] ;  /* 0x000fa80001d47983 */ /* 0x002f280000100a00 */
[----:B--2---:R1:W-:Y:S04]  /*a070*/  LDGSTS.E [R193+0x8800], [R214.64], P1 ;  /* 0x08800000d6c17fae */ /* 0x0043e80008921844 */
[----:B------:R2:W-:Y:S04]  /*a080*/  LDGSTS.E [R193+0x8c00], [R216.64], P1 ;  /* 0x08c00000d8c17fae */ /* 0x0005e80008921844 */
[----:B------:R4:W-:Y:S04]  /*a090*/  LDGSTS.E [R193+0x9000], [R218.64], P1 ;  /* 0x09000000dac17fae */ /* 0x0009e80008921844 */
[----:B-1----:R-:W3:Y:S04]  /*a0a0*/  LDL.64 R214, [R1+0xf98] ;  /* 0x000f980001d67983 */ /* 0x002ee80000100a00 */
[----:B--2---:R-:W2:Y:S04]  /*a0b0*/  LDL.64 R216, [R1+0xf88] ;  /* 0x000f880001d87983 */ /* 0x004ea80000100a00 */
[----:B------:R1:W-:Y:S04]  /*a0c0*/  LDGSTS.E [R193+0x9400], [R220.64], P1 ;  /* 0x09400000dcc17fae */ /* 0x0003e80008921844 */
[----:B----4-:R-:W4:Y:S04]  /*a0d0*/  LDL.64 R218, [R1+0xf78] ;  /* 0x000f780001da7983 */ /* 0x010f280000100a00 */
        /* <DEDUP_REMOVED lines=35> */
[----:B-1----:R-:W4:Y:S04]  /*a310*/  LDL.LU.64 R64, [R1+0x1f88] ;  /* 0x001f880001407983 */ /* 0x002f280000300a00 */
[----:B------:R-:W4:Y:S04]  /*a320*/  LDL.LU.64 R232, [R1+0x1f80] ;  /* 0x001f800001e87983 */ /* 0x000f280000300a00 */
[----:B------:R-:W4:Y:S04]  /*a330*/  LDL.LU.64 R236, [R1+0x1f78] ;  /* 0x001f780001ec7983 */ /* 0x000f280000300a00 */
        /* <DEDUP_REMOVED lines=20> */
[----:B-1----:R-:W4:Y:S04]  /*a480*/  LDL.LU.64 R210, [R1+0x1f28] ;  /* 0x001f280001d27983 */ /* 0x002f280000300a00 */
[----:B------:R-:W4:Y:S04]  /*a490*/  LDL.LU.64 R212, [R1+0x1f20] ;  /* 0x001f200001d47983 */ /* 0x000f280000300a00 */
[----:B---3--:R1:W-:Y:S04]  /*a4a0*/  LDGSTS.E [R189+0x3600], [R214.64], P1 ;  /* 0x03600000d6bd7fae */ /* 0x0083e80008921844 */
[----:B--2---:R2:W-:Y:S04]  /*a4b0*/  LDGSTS.E [R189+0x3a00], [R216.64], P1 ;  /* 0x03a00000d8bd7fae */ /* 0x0045e80008921844 */
[----:B-1----:R-:W3:Y:S04]  /*a4c0*/  LDL.LU.64 R214, [R1+0x1f18] ;  /* 0x001f180001d67983 */ /* 0x002ee80000300a00 */
[----:B--2---:R-:W2:Y:S04]  /*a4d0*/  LDL.LU.64 R216, [R1+0x1f10] ;  /* 0x001f100001d87983 */ /* 0x004ea80000300a00 */
[----:B----4-:R1:W-:Y:S04]  /*a4e0*/  LDGSTS.E [R189+0x3e00], [R218.64], P1 ;  /* 0x03e00000dabd7fae */ /* 0x0103e80008921844 */
[----:B------:R4:W-:Y:S04]  /*a4f0*/  LDGSTS.E [R189+0x4200], [R220.64], P1 ;  /* 0x04200000dcbd7fae */ /* 0x0009e80008921844 */
[----:B------:R4:W-:Y:S04]  /*a500*/  LDGSTS.E [R189+0x4600], [R222.64], P1 ;  /* 0x04600000debd7fae */ /* 0x0009e80008921844 */
[----:B-1----:R-:W2:Y:S04]  /*a510*/  LDL.LU.64 R218, [R1+0x1f08] ;  /* 0x001f080001da7983 */ /* 0x002ea80000300a00 */
[----:B----4-:R-:W4:Y:S04]  /*a520*/  LDL.LU.64 R220, [R1+0x1f00] ;  /* 0x001f000001dc7983 */ /* 0x010f280000300a00 */
        /* <DEDUP_REMOVED lines=9> */
[----:B-1----:R-:W2:Y:S04]  /*a5c0*/  LDL.LU.64 R230, [R1+0x1ed8] ;  /* 0x001ed80001e67983 */ /* 0x002ea80000300a00 */
[----:B------:R-:W2:Y:S04]  /*a5d0*/  LDL.LU.64 R240, [R1+0x1ed0] ;  /* 0x001ed00001f07983 */ /* 0x000ea80000300a00 */
[----:B--2---:R1:W-:Y:S04]  /*a5e0*/  LDGSTS.E [R189+0x5e00], [R240.64], P1 ;  /* 0x05e00000f0bd7fae */ /* 0x0043e80008921844 */
[----:B------:R2:W-:Y:S04]  /*a5f0*/  LDGSTS.E [R189+0x6200], [R230.64], P1 ;  /* 0x06200000e6bd7fae */ /* 0x0005e80008921844 */
[----:B------:R2:W-:Y:S04]  /*a600*/  LDGSTS.E [R189+0x6600], [R228.64], P1 ;  /* 0x06600000e4bd7fae */ /* 0x0005e80008921844 */
[----:B-1----:R-:W2:Y:S04]  /*a610*/  LDL.LU.64 R240, [R1+0x1ec8] ;  /* 0x001ec80001f07983 */ /* 0x002ea80000300a00 */
[----:B------:R1:W-:Y:S04]  /*a620*/  LDGSTS.E [R189+0x6a00], [R226.64], P1 ;  /* 0x06a00000e2bd7fae */ /* 0x0003e80008921844 */
[----:B------:R1:W-:Y:S04]  /*a630*/  LDGSTS.E [R189+0x6e00], [R224.64], P1 ;  /* 0x06e00000e0bd7fae */ /* 0x0003e80008921844 */
[----:B------:R1:W-:Y:S04]  /*a640*/  LDGSTS.E [R189+0x7200], [R222.64], P1 ;  /* 0x07200000debd7fae */ /* 0x0003e80008921844 */
[----:B----4-:R1:W-:Y:S04]  /*a650*/  LDGSTS.E [R189+0x7600], [R220.64], P1 ;  /* 0x07600000dcbd7fae */ /* 0x0103e80008921844 */
[----:B------:R1:W-:Y:S04]  /*a660*/  LDGSTS.E [R189+0x7a00], [R218.64], P1 ;  /* 0x07a00000dabd7fae */ /* 0x0003e80008921844 */
[----:B------:R1:W-:Y:S04]  /*a670*/  LDGSTS.E [R189+0x7e00], [R216.64], P1 ;  /* 0x07e00000d8bd7fae */ /* 0x0003e80008921844 */
[----:B---3--:R1:W-:Y:S04]  /*a680*/  LDGSTS.E [R189+0x8200], [R214.64], P1 ;  /* 0x08200000d6bd7fae */ /* 0x0083e80008921844 */
        /* <DEDUP_REMOVED lines=30> */
[----:B--2---:R1:W-:Y:S04]  /*a870*/  LDGSTS.E [R189+0xfe00], [R240.64], P1 ;  /* 0x0fe00000f0bd7fae */ /* 0x0043e80008921844 */
[----:B------:R-:W0:Y:S01]  /*a880*/  LDGDEPBAR ;  /* 0x00000000000079af */ /* 0x000e220000000000 */
[----:B-1----:R-:W-:-:S04]  /*a890*/  IMAD.SHL.U32 R189, R184, 0x20, RZ ;  /* 0x00000020b8bd7824 */ /* 0x002fc800078e00ff */
[C---:B------:R-:W-:Y:S01]  /*a8a0*/  IMAD.WIDE R152, R189.reuse, 0x4, R152 ;  /* 0x00000004bd987825 */ /* 0x040fe200078e0298 */
[----:B------:R-:W-:Y:S03]  /*a8b0*/  BAR.SYNC.DEFER_BLOCKING 0x0 ;  /* 0x0000000000007b1d */ /* 0x000fe60000010000 */
[----:B------:R-:W-:-:S04]  /*a8c0*/  IMAD.WIDE R154, R189, 0x4, R154 ;  /* 0x00000004bd9a7825 */ /* 0x000fc800078e029a */
[C---:B------:R-:W-:Y:S01]  /*a8d0*/  IMAD.WIDE R150, R189.reuse, 0x4, R150 ;  /* 0x00000004bd967825 */ /* 0x040fe200078e0296 */
[----:B------:R1:W-:Y:S03]  /*a8e0*/  STL.64 [R1+0x1218], R152 ;  /* 0x0012189801007387 */ /* 0x0003e60000100a00 */
[----:B------:R-:W-:Y:S01]  /*a8f0*/  IMAD.WIDE R156, R189, 0x4, R156 ;  /* 0x00000004bd9c7825 */ /* 0x000fe200078e029c */
[----:B------:R2:W-:Y:S01]  /*a900*/  STL.64 [R1+0x10a8], R154 ;  /* 0x0010a89a01007387 */ /* 0x0005e20000100a00 */
[----:B------:R-:W-:Y:S02]  /*a910*/  ISETP.GE.U32.AND P1, PT, R187, 0x7fffffac, PT ;  /* 0x7fffffacbb00780c */ /* 0x000fe40003f26070 */
[----:B------:R-:W-:Y:S01]  /*a920*/  IMAD.WIDE R158, R189, 0x4, R158 ;  /* 0x00000004bd9e7825 */ /* 0x000fe200078e029e */
[----:B------:R-:W-:Y:S01]  /*a930*/  STL.64 [R1+0x1210], R150 ;  /* 0x0012109601007387 */ /* 0x000fe20000100a00 */
[----:B------:R-:W-:-:S03]  /*a940*/  SEL R184, R0, RZ, P4 ;  /* 0x000000ff00b87207 */ /* 0x000fc60002000000 */
[----:B------:R3:W-:Y:S04]  /*a950*/  STL.64 [R1+0x10a0], R156 ;  /* 0x0010a09c01007387 */ /* 0x0007e80000100a00 */
[----:B------:R-:W-:Y:S01]  /*a960*/  @!PT LDS RZ, [RZ] ;  /* 0x00000000fffff984 */ /* 0x000fe20000000800 */
[----:B------:R-:W-:Y:S01]  /*a970*/  @!PT LDS RZ, [RZ] ;  /* 0x00000000fffff984 */ /* 0x000fe20000000800 */
[----:B------:R-:W-:Y:S01]  /*a980*/  @!PT LDS RZ, [RZ] ;  /* 0x00000000fffff984 */ /* 0x000fe20000000800 */
[----:B------:R1:W-:Y:S04]  /*a990*/  LDGSTS.E [R198+0x28000], [R152.64], !P3 ;  /* 0x2800000098c67fae */ /* 0x0003e8000d921844 */
[----:B------:R4:W-:Y:S01]  /*a9a0*/  LDGSTS.E [R198+0x28200], [R150.64], !P3 ;  /* 0x2820000096c67fae */ /* 0x0009e2000d921844 */
[----:B------:R-:W-:-:S03]  /*a9b0*/  IADD3 R0, R252, -0x3d, RZ ;  /* 0xffffffc3fc007810 */ /* 0x000fc60007ffe0ff */
[----:B------:R2:W-:Y:S04]  /*a9c0*/  LDGSTS.E [R198+0x29000], [R154.64], !P2 ;  /* 0x290000009ac67fae */ /* 0x0005e8000d121844 */
[----:B------:R3:W-:Y:S01]  /*a9d0*/  LDGSTS.E [R198+0x29200], [R156.64], !P2 ;  /* 0x292000009cc67fae */ /* 0x0007e2000d121844 */
[C---:B-1----:R-:W-:Y:S01]  /*a9e0*/  IMAD.WIDE R152, R189.reuse, 0x4, R164 ;  /* 0x00000004bd987825 */ /* 0x042fe200078e02a4 */
[----:B------:R-:W-:Y:S02]  /*a9f0*/  ISETP.GE.U32.AND P4, PT, R186, 0x7fffffa8, PT ;  /* 0x7fffffa8ba00780c */ /* 0x000fe40003f86070 */
[----:B------:R1:W-:Y:S01]  /*aa00*/  STL.64 [R1+0x1100], R158 ;  /* 0x0011009e01007387 */ /* 0x0003e20000100a00 */
[----:B--2---:R-:W-:-:S03]  /*aa10*/  IMAD.WIDE R154, R189, 0x4, R162 ;  /* 0x00000004bd9a7825 */ /* 0x004fc600078e02a2 */
[----:B------:R1:W-:Y:S01]  /*aa20*/  LDGSTS.E [R198+0x2a000], [R158.64], !P5 ;  /* 0x2a0000009ec67fae */ /* 0x0003e2000e921844 */
[----:B---3--:R-:W-:Y:S01]  /*aa30*/  IMAD.WIDE R156, R189, 0x4, R160 ;  /* 0x00000004bd9c7825 */ /* 0x008fe200078e02a0 */
[----:B------:R-:W-:-:S04]  /*aa40*/  ISETP.GE.U32.AND P3, PT, R0, 0x7fffffa4, PT ;  /* 0x7fffffa40000780c */ /* 0x000fc80003f66070 */
[----:B------:R2:W-:Y:S01]  /*aa50*/  STL.64 [R1+0x1110], R156 ;  /* 0x0011109c01007387 */ /* 0x0005e20000100a00 */
[----:B------:R-:W-:-:S03]  /*aa60*/  IADD3 R186, R252, -0x22, RZ ;  /* 0xffffffdefcba7810 */ /* 0x000fc60007ffe0ff */
[----:B------:R2:W-:Y:S01]  /*aa70*/  LDGSTS.E [R198+0x2a200], [R156.64], !P5 ;  /* 0x2a2000009cc67fae */ /* 0x0005e2000e921844 */
[----:B-1----:R-:W-:-:S03]  /*aa80*/  IMAD.WIDE R158, R189, 0x4, R166 ;  /* 0x00000004bd9e7825 */ /* 0x002fc600078e02a6 */
[----:B------:R1:W-:Y:S01]  /*aa90*/  STL.64 [R1+0x1140], R154 ;  /* 0x0011409a01007387 */ /* 0x0003e20000100a00 */
[----:B----4-:R-:W-:-:S03]  /*aaa0*/  IADD3 R150, R252, -0x26, RZ ;  /* 0xffffffdafc967810 */ /* 0x010fc60007ffe0ff */
[----:B------:R1:W-:Y:S01]  /*aab0*/  LDGSTS.E [R198+0x2b000], [R154.64], !P6 ;  /* 0x2b0000009ac67fae */ /* 0x0003e2000f121844 */
[----:B--2---:R-:W-:-:S03]  /*aac0*/  IMAD.WIDE R156, R189, 0x4, R168 ;  /* 0x00000004bd9c7825 */ /* 0x004fc600078e02a8 */
[----:B------:R2:W-:Y:S04]  /*aad0*/  STL.64 [R1+0x1148], R152 ;  /* 0x0011489801007387 */ /* 0x0005e80000100a00 */
[----:B------:R2:W-:Y:S01]  /*aae0*/  LDGSTS.E [R198+0x2b200], [R152.64], !P6 ;  /* 0x2b20000098c67fae */ /* 0x0005e2000f121844 */
[----:B-1----:R-:W-:-:S03]  /*aaf0*/  IMAD.WIDE R154, R189, 0x4, R170 ;  /* 0x00000004bd9a7825 */ /* 0x002fc600078e02aa */
[----:B------:R1:W-:Y:S01]  /*ab00*/  STL.64 [R1+0x1180], R158 ;  /* 0x0011809e01007387 */ /* 0x0003e20000100a00 */
[----:B------:R-:W-:-:S03]  /*ab10*/  ISETP.GE.U32.AND P2, PT, R186, 0x7fffffbf, PT ;  /* 0x7fffffbfba00780c */ /* 0x000fc60003f46070 */
[----:B------:R1:W-:Y:S01]  /*ab20*/  LDGSTS.E [R198+0x2c000], [R158.64], !P0 ;  /* 0x2c0000009ec67fae */ /* 0x0003e2000c121844 */
[----:B--2---:R-:W-:-:S03]  /*ab30*/  IMAD.WIDE R152, R189, 0x4, R172 ;  /* 0x00000004bd987825 */ /* 0x004fc600078e02ac */
[----:B------:R2:W-:Y:S01]  /*ab40*/  STL.64 [R1+0x1188], R156 ;  /* 0x0011889c01007387 */ /* 0x0005e20000100a00 */
[----:B------:R-:W-:-:S03]  /*ab50*/  IADD3 R0, R252, -0x2a, RZ ;  /* 0xffffffd6fc007810 */ /* 0x000fc60007ffe0ff */
[----:B------:R2:W-:Y:S01]  /*ab60*/  LDGSTS.E [R198+0x2c200], [R156.64], !P0 ;  /* 0x2c2000009cc67fae */ /* 0x0005e2000c121844 */
[----:B------:R-:W-:Y:S01]  /*ab70*/  ISETP.GE.U32.AND P5, PT, R150, 0x7fffffbb, PT ;  /* 0x7fffffbb9600780c */ /* 0x000fe20003fa6070 */
[----:B-1----:R-:W-:Y:S02]  /*ab80*/  IMAD.WIDE R158, R189, 0x4, R174 ;  /* 0x00000004bd9e7825 */ /* 0x002fe400078e02ae */
[----:B------:R1:W-:Y:S01]  /*ab90*/  STL.64 [R1+0x11b0], R154 ;  /* 0x0011b09a01007387 */ /* 0x0003e20000100a00 */
[----:B------:R-:W-:-:S03]  /*aba0*/  IADD3 R150, R252, -0x2e, RZ ;  /* 0xffffffd2fc967810 */ /* 0x000fc60007ffe0ff */
[----:B------:R1:W-:Y:S01]  /*abb0*/  LDGSTS.E [R198+0x2d000], [R154.64], !P1 ;  /* 0x2d0000009ac67fae */ /* 0x0003e2000c921844 */
[----:B--2---:R-:W-:-:S03]  /*abc0*/  IMAD.WIDE R156, R189, 0x4, R176 ;  /* 0x00000004bd9c7825 */ /* 0x004fc600078e02b0 */
[----:B------:R2:W-:Y:S01]  /*abd0*/  STL.64 [R1+0x11b8], R152 ;  /* 0x0011b89801007387 */ /* 0x0005e20000100a00 */
[----:B------:R-:W-:-:S03]  /*abe0*/  ISETP.GE.U32.AND P6, PT, R0, 0x7fffffb7, PT ;  /* 0x7fffffb70000780c */ /* 0x000fc60003fc6070 */
[----:B------:R2:W-:Y:S01]  /*abf0*/  LDGSTS.E [R198+0x2d200], [R152.64], !P1 ;  /* 0x2d20000098c67fae */ /* 0x0005e2000c921844 */
[----:B-1----:R-:W-:-:S03]  /*ac00*/  IMAD.WIDE R154, R189, 0x4, R178 ;  /* 0x00000004bd9a7825 */ /* 0x002fc600078e02b2 */
[----:B------:R-:W-:Y:S01]  /*ac10*/  STL.64 [R1+0x11e0], R158 ;  /* 0x0011e09e01007387 */ /* 0x000fe20000100a00 */
[----:B------:R-:W-:-:S03]  /*ac20*/  ISETP.GE.U32.AND P0, PT, R150, 0x7fffffb3, PT ;  /* 0x7fffffb39600780c */ /* 0x000fc60003f06070 */
[----:B------:R1:W-:Y:S01]  /*ac30*/  LDGSTS.E [R198+0x2e000], [R158.64], !P4 ;  /* 0x2e0000009ec67fae */ /* 0x0003e2000e121844 */
[----:B--2---:R-:W-:-:S03]  /*ac40*/  IMAD.WIDE R152, R189, 0x4, R180 ;  /* 0x00000004bd987825 */ /* 0x004fc600078e02b4 */
[----:B------:R-:W-:Y:S01]  /*ac50*/  STL.64 [R1+0x11e8], R156 ;  /* 0x0011e89c01007387 */ /* 0x000fe20000100a00 */
[----:B------:R-:W-:-:S03]  /*ac60*/  IADD3 R0, R252, -0x32, RZ ;  /* 0xffffffcefc007810 */ /* 0x000fc60007ffe0ff */
[----:B------:R2:W-:Y:S01]  /*ac70*/  LDGSTS.E [R198+0x2e200], [R156.64], !P4 ;  /* 0x2e2000009cc67fae */ /* 0x0005e2000e121844 */
[----:B------:R-:W-:-:S03]  /*ac80*/  IMAD.WIDE R148, R189, 0x4, R148 ;  /* 0x00000004bd947825 */ /* 0x000fc600078e0294 */
[----:B------:R-:W-:Y:S04]  /*ac90*/  STL.64 [R1+0x1200], R154 ;  /* 0x0012009a01007387 */ /* 0x000fe80000100a00 */
[----:B------:R3:W-:Y:S01]  /*aca0*/  LDGSTS.E [R198+0x2f000], [R154.64], !P3 ;  /* 0x2f0000009ac67fae */ /* 0x0007e2000d921844 */
[----:B------:R-:W-:-:S03]  /*acb0*/  IADD3 R150, R252, -0x36, RZ ;  /* 0xffffffcafc967810 */ /* 0x000fc60007ffe0ff */
[----:B------:R4:W-:Y:S01]  /*acc0*/  STL.64 [R1+0x1208], R152 ;  /* 0x0012089801007387 */ /* 0x0009e20000100a00 */
[----:B------:R-:W-:-:S03]  /*acd0*/  IMAD.WIDE R118, R189, 0x4, R118 ;  /* 0x00000004bd767825 */ /* 0x000fc600078e0276 */
[----:B------:R4:W-:Y:S01]  /*ace0*/  LDGSTS.E [R198+0x2f200], [R152.64], !P3 ;  /* 0x2f20000098c67fae */ /* 0x0009e2000d921844 */
[----:B------:R-:W-:Y:S01]  /*acf0*/  IMAD.WIDE R120, R189, 0x4, R120 ;  /* 0x00000004bd787825 */ /* 0x000fe200078e0278 */
[----:B------:R-:W-:-:S03]  /*ad00*/  ISETP.GE.U32.AND P1, PT, R0, 0x7fffffaf, PT ;  /* 0x7fffffaf0000780c */ /* 0x000fc60003f26070 */
[----:B------:R-:W-:Y:S01]  /*ad10*/  IMAD.WIDE R122, R189, 0x4, R122 ;  /* 0x00000004bd7a7825 */ /* 0x000fe200078e027a */
[----:B------:R-:W-:-:S03]  /*ad20*/  IADD3 R0, R252, -0x3a, RZ ;  /* 0xffffffc6fc007810 */ /* 0x000fc60007ffe0ff */
[----:B----4-:R-:W-:Y:S01]  /*ad30*/  IMAD.WIDE R152, R189, 0x4, R182 ;  /* 0x00000004bd987825 */ /* 0x010fe200078e02b6 */
[----:B------:R-:W-:-:S03]  /*ad40*/  ISETP.GE.U32.AND P4, PT, R150, 0x7fffffab, PT ;  /* 0x7fffffab9600780c */ /* 0x000fc60003f86070 */
[C---:B------:R-:W-:Y:S01]  /*ad50*/  IMAD.WIDE R124, R189.reuse, 0x4, R124 ;  /* 0x00000004bd7c7825 */ /* 0x040fe200078e027c */
[----:B------:R-:W-:Y:S01]  /*ad60*/  STL.64 [R1+0xd40], R152 ;  /* 0x000d409801007387 */ /* 0x000fe20000100a00 */
[----:B------:R-:W-:Y:S02]  /*ad70*/  IADD3 R150, R252, -0x3e, RZ ;  /* 0xffffffc2fc967810 */ /* 0x000fe40007ffe0ff */
[----:B------:R-:W-:Y:S01]  /*ad80*/  IMAD.WIDE R126, R189, 0x4, R126 ;  /* 0x00000004bd7e7825 */ /* 0x000fe200078e027e */
[----:B------:R4:W-:Y:S04]  /*ad90*/  LDGSTS.E [R196+0x28400], [R152.64], !P2 ;  /* 0x2840000098c47fae */ /* 0x0009e8000d121844 */
[----:B------:R-:W-:Y:S04]  /*ada0*/  STL.64 [R1+0xd48], R148 ;  /* 0x000d489401007387 */ /* 0x000fe80000100a00 */
[----:B------:R1:W-:Y:S01]  /*adb0*/  LDGSTS.E [R196+0x28600], [R148.64], !P2 ;  /* 0x2860000094c47fae */ /* 0x0003e2000d121844 */
[----:B------:R-:W-:-:S03]  /*adc0*/  ISETP.GE.U32.AND P3, PT, R0, 0x7fffffa7, PT ;  /* 0x7fffffa70000780c */ /* 0x000fc60003f66070 */
[----:B------:R-:W-:Y:S04]  /*add0*/  STL.64 [R1+0x1050], R118 ;  /* 0x0010507601007387 */ /* 0x000fe80000100a00 */
[----:B------:R1:W-:Y:S04]  /*ade0*/  LDGSTS.E [R196+0x29400], [R118.64], !P5 ;  /* 0x2940000076c47fae */ /* 0x0003e8000e921844 */
[----:B------:R1:W-:Y:S04]  /*adf0*/  STL.64 [R1+0x1060], R120 ;  /* 0x0010607801007387 */ /* 0x0003e80000100a00 */
[----:B------:R1:W-:Y:S01]  /*ae00*/  LDGSTS.E [R196+0x29600], [R120.64], !P5 ;  /* 0x2960000078c47fae */ /* 0x0003e2000e921844 */
[----:B------:R-:W-:-:S03]  /*ae10*/  ISETP.GE.U32.AND P2, PT, R150, 0x7fffffa3, PT ;  /* 0x7fffffa39600780c */ /* 0x000fc60003f46070 */
[----:B------:R2:W-:Y:S04]  /*ae20*/  STL.64 [R1+0x10b8], R122 ;  /* 0x0010b87a01007387 */ /* 0x0005e80000100a00 */
[----:B------:R2:W-:Y:S01]  /*ae30*/  LDGSTS.E [R196+0x2a400], [R122.64], !P6 ;  /* 0x2a4000007ac47fae */ /* 0x0005e2000f121844 */
[----:B-1----:R-:W-:-:S03]  /*ae40*/  IMAD.WIDE R120, R189, 0x4, R128 ;  /* 0x00000004bd787825 */ /* 0x002fc600078e0280 */
[----:B------:R1:W-:Y:S04]  /*ae50*/  STL.64 [R1+0x10d0], R124 ;  /* 0x0010d07c01007387 */ /* 0x0003e80000100a00 */
[----:B------:R1:W-:Y:S01]  /*ae60*/  LDGSTS.E [R196+0x2a600], [R124.64], !P6 ;  /* 0x2a6000007cc47fae */ /* 0x0003e2000f121844 */
[----:B------:R-:W-:-:S03]  /*ae70*/  IADD3 R0, R252, -0x23, RZ ;  /* 0xffffffddfc007810 */ /* 0x000fc60007ffe0ff */
[----:B------:R3:W-:Y:S01]  /*ae80*/  STL.64 [R1+0x1118], R126 ;  /* 0x0011187e01007387 */ /* 0x0007e20000100a00 */
[----:B--2---:R-:W-:-:S03]  /*ae90*/  IMAD.WIDE R122, R189, 0x4, R134 ;  /* 0x00000004bd7a7825 */ /* 0x004fc600078e0286 */
[----:B------:R3:W-:Y:S01]  /*aea0*/  LDGSTS.E [R196+0x2b400], [R126.64], !P0 ;  /* 0x2b4000007ec47fae */ /* 0x0007e2000c121844 */
[----:B------:R-:W-:Y:S01]  /*aeb0*/  IADD3 R118, R252, -0x27, RZ ;  /* 0xffffffd9fc767810 */ /* 0x000fe20007ffe0ff */
[C---:B-1----:R-:W-:Y:S02]  /*aec0*/  IMAD.WIDE R124, R189.reuse, 0x4, R132 ;  /* 0x00000004bd7c7825 */ /* 0x042fe400078e0284 */
[----:B------:R1:W-:Y:S04]  /*aed0*/  STL.64 [R1+0x1128], R120 ;  /* 0x0011287801007387 */ /* 0x0003e80000100a00 */
[----:B------:R1:W-:Y:S01]  /*aee0*/  LDGSTS.E [R196+0x2b600], [R120.64], !P0 ;  /* 0x2b60000078c47fae */ /* 0x0003e2000c121844 */
[----:B---3--:R-:W-:Y:S01]  /*aef0*/  IMAD.WIDE R126, R189, 0x4, R130 ;  /* 0x00000004bd7e7825 */ /* 0x008fe200078e0282 */
[----:B------:R-:W-:-:S02]  /*af00*/  ISETP.GE.U32.AND P5, PT, R0, 0x7fffffbe, PT ;  /* 0x7fffffbe0000780c */ /* 0x000fc40003fa6070 */
[----:B------:R-:W-:Y:S02]  /*af10*/  IADD3 R0, R252, -0x2b, RZ ;  /* 0xffffffd5fc007810 */ /* 0x000fe40007ffe0ff */
[----:B------:R2:W-:Y:S01]  /*af20*/  STL.64 [R1+0x1150], R126 ;  /* 0x0011507e01007387 */ /* 0x0005e20000100a00 */
[----:B-1----:R-:W-:-:S03]  /*af30*/  IMAD.WIDE R120, R189, 0x4, R136 ;  /* 0x00000004bd787825 */ /* 0x002fc600078e0288 */
[----:B------:R2:W-:Y:S01]  /*af40*/  LDGSTS.E [R196+0x2c400], [R126.64], !P1 ;  /* 0x2c4000007ec47fae */ /* 0x0005e2000c921844 */
[----:B------:R-:W-:-:S03]  /*af50*/  ISETP.GE.U32.AND P6, PT, R118, 0x7fffffba, PT ;  /* 0x7fffffba7600780c */ /* 0x000fc60003fc6070 */
[----:B------:R1:W-:Y:S01]  /*af60*/  STL.64 [R1+0x1160], R124 ;  /* 0x0011607c01007387 */ /* 0x0003e20000100a00 */
[----:B------:R-:W-:-:S03]  /*af70*/  IADD3 R118, R252, -0x2f, RZ ;  /* 0xffffffd1fc767810 */ /* 0x000fc60007ffe0ff */
        /* <DEDUP_REMOVED lines=9> */
[----:B------:R-:W-:Y:S01]  /*b010*/  STL.64 [R1+0x11c0], R126 ;  /* 0x0011c07e01007387 */ /* 0x000fe20000100a00 */
[----:B------:R-:W-:-:S03]  /*b020*/  IADD3 R0, R252, -0x33, RZ ;  /* 0xffffffcdfc007810 */ /* 0x000fc60007ffe0ff */
[----:B------:R2:W-:Y:S01]  /*b030*/  LDGSTS.E [R196+0x2e400], [R126.64], !P3 ;  /* 0x2e4000007ec47fae */ /* 0x0005e2000d921844 */
[----:B-1----:R-:W-:-:S03]  /*b040*/  IMAD.WIDE R120, R189, 0x4, R144 ;  /* 0x00000004bd787825 */ /* 0x002fc600078e0290 */
[----:B------:R-:W-:Y:S01]  /*b050*/  STL.64 [R1+0x11c8], R124 ;  /* 0x0011c87c01007387 */ /* 0x000fe20000100a00 */
[----:B------:R-:W-:-:S03]  /*b060*/  ISETP.GE.U32.AND P1, PT, R118, 0x7fffffb2, PT ;  /* 0x7fffffb27600780c */ /* 0x000fc60003f26070 */
[----:B------:R1:W-:Y:S01]  /*b070*/  LDGSTS.E [R196+0x2e600], [R124.64], !P3 ;  /* 0x2e6000007cc47fae */ /* 0x0003e2000d921844 */
[----:B------:R-:W-:-:S03]  /*b080*/  IMAD.WIDE R116, R189, 0x4, R116 ;  /* 0x00000004bd747825 */ /* 0x000fc600078e0274 */
[----:B------:R-:W-:Y:S04]  /*b090*/  STL.64 [R1+0x11f0], R122 ;  /* 0x0011f07a01007387 */ /* 0x000fe80000100a00 */
[----:B------:R3:W-:Y:S01]  /*b0a0*/  LDGSTS.E [R196+0x2f400], [R122.64], !P2 ;  /* 0x2f4000007ac47fae */ /* 0x0007e2000d121844 */
[----:B------:R-:W-:-:S03]  /*b0b0*/  ISETP.GE.U32.AND P4, PT, R0, 0x7fffffae, PT ;  /* 0x7fffffae0000780c */ /* 0x000fc60003f86070 */
[----:B------:R1:W-:Y:S01]  /*b0c0*/  STL.64 [R1+0x11f8], R120 ;  /* 0x0011f87801007387 */ /* 0x0003e20000100a00 */
[----:B------:R-:W-:-:S03]  /*b0d0*/  IADD3 R118, R252, -0x37, RZ ;  /* 0xffffffc9fc767810 */ /* 0x000fc60007ffe0ff */
[----:B------:R1:W-:Y:S01]  /*b0e0*/  LDGSTS.E [R196+0x2f600], [R120.64], !P2 ;  /* 0x2f60000078c47fae */ /* 0x0003e2000d121844 */
[----:B------:R-:W-:Y:S01]  /*b0f0*/  IMAD.WIDE R114, R189, 0x4, R114 ;  /* 0x00000004bd727825 */ /* 0x000fe200078e0272 */
[----:B------:R-:W-:-:S03]  /*b100*/  IADD3 R0, R252, -0x3b, RZ ;  /* 0xffffffc5fc007810 */ /* 0x000fc60007ffe0ff */
[----:B------:R-:W-:Y:S01]  /*b110*/  IMAD.WIDE R112, R189, 0x4, R112 ;  /* 0x00000004bd707825 */ /* 0x000fe200078e0270 */
[----:B------:R-:W-:-:S03]  /*b120*/  ISETP.GE.U32.AND P3, PT, R118, 0x7fffffaa, PT ;  /* 0x7fffffaa7600780c */ /* 0x000fc60003f66070 */
[----:B-1----:R-:W-:Y:S01]  /*b130*/  IMAD.WIDE R120, R189, 0x4, R146 ;  /* 0x00000004bd787825 */ /* 0x002fe200078e0292 */
[----:B------:R-:W-:-:S03]  /*b140*/  ISETP.GE.U32.AND P2, PT, R0, 0x7fffffa6, PT ;  /* 0x7fffffa60000780c */ /* 0x000fc60003f46070 */
[C---:B------:R-:W-:Y:S01]  /*b150*/  IMAD.WIDE R86, R189.reuse, 0x4, R86 ;  /* 0x00000004bd567825 */ /* 0x040fe200078e0256 */
[----:B------:R-:W-:Y:S03]  /*b160*/  STL.64 [R1+0xd50], R120 ;  /* 0x000d507801007387 */ /* 0x000fe60000100a00 */
[C---:B------:R-:W-:Y:S01]  /*b170*/  IMAD.WIDE R88, R189.reuse, 0x4, R88 ;  /* 0x00000004bd587825 */ /* 0x040fe200078e0258 */
[----:B------:R1:W-:Y:S01]  /*b180*/  LDGSTS.E [R192+0x28800], [R120.64], !P5 ;  /* 0x2880000078c07fae */ /* 0x0003e2000e921844 */
[----:B------:R-:W-:Y:S02]  /*b190*/  IADD3 R0, R252, -0x24, RZ ;  /* 0xffffffdcfc007810 */ /* 0x000fe40007ffe0ff */
[C---:B------:R-:W-:Y:S01]  /*b1a0*/  IMAD.WIDE R90, R189.reuse, 0x4, R90 ;  /* 0x00000004bd5a7825 */ /* 0x040fe200078e025a */
[----:B------:R-:W-:Y:S03]  /*b1b0*/  STL.64 [R1+0xd58], R116 ;  /* 0x000d587401007387 */ /* 0x000fe60000100a00 */
[----:B------:R-:W-:Y:S01]  /*b1c0*/  IMAD.WIDE R92, R189, 0x4, R92 ;  /* 0x00000004bd5c7825 */ /* 0x000fe200078e025c */
[----:B------:R1:W-:Y:S04]  /*b1d0*/  LDGSTS.E [R192+0x28a00], [R116.64], !P5 ;  /* 0x28a0000074c07fae */ /* 0x0003e8000e921844 */
[----:B------:R-:W-:Y:S04]  /*b1e0*/  STL.64 [R1+0xd70], R114 ;  /* 0x000d707201007387 */ /* 0x000fe80000100a00 */
[----:B------:R1:W-:Y:S04]  /*b1f0*/  LDGSTS.E [R192+0x29800], [R114.64], !P6 ;  /* 0x2980000072c07fae */ /* 0x0003e8000f121844 */
[----:B------:R-:W-:Y:S04]  /*b200*/  STL.64 [R1+0xd78], R112 ;  /* 0x000d787001007387 */ /* 0x000fe80000100a00 */
[----:B------:R1:W-:Y:S01]  /*b210*/  LDGSTS.E [R192+0x29a00], [R112.64], !P6 ;  /* 0x29a0000070c07fae */ /* 0x0003e2000f121844 */
[----:B------:R-:W-:-:S03]  /*b220*/  ISETP.GE.U32.AND P6, PT, R0, 0x7fffffbd, PT ;  /* 0x7fffffbd0000780c */ /* 0x000fc60003fc6070 */
[----:B------:R-:W-:Y:S01]  /*b230*/  STL.64 [R1+0x1070], R86 ;  /* 0x0010705601007387 */ /* 0x000fe20000100a00 */
[----:B------:R-:W-:-:S03]  /*b240*/  IMAD.WIDE R94, R189, 0x4, R94 ;  /* 0x00000004bd5e7825 */ /* 0x000fc600078e025e */
[----:B------:R1:W-:Y:S01]  /*b250*/  LDGSTS.E [R192+0x2a800], [R86.64], !P0 ;  /* 0x2a80000056c07fae */ /* 0x0003e2000c121844 */
[----:B------:R-:W-:-:S03]  /*b260*/  IADD3 R0, R252, -0x2c, RZ ;  /* 0xffffffd4fc007810 */ /* 0x000fc60007ffe0ff */
[----:B------:R1:W-:Y:S04]  /*b270*/  STL.64 [R1+0x1078], R88 ;  /* 0x0010785801007387 */ /* 0x0003e80000100a00 */
[----:B------:R1:W-:Y:S04]  /*b280*/  LDGSTS.E [R192+0x2aa00], [R88.64], !P0 ;  /* 0x2aa0000058c07fae */ /* 0x0003e8000c121844 */
[----:B------:R2:W-:Y:S04]  /*b290*/  STL.64 [R1+0x10d8], R90 ;  /* 0x0010d85a01007387 */ /* 0x0005e80000100a00 */
[----:B------:R2:W-:Y:S04]  /*b2a0*/  LDGSTS.E [R192+0x2b800], [R90.64], !P1 ;  /* 0x2b8000005ac07fae */ /* 0x0005e8000c921844 */
[----:B------:R3:W-:Y:S01]  /*b2b0*/  STL.64 [R1+0x10e0], R92 ;  /* 0x0010e05c01007387 */ /* 0x0007e20000100a00 */
[----:B-1----:R-:W-:-:S03]  /*b2c0*/  IMAD.WIDE R88, R189, 0x4, R100 ;  /* 0x00000004bd587825 */ /* 0x002fc600078e0264 */
[----:B------:R3:W-:Y:S01]  /*b2d0*/  LDGSTS.E [R192+0x2ba00], [R92.64], !P1 ;  /* 0x2ba000005cc07fae */ /* 0x0007e2000c921844 */
[----:B------:R-:W-:Y:S01]  /*b2e0*/  ISETP.GE.U32.AND P1, PT, R0, 0x7fffffb5, PT ;  /* 0x7fffffb50000780c */ /* 0x000fe20003f26070 */
[----:B--2---:R-:W-:Y:S02]  /*b2f0*/  IMAD.WIDE R90, R189, 0x4, R98 ;  /* 0x00000004bd5a7825 */ /* 0x004fe400078e0262 */
[----:B------:R-:W-:Y:S01]  /*b300*/  STL.64 [R1+0x1130], R94 ;  /* 0x0011305e01007387 */ /* 0x000fe20000100a00 */
[----:B------:R-:W-:-:S03]  /*b310*/  IADD3 R0, R252, -0x34, RZ ;  /* 0xffffffccfc007810 */ /* 0x000fc60007ffe0ff */
[----:B------:R1:W-:Y:S01]  /*b320*/  LDGSTS.E [R192+0x2c800], [R94.64], !P4 ;  /* 0x2c8000005ec07fae */ /* 0x0003e2000e121844 */
[----:B---3--:R-:W-:Y:S01]  /*b330*/  IMAD.WIDE R92, R189, 0x4, R96 ;  /* 0x00000004bd5c7825 */ /* 0x008fe200078e0260 */
[----:B------:R-:W-:-:S04]  /*b340*/  IADD3 R86, R252, -0x30, RZ ;  /* 0xffffffd0fc567810 */ /* 0x000fc80007ffe0ff */
[----:B------:R-:W-:Y:S04]  /*b350*/  STL.64 [R1+0x1138], R92 ;  /* 0x0011385c01007387 */ /* 0x000fe80000100a00 */
[----:B------:R2:W-:Y:S04]  /*b360*/  LDGSTS.E [R192+0x2ca00], [R92.64], !P4 ;  /* 0x2ca000005cc07fae */ /* 0x0005e8000e121844 */
[----:B------:R3:W-:Y:S04]  /*b370*/  STL.64 [R1+0x1168], R90 ;  /* 0x0011685a01007387 */ /* 0x0007e80000100a00 */
[----:B------:R3:W-:Y:S01]  /*b380*/  LDGSTS.E [R192+0x2d800], [R90.64], !P3 ;  /* 0x2d8000005ac07fae */ /* 0x0007e2000d921844 */
[----:B------:R-:W-:-:S03]  /*b390*/  IADD3 R118, R252, -0x3f, RZ ;  /* 0xffffffc1fc767810 */ /* 0x000fc60007ffe0ff */
[----:B------:R1:W-:Y:S01]  /*b3a0*/  STL.64 [R1+0x1178], R88 ;  /* 0x0011785801007387 */ /* 0x0003e20000100a00 */
[----:B------:R-:W-:-:S03]  /*b3b0*/  IADD3 R87, R252, -0x38, RZ ;  /* 0xffffffc8fc577810 */ /* 0x000fc60007ffe0ff */
[----:B------:R1:W-:Y:S01]  /*b3c0*/  LDGSTS.E [R192+0x2da00], [R88.64], !P3 ;  /* 0x2da0000058c07fae */ /* 0x0003e2000d921844 */
[----:B------:R-:W-:Y:S01]  /*b3d0*/  ISETP.GE.U32.AND P3, PT, R0, 0x7fffffad, PT ;  /* 0x7fffffad0000780c */ /* 0x000fe20003f66070 */
[----:B---3--:R-:W-:Y:S01]  /*b3e0*/  IMAD.WIDE R90, R189, 0x4, R102 ;  /* 0x00000004bd5a7825 */ /* 0x008fe200078e0266 */
[----:B------:R-:W-:-:S03]  /*b3f0*/  ISETP.GE.U32.AND P4, PT, R86, 0x7fffffb1, PT ;  /* 0x7fffffb15600780c */ /* 0x000fc60003f86070 */
[----:B------:R-:W-:Y:S01]  /*b400*/  IMAD.SHL.U32 R0, R194, 0x20, RZ ;  /* 0x00000020c2007824 */ /* 0x000fe200078e00ff */
[----:B------:R3:W-:Y:S01]  /*b410*/  LDGSTS.E [R192+0x2e800], [R90.64], !P2 ;  /* 0x2e8000005ac07fae */ /* 0x0007e2000d121844 */
[----:B-1----:R-:W-:Y:S01]  /*b420*/  IMAD.WIDE R88, R189, 0x4, R104 ;  /* 0x00000004bd587825 */ /* 0x002fe200078e0268 */
[----:B------:R-:W-:Y:S02]  /*b430*/  ISETP.GE.U32.AND P5, PT, R118, 0x7fffffa2, PT ;  /* 0x7fffffa27600780c */ /* 0x000fe40003fa6070 */
[----:B------:R-:W-:Y:S01]  /*b440*/  STL.64 [R1+0x11a0], R90 ;  /* 0x0011a05a01007387 */ /* 0x000fe20000100a00 */
[----:B------:R-:W-:Y:S01]  /*b450*/  LOP3.LUT R0, R0, 0x60, RZ, 0xc0, !PT ;  /* 0x0000006000007812 */ /* 0x000fe200078ec0ff */
[C---:B------:R-:W-:Y:S02]  /*b460*/  IMAD.SHL.U32 R86, R194.reuse, 0x4, RZ ;  /* 0x00000004c2567824 */ /* 0x040fe400078e00ff */
[----:B------:R1:W-:Y:S01]  /*b470*/  LDGSTS.E [R192+0x2ea00], [R88.64], !P2 ;  /* 0x2ea0000058c07fae */ /* 0x0003e2000d121844 */
[----:B------:R-:W-:Y:S01]  /*b480*/  ISETP.GE.U32.AND P2, PT, R87, 0x7fffffa9, PT ;  /* 0x7fffffa95700780c */ /* 0x000fe20003f46070 */
[----:B------:R-:W-:Y:S01]  /*b490*/  IMAD.SHL.U32 R87, R194, 0x400, RZ ;  /* 0x00000400c2577824 */ /* 0x000fe200078e00ff */
[----:B------:R-:W-:Y:S01]  /*b4a0*/  IADD3 R112, R252, -0x28, RZ ;  /* 0xffffffd8fc707810 */ /* 0x000fe20007ffe0ff */
[----:B------:R1:W-:Y:S01]  /*b4b0*/  STL.64 [R1+0x11a8], R88 ;  /* 0x0011a85801007387 */ /* 0x0003e20000100a00 */
[----:B------:R-:W-:-:S02]  /*b4c0*/  LOP3.LUT R0, R0, 0x70, R86, 0x78, !PT ;  /* 0x0000007000007812 */ /* 0x000fc400078e7856 */
[----:B------:R-:W-:Y:S01]  /*b4d0*/  LOP3.LUT R86, R87, 0x6000, RZ, 0xc0, !PT ;  /* 0x0000600057567812 */ /* 0x000fe200078ec0ff */
[----:B------:R-:W-:Y:S01]  /*b4e0*/  IMAD.WIDE R94, R189, 0x4, R106 ;  /* 0x00000004bd5e7825 */ /* 0x000fe200078e026a */
[----:B------:R-:W-:-:S03]  /*b4f0*/  ISETP.GE.U32.AND P0, PT, R112, 0x7fffffb9, PT ;  /* 0x7fffffb97000780c */ /* 0x000fc60003f06070 */
[----:B-1----:R-:W-:Y:S02]  /*b500*/  IMAD.SHL.U32 R88, R194, 0x1000, RZ ;  /* 0x00001000c2587824 */ /* 0x002fe400078e00ff */
[C---:B--2---:R-:W-:Y:S01]  /*b510*/  IMAD.WIDE R92, R189.reuse, 0x4, R108 ;  /* 0x00000004bd5c7825 */ /* 0x044fe200078e026c */
[----:B------:R1:W-:Y:S02]  /*b520*/  LDGSTS.E [R192+0x2f800], [R94.64], !P5 ;  /* 0x2f8000005ec07fae */ /* 0x0003e4000e921844 */
[----:B------:R-:W-:Y:S01]  /*b530*/  LOP3.LUT R87, R88, 0x6000, RZ, 0xc0, !PT ;  /* 0x0000600058577812 */ /* 0x000fe200078ec0ff */
[----:B---3--:R-:W-:Y:S01]  /*b540*/  IMAD.WIDE R90, R189, 0x4, R110 ;  /* 0x00000004bd5a7825 */ /* 0x008fe200078e026e */
[----:B------:R-:W-:Y:S03]  /*b550*/  STL.64 [R1+0x11d0], R94 ;  /* 0x0011d05e01007387 */ /* 0x000fe60000100a00 */
[----:B------:R-:W-:-:S02]  /*b560*/  IMAD R86, R191, 0x40, R86 ;  /* 0x00000040bf567824 */ /* 0x000fc400078e0256 */
[----:B------:R-:W-:Y:S01]  /*b570*/  IMAD.WIDE R84, R189, 0x4, R84 ;  /* 0x00000004bd547825 */ /* 0x000fe200078e0254 */
[----:B------:R-:W-:Y:S03]  /*b580*/  STL.64 [R1+0x11d8], R92 ;  /* 0x0011d85c01007387 */ /* 0x000fe60000100a00 */
[----:B------:R-:W-:Y:S01]  /*b590*/  IMAD R87, R185, 0x10, R87 ;  /* 0x00000010b9577824 */ /* 0x000fe200078e0257 */
[----:B------:R2:W-:Y:S01]  /*b5a0*/  LDGSTS.E [R192+0x2fa00], [R92.64], !P5 ;  /* 0x2fa000005cc07fae */ /* 0x0005e2000e921844 */
[----:B------:R-:W-:Y:S02]  /*b5b0*/  IMAD.IADD R0, R86, 0x1, R0 ;  /* 0x0000000156007824 */ /* 0x000fe400078e0200 */
[C---:B------:R-:W-:Y:S01]  /*b5c0*/  IMAD.WIDE R82, R189.reuse, 0x4, R82 ;  /* 0x00000004bd527825 */ /* 0x040fe200078e0252 */
[----:B------:R-:W-:Y:S04]  /*b5d0*/  STL.64 [R1+0xd60], R90 ;  /* 0x000d605a01007387 */ /* 0x000fe80000100a00 */
[----:B------:R3:W-:Y:S01]  /*b5e0*/  LDGSTS.E [R188+0x28c00], [R90.64], !P6 ;  /* 0x28c000005abc7fae */ /* 0x0007e2000f121844 */
[----:B------:R-:W-:-:S03]  /*b5f0*/  IMAD.WIDE R78, R189, 0x4, R78 ;  /* 0x00000004bd4e7825 */ /* 0x000fc600078e024e */
[----:B------:R1:W-:Y:S01]  /*b600*/  STL.64 [R1+0xd68], R84 ;  /* 0x000d685401007387 */ /* 0x0003e20000100a00 */
[----:B------:R-:W-:-:S03]  /*b610*/  IMAD.WIDE R76, R189, 0x4, R76 ;  /* 0x00000004bd4c7825 */ /* 0x000fc600078e024c */
[----:B------:R1:W-:Y:S04]  /*b620*/  LDGSTS.E [R188+0x28e00], [R84.64], !P6 ;  /* 0x28e0000054bc7fae */ /* 0x0003e8000f121844 */
[----:B------:R-:W-:Y:S04]  /*b630*/  STL [R1+0x1788], R87 ;  /* 0x0017885701007387 */ /* 0x000fe80000100800 */
[----:B------:R-:W-:Y:S01]  /*b640*/  STL [R1+0xa9c], R0 ;  /* 0x000a9c0001007387 */ /* 0x000fe20000100800 */
[----:B-1----:R-:W-:-:S03]  /*b650*/  IMAD.WIDE R84, R189, 0x4, R80 ;  /* 0x00000004bd547825 */ /* 0x002fc600078e0250 */
[----:B------:R-:W-:Y:S04]  /*b660*/  STL.64 [R1+0xd80], R82 ;  /* 0x000d805201007387 */ /* 0x000fe80000100a00 */
[----:B------:R1:W-:Y:S04]  /*b670*/  LDGSTS.E [R188+0x29c00], [R82.64], !P0 ;  /* 0x29c0000052bc7fae */ /* 0x0003e8000c121844 */
[----:B------:R-:W-:Y:S04]  /*b680*/  STL.64 [R1+0xd88], R84 ;  /* 0x000d885401007387 */ /* 0x000fe80000100a00 */
[----:B------:R1:W-:Y:S01]  /*b690*/  LDGSTS.E [R188+0x29e00], [R84.64], !P0 ;  /* 0x29e0000054bc7fae */ /* 0x0003e2000c121844 */
[----:B------:R-:W-:-:S03]  /*b6a0*/  IMAD.WIDE R72, R189, 0x4, R72 ;  /* 0x00000004bd487825 */ /* 0x000fc600078e0248 */
[----:B------:R1:W-:Y:S04]  /*b6b0*/  STL.64 [R1+0xd90], R78 ;  /* 0x000d904e01007387 */ /* 0x0003e80000100a00 */
[----:B------:R1:W-:Y:S04]  /*b6c0*/  LDGSTS.E [R188+0x2ac00], [R78.64], !P1 ;  /* 0x2ac000004ebc7fae */ /* 0x0003e8000c921844 */
[----:B------:R2:W-:Y:S04]  /*b6d0*/  STL.64 [R1+0xd98], R76 ;  /* 0x000d984c01007387 */ /* 0x0005e80000100a00 */
[----:B------:R2:W-:Y:S01]  /*b6e0*/  LDGSTS.E [R188+0x2ae00], [R76.64], !P1 ;  /* 0x2ae000004cbc7fae */ /* 0x0005e2000c921844 */
[----:B-1----:R-:W-:-:S04]  /*b6f0*/  IMAD.WIDE R78, R189, 0x4, R68 ;  /* 0x00000004bd4e7825 */ /* 0x002fc800078e0244 */
[C---:B--2---:R-:W-:Y:S01]  /*b700*/  IMAD.WIDE R76, R189.reuse, 0x4, R70 ;  /* 0x00000004bd4c7825 */ /* 0x044fe200078e0246 */
[----:B------:R-:W-:Y:S03]  /*b710*/  STL.64 [R1+0x1048], R78 ;  /* 0x0010484e01007387 */ /* 0x000fe60000100a00 */
[----:B------:R-:W-:Y:S01]  /*b720*/  IMAD.WIDE R70, R189, 0x4, R74 ;  /* 0x00000004bd467825 */ /* 0x000fe200078e024a */
[----:B------:R-:W-:Y:S04]  /*b730*/  STL.64 [R1+0x1058], R76 ;  /* 0x0010584c01007387 */ /* 0x000fe80000100a00 */
[----:B------:R1:W-:Y:S04]  /*b740*/  STL.64 [R1+0x10b0], R72 ;  /* 0x0010b04801007387 */ /* 0x0003e80000100a00 */
[----:B------:R2:W-:Y:S04]  /*b750*/  STL.64 [R1+0x10c8], R70 ;  /* 0x0010c84601007387 */ /* 0x0005e80000100a00 */
[----:B------:R-:W-:Y:S04]  /*b760*/  STL [R1+0xf30], RZ ;  /* 0x000f30ff01007387 */ /* 0x000fe80000100800 */
        /* <DEDUP_REMOVED lines=434> */
[----:B------:R-:W-:Y:S01]  /*d290*/  STL [R1+0x2c], RZ ;  /* 0x00002cff01007387 */ /* 0x000fe20000100800 */
[----:B------:R-:W-:-:S03]  /*d2a0*/  CS2R R248, SRZ ;  /* 0x0000000000f87805 */ /* 0x000fc6000001ff00 */
[----:B------:R-:W-:Y:S01]  /*d2b0*/  STL [R1+0x10], RZ ;  /* 0x000010ff01007387 */ /* 0x000fe20000100800 */
[----:B------:R-:W-:-:S03]  /*d2c0*/  CS2R R250, SRZ ;  /* 0x0000000000fa7805 */ /* 0x000fc6000001ff00 */
[----:B------:R-:W-:Y:S04]  /*d2d0*/  STL [R1+0x14], RZ ;  /* 0x000014ff01007387 */ /* 0x000fe80000100800 */
[----:B------:R-:W-:Y:S04]  /*d2e0*/  STL [R1+0x18], RZ ;  /* 0x000018ff01007387 */ /* 0x000fe80000100800 */
[----:B------:R-:W-:Y:S04]  /*d2f0*/  STL [R1+0x1c], RZ ;  /* 0x00001cff01007387 */ /* 0x000fe80000100800 */
[----:B------:R-:W-:Y:S04]  /*d300*/  STL [R1], RZ ;  /* 0x000000ff01007387 */ /* 0x000fe80000100800 */
[----:B------:R-:W-:Y:S04]  /*d310*/  STL [R1+0x4], RZ ;  /* 0x000004ff01007387 */ /* 0x000fe80000100800 */
[----:B------:R-:W-:Y:S04]  /*d320*/  STL [R1+0x8], RZ ;  /* 0x000008ff01007387 */ /* 0x000fe80000100800 */
[----:B------:R-:W-:Y:S04]  /*d330*/  STL [R1+0xc], RZ ;  /* 0x00000cff01007387 */ /* 0x000fe80000100800 */
[----:B------:R-:W-:Y:S04]  /*d340*/  STL.64 [R1+0x1bd0], R248 ;  /* 0x001bd0f801007387 */ /* 0x000fe80000100a00 */
[----:B------:R-:W-:Y:S04]  /*d350*/  STL.64 [R1+0x1bd8], R250 ;  /* 0x001bd8fa01007387 */ /* 0x000fe80000100a00 */
        /* <DEDUP_REMOVED lines=21> */
[----:B------:R-:W-:-:S03]  /*d4b0*/  IADD3 R68, R190, 0x1, RZ ;  /* 0x00000001be447810 */ /* 0x000fc60007ffe0ff */
[----:B------:R-:W-:Y:S04]  /*d4c0*/  STL [R1+0xf4], RZ ;  /* 0x0000f4ff01007387 */ /* 0x000fe80000100800 */
[----:B------:R-:W-:Y:S04]  /*d4d0*/  STL [R1+0xf8], RZ ;  /* 0x0000f8ff01007387 */ /* 0x000fe80000100800 */
[----:B------:R-:W-:Y:S01]  /*d4e0*/  STL [R1+0xfc], RZ ;  /* 0x0000fcff01007387 */ /* 0x000fe20000100800 */
[----:B------:R-:W-:-:S03]  /*d4f0*/  CS2R R244, SRZ ;  /* 0x0000000000f47805 */ /* 0x000fc6000001ff00 */
[----:B------:R1:W-:Y:S04]  /*d500*/  LDGSTS.E [R188+0x2bc00], [R78.64], !P4 ;  /* 0x2bc000004ebc7fae */ /* 0x0003e8000e121844 */
[----:B------:R-:W-:Y:S01]  /*d510*/  STL [R1+0xe0], RZ ;  /* 0x0000e0ff01007387 */ /* 0x000fe20000100800 */
[----:B------:R-:W-:-:S03]  /*d520*/  CS2R R246, SRZ ;  /* 0x0000000000f67805 */ /* 0x000fc6000001ff00 */
[----:B------:R1:W-:Y:S04]  /*d530*/  LDGSTS.E [R188+0x2be00], [R76.64], !P4 ;  /* 0x2be000004cbc7fae */ /* 0x0003e8000e121844 */
[----:B------:R-:W-:Y:S04]  /*d540*/  STL [R1+0xe4], RZ ;  /* 0x0000e4ff01007387 */ /* 0x000fe80000100800 */
[----:B------:R1:W-:Y:S04]  /*d550*/  LDGSTS.E [R188+0x2cc00], [R72.64], !P3 ;  /* 0x2cc0000048bc7fae */ /* 0x0003e8000d921844 */
[----:B------:R-:W-:Y:S01]  /*d560*/  STL [R1+0xe8], RZ ;  /* 0x0000e8ff01007387 */ /* 0x000fe20000100800 */
[----:B------:R-:W-:-:S03]  /*d570*/  IADD3 R80, R190, 0x103, RZ ;  /* 0x00000103be507810 */ /* 0x000fc60007ffe0ff */
[----:B------:R2:W-:Y:S01]  /*d580*/  LDGSTS.E [R188+0x2ce00], [R70.64], !P3 ;  /* 0x2ce0000046bc7fae */ /* 0x0005e2000d921844 */
[----:B------:R-:W-:-:S03]  /*d590*/  ISETP.GE.AND P3, PT, R68, c[0x0][0x17c], PT ;  /* 0x00005f0044007a0c */ /* 0x000fc60003f66270 */
[----:B------:R-:W-:Y:S01]  /*d5a0*/  STL [R1+0xec], RZ ;  /* 0x0000ecff01007387 */ /* 0x000fe20000100800 */
[----:B------:R-:W-:-:S03]  /*d5b0*/  CS2R R68, SRZ ;  /* 0x0000000000447805 */ /* 0x000fc6000001ff00 */
[----:B------:R-:W-:Y:S01]  /*d5c0*/  STL [R1+0xd0], RZ ;  /* 0x0000d0ff01007387 */ /* 0x000fe20000100800 */
[----:B-1----:R-:W-:-:S03]  /*d5d0*/  CS2R R72, SRZ ;  /* 0x0000000000487805 */ /* 0x002fc6000001ff00 */
[----:B------:R-:W-:Y:S01]  /*d5e0*/  STL [R1+0xd4], RZ ;  /* 0x0000d4ff01007387 */ /* 0x000fe20000100800 */
[----:B--2---:R-:W-:Y:S01]  /*d5f0*/  CS2R R70, SRZ ;  /* 0x0000000000467805 */ /* 0x004fe2000001ff00 */
[----:B------:R-:W-:Y:S02]  /*d600*/  CS2R R74, SRZ ;  /* 0x00000000004a7805 */ /* 0x000fe4000001ff00 */
[----:B------:R-:W-:Y:S01]  /*d610*/  STL [R1+0xd8], RZ ;  /* 0x0000d8ff01007387 */ /* 0x000fe20000100800 */
[----:B------:R-:W-:-:S03]  /*d620*/  CS2R R76, SRZ ;  /* 0x00000000004c7805 */ /* 0x000fc6000001ff00 */
[----:B------:R-:W-:Y:S01]  /*d630*/  STL [R1+0xdc], RZ ;  /* 0x0000dcff01007387 */ /* 0x000fe20000100800 */
[----:B------:R-:W-:Y:S01]  /*d640*/  IADD3 R89, R252, -0x3c, RZ ;  /* 0xffffffc4fc597810 */ /* 0x000fe20007ffe0ff */
[----:B------:R-:W-:Y:S02]  /*d650*/  CS2R R78, SRZ ;  /* 0x00000000004e7805 */ /* 0x000fe4000001ff00 */
[----:B------:R-:W-:Y:S01]  /*d660*/  STL.64 [R1+0x1be0], R244 ;  /* 0x001be0f401007387 */ /* 0x000fe20000100a00 */
[----:B------:R-:W-:-:S03]  /*d670*/  ISETP.GE.AND P1, PT, R80, c[0x0][0x17c], PT ;  /* 0x00005f0050007a0c */ /* 0x000fc60003f26270 */
[----:B------:R-:W-:Y:S01]  /*d680*/  STL.64 [R1+0x1be8], R246 ;  /* 0x001be8f601007387 */ /* 0x000fe20000100a00 */
[----:B------:R-:W-:Y:S01]  /*d690*/  CS2R R80, SRZ ;  /* 0x0000000000507805 */ /* 0x000fe2000001ff00 */
[----:B------:R-:W-:Y:S02]  /*d6a0*/  CS2R R82, SRZ ;  /* 0x0000000000527805 */ /* 0x000fe4000001ff00 */
[----:B------:R-:W-:Y:S01]  /*d6b0*/  STL.64 [R1+0x1bf0], R68 ;  /* 0x001bf04401007387 */ /* 0x000fe20000100a00 */
[----:B------:R-:W-:-:S03]  /*d6c0*/  CS2R R84, SRZ ;  /* 0x0000000000547805 */ /* 0x000fc6000001ff00 */
[----:B------:R-:W-:Y:S01]  /*d6d0*/  STL.64 [R1+0x1bf8], R70 ;  /* 0x001bf84601007387 */ /* 0x000fe20000100a00 */
[----:B------:R-:W-:Y:S01]  /*d6e0*/  ISETP.GE.U32.AND P5, PT, R89, 0x7fffffa5, PT ;  /* 0x7fffffa55900780c */ /* 0x000fe20003fa6070 */
[----:B------:R-:W-:Y:S02]  /*d6f0*/  CS2R R86, SRZ ;  /* 0x0000000000567805 */ /* 0x000fe4000001ff00 */
[----:B------:R-:W-:Y:S01]  /*d700*/  STL.64 [R1+0x1c00], R72 ;  /* 0x001c004801007387 */ /* 0x000fe20000100a00 */
[----:B------:R-:W-:-:S03]  /*d710*/  CS2R R88, SRZ ;  /* 0x0000000000587805 */ /* 0x000fc6000001ff00 */
[----:B------:R-:W-:Y:S01]  /*d720*/  STL.64 [R1+0x1c08], R74 ;  /* 0x001c084a01007387 */ /* 0x000fe20000100a00 */
[----:B---3--:R-:W-:-:S03]  /*d730*/  CS2R R90, SRZ ;  /* 0x00000000005a7805 */ /* 0x008fc6000001ff00 */
[----:B------:R-:W-:Y:S01]  /*d740*/  STL.64 [R1+0x1c10], R76 ;  /* 0x001c104c01007387 */ /* 0x000fe20000100a00 */
[----:B------:R-:W-:-:S03]  /*d750*/  CS2R R92, SRZ ;  /* 0x00000000005c7805 */ /* 0x000fc6000001ff00 */
[----:B------:R-:W-:Y:S01]  /*d760*/  STL.64 [R1+0x1c18], R78 ;  /* 0x001c184e01007387 */ /* 0x000fe20000100a00 */
[----:B------:R-:W-:-:S03]  /*d770*/  CS2R R94, SRZ ;  /* 0x00000000005e7805 */ /* 0x000fc6000001ff00 */
[----:B------:R-:W-:Y:S01]  /*d780*/  STL.64 [R1+0x1c20], R80 ;  /* 0x001c205001007387 */ /* 0x000fe20000100a00 */
[----:B------:R-:W-:-:S03]  /*d790*/  CS2R R144, SRZ ;  /* 0x0000000000907805 */ /* 0x000fc6000001ff00 */
[----:B------:R-:W-:Y:S01]  /*d7a0*/  STL.64 [R1+0x1c28], R82 ;  /* 0x001c285201007387 */ /* 0x000fe20000100a00 */
[----:B------:R-:W-:-:S03]  /*d7b0*/  CS2R R146, SRZ ;  /* 0x0000000000927805 */ /* 0x000fc6000001ff00 */
[----:B------:R1:W-:Y:S01]  /*d7c0*/  STL.64 [R1+0x1c30], R84 ;  /* 0x001c305401007387 */ /* 0x0003e20000100a00 */
[----:B------:R-:W-:-:S03]  /*d7d0*/  CS2R R148, SRZ ;  /* 0x0000000000947805 */ /* 0x000fc6000001ff00 */
[----:B------:R-:W-:Y:S01]  /*d7e0*/  STL.64 [R1+0x1c38], R86 ;  /* 0x001c385601007387 */ /* 0x000fe20000100a00 */
[----:B------:R-:W-:-:S03]  /*d7f0*/  CS2R R150, SRZ ;  /* 0x0000000000967805 */ /* 0x000fc6000001ff00 */
[----:B------:R-:W-:Y:S01]  /*d800*/  STL.64 [R1+0x1c40], R88 ;  /* 0x001c405801007387 */ /* 0x000fe20000100a00 */
[----:B----4-:R-:W-:-:S03]  /*d810*/  CS2R R152, SRZ ;  /* 0x0000000000987805 */ /* 0x010fc6000001ff00 */
        /* <DEDUP_REMOVED lines=62> */
[----:B------:R2:W-:Y:S01]  /*dc00*/  STL [R1+0x1d40], R136 ;  /* 0x001d408801007387 */ /* 0x0005e20000100800 */
[----:B------:R-:W-:-:S03]  /*dc10*/  CS2R R212, SRZ ;  /* 0x0000000000d47805 */ /* 0x000fc6000001ff00 */
[----:B------:R3:W-:Y:S01]  /*dc20*/  STL [R1+0x1ec0], R137 ;  /* 0x001ec08901007387 */ /* 0x0007e20000100800 */
        /* <DEDUP_REMOVED lines=24> */
[----:B------:R-:W-:-:S03]  /*ddb0*/  IADD3 R0, R190, 0x104, RZ ;  /* 0x00000104be007810 */ /* 0x000fc60007ffe0ff */
[----:B------:R-:W-:Y:S01]  /*ddc0*/  STL.64 [R1+0x1da8], R162 ;  /* 0x001da8a201007387 */ /* 0x000fe20000100a00 */
[----:B------:R-:W-:-:S03]  /*ddd0*/  CS2R R178, SRZ ;  /* 0x0000000000b27805 */ /* 0x000fc6000001ff00 */
[----:B------:R-:W-:Y:S01]  /*dde0*/  STL.64 [R1+0x1db0], R164 ;  /* 0x001db0a401007387 */ /* 0x000fe20000100a00 */
[----:B------:R-:W-:-:S03]  /*ddf0*/  CS2R R180, SRZ ;  /* 0x0000000000b47805 */ /* 0x000fc6000001ff00 */
[----:B------:R-:W-:Y:S01]  /*de00*/  STL.64 [R1+0x1db8], R166 ;  /* 0x001db8a601007387 */ /* 0x000fe20000100a00 */
[----:B------:R-:W-:Y:S01]  /*de10*/  ISETP.NE.U32.AND P6, PT, R184, RZ, PT ;  /* 0x000000ffb800720c */ /* 0x000fe20003fc5070 */
[----:B------:R-:W-:Y:S02]  /*de20*/  CS2R R182, SRZ ;  /* 0x0000000000b67805 */ /* 0x000fe4000001ff00 */
[----:B------:R-:W-:Y:S01]  /*de30*/  STL.64 [R1+0x1dc0], R168 ;  /* 0x001dc0a801007387 */ /* 0x000fe20000100a00 */
[----:B------:R-:W-:-:S03]  /*de40*/  CS2R R184, SRZ ;  /* 0x0000000000b87805 */ /* 0x000fc6000001ff00 */
[----:B------:R-:W-:Y:S01]  /*de50*/  STL.64 [R1+0x1dc8], R170 ;  /* 0x001dc8aa01007387 */ /* 0x000fe20000100a00 */
[----:B------:R-:W-:Y:S01]  /*de60*/  ISETP.GE.AND P0, PT, R0, c[0x0][0x17c], PT ;  /* 0x00005f0000007a0c */ /* 0x000fe20003f06270 */
[----:B------:R-:W-:Y:S02]  /*de70*/  CS2R R186, SRZ ;  /* 0x0000000000ba7805 */ /* 0x000fe4000001ff00 */
[----:B------:R-:W-:Y:S01]  /*de80*/  STL.64 [R1+0x1dd0], R172 ;  /* 0x001dd0ac01007387 */ /* 0x000fe20000100a00 */
[----:B------:R-:W-:Y:S01]  /*de90*/  IADD3 R0, R190, 0x2, RZ ;  /* 0x00000002be007810 */ /* 0x000fe20007ffe0ff */
[----:B------:R-:W-:Y:S02]  /*dea0*/  CS2R R188, SRZ ;  /* 0x0000000000bc7805 */ /* 0x000fe4000001ff00 */
        /* <DEDUP_REMOVED lines=280> */
[----:B------:R-:W-:Y:S04]  /*f030*/  STL [R1+0x900], RZ ;  /* 0x000900ff01007387 */ /* 0x000fe80000100800 */
        /* <DEDUP_REMOVED lines=113> */
[----:B-1----:R-:W4:Y:S04]  /*f750*/  LDL.LU.64 R84, [R1+0x1108] ;  /* 0x0011080001547983 */ /* 0x002f280000300a00 */
[----:B------:R-:W3:Y:S04]  /*f760*/  LDL.LU.64 R74, [R1+0x1120] ;  /* 0x00112000014a7983 */ /* 0x000ee80000300a00 */
[----:B------:R-:W-:Y:S04]  /*f770*/  STL [R1+0x850], RZ ;  /* 0x000850ff01007387 */ /* 0x000fe80000100800 */
[----:B------:R-:W-:Y:S04]  /*f780*/  STL [R1+0x854], RZ ;  /* 0x000854ff01007387 */ /* 0x000fe80000100800 */
[----:B------:R-:W-:Y:S04]  /*f790*/  STL [R1+0x858], RZ ;  /* 0x000858ff01007387 */ /* 0x000fe80000100800 */
[----:B------:R-:W-:Y:S04]  /*f7a0*/  STL [R1+0x85c], RZ ;  /* 0x00085cff01007387 */ /* 0x000fe80000100800 */
[----:B------:R-:W3:Y:S04]  /*f7b0*/  LDL.LU.64 R70, [R1+0x1158] ;  /* 0x0011580001467983 */ /* 0x000ee80000300a00 */
[----:B------:R-:W3:Y:S04]  /*f7c0*/  LDL.LU.64 R248, [R1+0x1170] ;  /* 0x0011700001f87983 */ /* 0x000ee80000300a00 */
[----:B------:R-:W-:Y:S04]  /*f7d0*/  STL [R1+0x840], RZ ;  /* 0x000840ff01007387 */ /* 0x000fe80000100800 */
[----:B------:R-:W-:Y:S04]  /*f7e0*/  STL [R1+0x844], RZ ;  /* 0x000844ff01007387 */ /* 0x000fe80000100800 */
[----:B------:R-:W1:Y:S04]  /*f7f0*/  S2R R73, SR_TID.X ;  /* 0x0000000000497919 */ /* 0x000e680000002100 */
[----:B------:R-:W-:Y:S04]  /*f800*/  STL [R1+0x848], RZ ;  /* 0x000848ff01007387 */ /* 0x000fe80000100800 */
[----:B------:R-:W-:Y:S04]  /*f810*/  STL [R1+0x84c], RZ ;  /* 0x00084cff01007387 */ /* 0x000fe80000100800 */
[----:B------:R-:W3:Y:S04]  /*f820*/  LDL.LU.64 R68, [R1+0x10f0] ;  /* 0x0010f00001447983 */ /* 0x000ee80000300a00 */
[----:B------:R-:W-:Y:S04]  /*f830*/  STL [R1+0x830], RZ ;  /* 0x000830ff01007387 */ /* 0x000fe80000100800 */
[----:B------:R-:W-:Y:S04]  /*f840*/  STL [R1+0x834], RZ ;  /* 0x000834ff01007387 */ /* 0x000fe80000100800 */
[----:B------:R-:W-:Y:S04]  /*f850*/  STL [R1+0x838], RZ ;  /* 0x000838ff01007387 */ /* 0x000fe80000100800 */
[----:B------:R-:W-:Y:S04]  /*f860*/  STL [R1+0x83c], RZ ;  /* 0x00083cff01007387 */ /* 0x000fe80000100800 */
[----:B------:R-:W3:Y:S04]  /*f870*/  LDL.LU.64 R82, [R1+0x10e8] ;  /* 0x0010e80001527983 */ /* 0x000ee80000300a00 */
[----:B------:R-:W3:Y:S01]  /*f880*/  LDL.LU.64 R80, [R1+0x10c0] ;  /* 0x0010c00001507983 */ /* 0x000ee20000300a00 */
[----:B--2---:R-:W-:-:S03]  /*f890*/  IMAD.MOV.U32 R136, RZ, RZ, c[0x0][0x188] ;  /* 0x00006200ff887624 */ /* 0x004fc600078e00ff */
[----:B------:R-:W2:Y:S04]  /*f8a0*/  LDL.LU.64 R246, [R1+0x1098] ;  /* 0x0010980001f67983 */ /* 0x000ea80000300a00 */
[----:B------:R-:W2:Y:S01]  /*f8b0*/  LDL.LU.64 R244, [R1+0x1090] ;  /* 0x0010900001f47983 */ /* 0x000ea20000300a00 */
[----:B------:R-:W-:-:S03]  /*f8c0*/  IMAD.SHL.U32 R136, R136, 0x20, RZ ;  /* 0x0000002088887824 */ /* 0x000fc600078e00ff */
[----:B------:R-:W2:Y:S04]  /*f8d0*/  LDL.LU.64 R76, [R1+0x1080] ;  /* 0x00108000014c7983 */ /* 0x000ea80000300a00 */
[----:B------:R-:W2:Y:S04]  /*f8e0*/  LDL.LU.64 R250, [R1+0x1040] ;  /* 0x0010400001fa7983 */ /* 0x000ea80000300a00 */
[----:B------:R-:W-:Y:S01]  /*f8f0*/  STL [R1+0x7f0], RZ ;  /* 0x0007f0ff01007387 */ /* 0x000fe20000100800 */
[----:B-1----:R-:W-:-:S03]  /*f900*/  LOP3.LUT R79, R73, 0x7f, RZ, 0xc0, !PT ;  /* 0x0000007f494f7812 */ /* 0x002fc600078ec0ff */
[----:B------:R-:W-:Y:S04]  /*f910*/  STL [R1+0x7f4], RZ ;  /* 0x0007f4ff01007387 */ /* 0x000fe80000100800 */
[----:B------:R-:W-:Y:S04]  /*f920*/  STL [R1+0x7f8], RZ ;  /* 0x0007f8ff01007387 */ /* 0x000fe80000100800 */
[----:B------:R-:W-:Y:S01]  /*f930*/  STL [R1+0x7fc], RZ ;  /* 0x0007fcff01007387 */ /* 0x000fe20000100800 */
[----:B----4-:R-:W-:-:S04]  /*f940*/  IMAD.WIDE R90, R136, 0x4, R84 ;  /* 0x00000004885a7825 */ /* 0x010fc800078e0254 */
[C---:B---3--:R-:W-:Y:S02]  /*f950*/  IMAD.WIDE R88, R136.reuse, 0x4, R74 ;  /* 0x0000000488587825 */ /* 0x048fe400078e024a */
[----:B------:R-:W3:Y:S04]  /*f960*/  LDL.LU.64 R74, [R1+0x1038] ;  /* 0x00103800014a7983 */ /* 0x000ee80000300a00 */
[----:B------:R-:W4:Y:S04]  /*f970*/  LDL.LU.64 R72, [R1+0x1030] ;  /* 0x0010300001487983 */ /* 0x000f280000300a00 */
[----:B------:R-:W-:Y:S04]  /*f980*/  STL.64 [R1+0x1108], R90 ;  /* 0x0011085a01007387 */ /* 0x000fe80000100a00 */
[----:B------:R-:W-:Y:S01]  /*f990*/  STL.64 [R1+0x1120], R88 ;  /* 0x0011205801007387 */ /* 0x000fe20000100a00 */
[----:B------:R-:W-:-:S03]  /*f9a0*/  IMAD.WIDE R86, R136, 0x4, R70 ;  /* 0x0000000488567825 */ /* 0x000fc600078e0246 */
[----:B------:R-:W4:Y:S01]  /*f9b0*/  LDL.LU.64 R70, [R1+0x1028] ;  /* 0x0010280001467983 */ /* 0x000f220000300a00 */
[----:B------:R-:W-:-:S03]  /*f9c0*/  IMAD.WIDE R84, R136, 0x4, R248 ;  /* 0x0000000488547825 */ /* 0x000fc600078e02f8 */
[----:B------:R-:W4:Y:S01]  /*f9d0*/  LDL.LU.64 R248, [R1+0x1020] ;  /* 0x0010200001f87983 */ /* 0x000f220000300a00 */
[----:B------:R-:W-:Y:S01]  /*f9e0*/  IMAD.SHL.U32 R79, R79, 0x4, RZ ;  /* 0x000000044f4f7824 */ /* 0x000fe200078e00ff */
[----:B------:R-:W-:Y:S01]  /*f9f0*/  ISETP.GE.AND P4, PT, R0, c[0x0][0x17c], PT ;  /* 0x00005f0000007a0c */ /* 0x000fe20003f86270 */
[----:B------:R-:W-:-:S03]  /*fa00*/  IMAD.MOV.U32 R0, RZ, RZ, c[0x0][0x18c] ;  /* 0x00006300ff007624 */ /* 0x000fc600078e00ff */
[----:B------:R-:W-:Y:S01]  /*fa10*/  LOP3.LUT R137, R79, 0x60, RZ, 0x3c, !PT ;  /* 0x000000604f897812 */ /* 0x000fe200078e3cff */
[----:B------:R-:W-:Y:S01]  /*fa20*/  IMAD.MOV.U32 R79, RZ, RZ, 0x1f ;  /* 0x0000001fff4f7424 */ /* 0x000fe200078e00ff */
[----:B------:R-:W-:Y:S01]  /*fa30*/  IADD3 R78, R252, -0x40, RZ ;  /* 0xffffffc0fc4e7810 */ /* 0x000fe20007ffe0ff */
[----:B------:R-:W-:Y:S02]  /*fa40*/  IMAD.SHL.U32 R252, R0, 0x20, RZ ;  /* 0x0000002000fc7824 */ /* 0x000fe400078e00ff */
[----:B------:R1:W-:Y:S01]  /*fa50*/  LDGSTS.E [R137+0x2dc00], [R90.64], !P2 ;  /* 0x2dc000005a897fae */ /* 0x0003e2000d121844 */
[----:B------:R-:W-:-:S03]  /*fa60*/  IADD3 R79, R79, c[0x0][0x180], RZ ;  /* 0x000060004f4f7a10 */ /* 0x000fc60007ffe0ff */
[----:B------:R1:W-:Y:S04]  /*fa70*/  LDGSTS.E [R137+0x2de00], [R88.64], !P2 ;  /* 0x2de0000058897fae */ /* 0x0003e8000d121844 */
[----:B------:R-:W-:Y:S04]  /*fa80*/  STL.64 [R1+0x1158], R86 ;  /* 0x0011585601007387 */ /* 0x000fe80000100a00 */
[----:B------:R1:W-:Y:S01]  /*fa90*/  LDGSTS.E [R137+0x2ec00], [R86.64], !P5 ;  /* 0x2ec0000056897fae */ /* 0x0003e2000e921844 */
[----:B------:R-:W-:-:S03]  /*faa0*/  ISETP.GE.U32.AND P2, PT, R78, 0x7fffffa1, PT ;  /* 0x7fffffa14e00780c */ /* 0x000fc60003f46070 */
[----:B------:R1:W-:Y:S04]  /*fab0*/  STL.64 [R1+0x1170], R84 ;  /* 0x0011705401007387 */ /* 0x0003e80000100a00 */
[----:B------:R1:W-:Y:S01]  /*fac0*/  LDGSTS.E [R137+0x2ee00], [R84.64], !P5 ;  /* 0x2ee0000054897fae */ /* 0x0003e2000e921844 */
[----:B------:R-:W-:-:S03]  /*fad0*/  ISETP.GE.AND P5, PT, R79, 0x20, PT ;  /* 0x000000204f00780c */ /* 0x000fc60003fa6270 */
[----:B------:R-:W4:Y:S01]  /*fae0*/  LDL.LU.64 R78, [R1+0x1018] ;  /* 0x00101800014e7983 */ /* 0x000f220000300a00 */
[----:B------:R-:W-:-:S04]  /*faf0*/  IMAD.WIDE R134, R252, 0x4, R82 ;  /* 0x00000004fc867825 */ /* 0x000fc800078e0252 */
[C---:B-1----:R-:W-:Y:S02]  /*fb00*/  IMAD.WIDE R84, R252.reuse, 0x4, R68 ;  /* 0x00000004fc547825 */ /* 0x042fe400078e0244 */
[----:B------:R-:W4:Y:S02]  /*fb10*/  LDL.LU.64 R68, [R1+0x1010] ;  /* 0x0010100001447983 */ /* 0x000f240000300a00 */
[C---:B------:R-:W-:Y:S02]  /*fb20*/  IMAD.WIDE R82, R252.reuse, 0x4, R80 ;  /* 0x00000004fc527825 */ /* 0x040fe400078e0250 */
[----:B------:R-:W-:Y:S02]  /*fb30*/  STL.64 [R1+0x10f0], R84 ;  /* 0x0010f05401007387 */ /* 0x000fe40000100a00 */
[C---:B--2---:R-:W-:Y:S02]  /*fb40*/  IMAD.WIDE R80, R252.reuse, 0x4, R244 ;  /* 0x00000004fc507825 */ /* 0x044fe400078e02f4 */
[----:B------:R-:W-:Y:S02]  /*fb50*/  STL.64 [R1+0x10c0], R82 ;  /* 0x0010c05201007387 */ /* 0x000fe40000100a00 */
[----:B------:R-:W-:-:S02]  /*fb60*/  IMAD.WIDE R132, R252, 0x4, R246 ;  /* 0x00000004fc847825 */ /* 0x000fc400078e02f6 */
[----:B------:R-:W2:Y:S04]  /*fb70*/  LDL.LU.64 R246, [R1+0x1008] ;  /* 0x0010080001f67983 */ /* 0x000ea80000300a00 */
[----:B------:R-:W2:Y:S04]  /*fb80*/  LDL.LU.64 R244, [R1+0x1000] ;  /* 0x0010000001f47983 */ /* 0x000ea80000300a00 */
[----:B------:R1:W-:Y:S01]  /*fb90*/  STL.64 [R1+0x1090], R80 ;  /* 0x0010905001007387 */ /* 0x0003e20000100a00 */
[----:B------:R-:W-:-:S03]  /*fba0*/  IMAD.WIDE R130, R252, 0x4, R76 ;  /* 0x00000004fc827825 */ /* 0x000fc600078e024c */
[----:B------:R-:W-:Y:S04]  /*fbb0*/  STL.64 [R1+0x10e8], R134 ;  /* 0x0010e88601007387 */ /* 0x000fe80000100a00 */
[----:B------:R-:W-:Y:S01]  /*fbc0*/  STL.64 [R1+0x1e90], R134 ;  /* 0x001e908601007387 */ /* 0x000fe20000100a00 */
[----:B-1----:R-:W-:-:S03]  /*fbd0*/  IMAD.WIDE R80, R252, 0x4, R250 ;  /* 0x00000004fc507825 */ /* 0x002fc600078e02fa */
[----:B------:R-:W2:Y:S04]  /*fbe0*/  LDL.LU.64 R250, [R1+0xff8] ;  /* 0x000ff80001fa7983 */ /* 0x000ea80000300a00 */
[----:B------:R-:W2:Y:S04]  /*fbf0*/  LDL.LU.64 R76, [R1+0xff0] ;  /* 0x000ff000014c7983 */ /* 0x000ea80000300a00 */
[----:B------:R-:W-:Y:S04]  /*fc00*/  STL.64 [R1+0x1040], R80 ;  /* 0x0010405001007387 */ /* 0x000fe80000100a00 */
[----:B------:R-:W-:Y:S04]  /*fc10*/  STL.64 [R1+0x1098], R132 ;  /* 0x0010988401007387 */ /* 0x000fe80000100a00 */
[----:B------:R4:W-:Y:S01]  /*fc20*/  STL.64 [R1+0x1e98], R132 ;  /* 0x001e988401007387 */ /* 0x0009e20000100a00 */
[----:B---3--:R-:W-:-:S03]  /*fc30*/  IMAD.WIDE R128, R252, 0x4, R74 ;  /* 0x00000004fc807825 */ /* 0x008fc600078e024a */
[----:B------:R-:W3:Y:S01]  /*fc40*/  LDL.LU.64 R74, [R1+0xfe8] ;  /* 0x000fe800014a7983 */ /* 0x000ee20000300a00 */
[----:B----4-:R-:W-:-:S03]  /*fc50*/  IMAD.WIDE R132, R252, 0x4, R72 ;  /* 0x00000004fc847825 */ /* 0x010fc600078e0248 */
[----:B------:R-:W4:Y:S04]  /*fc60*/  LDL.LU.64 R72, [R1+0xfe0] ;  /* 0x000fe00001487983 */ /* 0x000f280000300a00 */
[----:B------:R-:W-:Y:S04]  /*fc70*/  STL.64 [R1+0x1080], R130 ;  /* 0x0010808201007387 */ /* 0x000fe80000100a00 */
[----:B------:R-:W-:Y:S01]  /*fc80*/  STL.64 [R1+0x1ea0], R130 ;  /* 0x001ea08201007387 */ /* 0x000fe20000100a00 */
[----:B------:R-:W-:-:S03]  /*fc90*/  IMAD.WIDE R134, R252, 0x4, R248 ;  /* 0x00000004fc867825 */ /* 0x000fc600078e02f8 */
[----:B------:R-:W4:Y:S01]  /*fca0*/  LDL.LU.64 R248, [R1+0xfd8] ;  /* 0x000fd80001f87983 */ /* 0x000f220000300a00 */
[----:B------:R-:W-:-:S03]  /*fcb0*/  IMAD.WIDE R126, R252, 0x4, R70 ;  /* 0x00000004fc7e7825 */ /* 0x000fc600078e0246 */
[----:B------:R-:W4:Y:S04]  /*fcc0*/  LDL.LU.64 R80, [R1+0xfd0] ;  /* 0x000fd00001507983 */ /* 0x000f280000300a00 */
[----:B------:R-:W4:Y:S04]  /*fcd0*/  LDL.LU.64 R70, [R1+0xfc8] ;  /* 0x000fc80001467983 */ /* 0x000f280000300a00 */
[----:B------:R-:W-:Y:S04]  /*fce0*/  STL.64 [R1+0x1030], R132 ;  /* 0x0010308401007387 */ /* 0x000fe80000100a00 */
[----:B------:R-:W-:Y:S04]  /*fcf0*/  STL.64 [R1+0x1ea8], R132 ;  /* 0x001ea88401007387 */ /* 0x000fe80000100a00 */
[----:B------:R-:W-:Y:S04]  /*fd00*/  STL.64 [R1+0x1038], R128 ;  /* 0x0010388001007387 */ /* 0x000fe80000100a00 */
[----:B------:R-:W-:Y:S01]  /*fd10*/  STL.64 [R1+0x1eb0], R128 ;  /* 0x001eb08001007387 */ /* 0x000fe20000100a00 */
[----:B------:R-:W-:-:S03]  /*fd20*/  IMAD.WIDE R124, R252, 0x4, R78 ;  /* 0x00000004fc7c7825 */ /* 0x000fc600078e024e */
[----:B------:R-:W4:Y:S01]  /*fd30*/  LDL.LU.64 R78, [R1+0xfc0] ;  /* 0x000fc000014e7983 */ /* 0x000f220000300a00 */
[----:B------:R-:W-:-:S03]  /*fd40*/  IMAD.WIDE R242, R252, 0x4, R68 ;  /* 0x00000004fcf27825 */ /* 0x000fc600078e0244 */
[----:B------:R-:W4:Y:S04]  /*fd50*/  LDL.LU.64 R68, [R1+0xfb8] ;  /* 0x000fb80001447983 */ /* 0x000f280000300a00 */
[----:B------:R-:W-:Y:S04]  /*fd60*/  STL.64 [R1+0x1020], R134 ;  /* 0x0010208601007387 */ /* 0x000fe80000100a00 */
[----:B------:R1:W-:Y:S01]  /*fd70*/  STL.64 [R1+0x1eb8], R134 ;  /* 0x001eb88601007387 */ /* 0x0003e20000100a00 */
[----:B--2---:R-:W-:-:S03]  /*fd80*/  IMAD.WIDE R122, R252, 0x4, R246 ;  /* 0x00000004fc7a7825 */ /* 0x004fc600078e02f6 */
[----:B------:R-:W-:Y:S01]  /*fd90*/  STL.64 [R1+0x1028], R126 ;  /* 0x0010287e01007387 */ /* 0x000fe20000100a00 */
[----:B------:R-:W-:-:S03]  /*fda0*/  IMAD.WIDE R240, R252, 0x4, R244 ;  /* 0x00000004fcf07825 */ /* 0x000fc600078e02f4 */
[----:B------:R-:W2:Y:S04]  /*fdb0*/  LDL.LU.64 R246, [R1+0xfb0] ;  /* 0x000fb00001f67983 */ /* 0x000ea80000300a00 */
[----:B------:R-:W2:Y:S04]  /*fdc0*/  LDL.LU.64 R244, [R1+0xfa8] ;  /* 0x000fa80001f47983 */ /* 0x000ea80000300a00 */
[----:B------:R1:W-:Y:S04]  /*fdd0*/  STL.64 [R1+0x1010], R242 ;  /* 0x001010f201007387 */ /* 0x0003e80000100a00 */
[----:B------:R-:W-:Y:S01]  /*fde0*/  STL.64 [R1+0x1018], R124 ;  /* 0x0010187c01007387 */ /* 0x000fe20000100a00 */
[----:B------:R-:W-:-:S03]  /*fdf0*/  IMAD.WIDE R120, R252, 0x4, R250 ;  /* 0x00000004fc787825 */ /* 0x000fc600078e02fa */
[----:B------:R-:W2:Y:S01]  /*fe00*/  LDL.LU.64 R250, [R1+0xfa0] ;  /* 0x000fa00001fa7983 */ /* 0x000ea20000300a00 */
[----:B------:R-:W-:-:S03]  /*fe10*/  IMAD.WIDE R226, R252, 0x4, R76 ;  /* 0x00000004fce27825 */ /* 0x000fc600078e024c */
[----:B------:R-:W2:Y:S04]  /*fe20*/  LDL.LU.64 R76, [R1+0xf98] ;  /* 0x000f9800014c7983 */ /* 0x000ea80000300a00 */
[----:B------:R1:W-:Y:S04]  /*fe30*/  STL.64 [R1+0x1000], R240 ;  /* 0x001000f001007387 */ /* 0x0003e80000100a00 */
[----:B------:R-:W-:Y:S01]  /*fe40*/  STL.64 [R1+0x1008], R122 ;  /* 0x0010087a01007387 */ /* 0x000fe20000100a00 */
[----:B---3--:R-:W-:-:S03]  /*fe50*/  IMAD.WIDE R118, R252, 0x4, R74 ;  /* 0x00000004fc767825 */ /* 0x008fc600078e024a */
[----:B------:R-:W3:Y:S01]  /*fe60*/  LDL.LU.64 R74, [R1+0xf90] ;  /* 0x000f9000014a7983 */ /* 0x000ee20000300a00 */
[----:B----4-:R-:W-:-:S03]  /*fe70*/  IMAD.WIDE R224, R252, 0x4, R72 ;  /* 0x00000004fce07825 */ /* 0x010fc600078e0248 */
[----:B------:R-:W4:Y:S04]  /*fe80*/  LDL.LU.64 R72, [R1+0xf88] ;  /* 0x000f880001487983 */ /* 0x000f280000300a00 */
[----:B------:R1:W-:Y:S04]  /*fe90*/  STL.64 [R1+0xff0], R226 ;  /* 0x000ff0e201007387 */ /* 0x0003e80000100a00 */
[----:B------:R-:W-:Y:S01]  /*fea0*/  STL.64 [R1+0xff8], R120 ;  /* 0x000ff87801007387 */ /* 0x000fe20000100a00 */
[----:B------:R-:W-:-:S03]  /*feb0*/  IMAD.WIDE R116, R252, 0x4, R248 ;  /* 0x00000004fc747825 */ /* 0x000fc600078e02f8 */
[----:B------:R-:W4:Y:S01]  /*fec0*/  LDL.LU.64 R248, [R1+0xf80] ;  /* 0x000f800001f87983 */ /* 0x000f220000300a00 */
[----:B------:R-:W-:-:S03]  /*fed0*/  IMAD.WIDE R222, R252, 0x4, R80 ;  /* 0x00000004fcde7825 */ /* 0x000fc600078e0250 */
[----:B------:R1:W-:Y:S01]  /*fee0*/  STL.64 [R1+0xfe0], R224 ;  /* 0x000fe0e001007387 */ /* 0x0003e20000100a00 */
[----:B------:R-:W-:-:S03]  /*fef0*/  IMAD.WIDE R114, R252, 0x4, R70 ;  /* 0x00000004fc727825 */ /* 0x000fc600078e0246 */
[----:B------:R-:W-:Y:S04]  /*ff00*/  STL.64 [R1+0xfe8], R118 ;  /* 0x000fe87601007387 */ /* 0x000fe80000100a00 */
[----:B------:R-:W4:Y:S04]  /*ff10*/  LDL.LU.64 R82, [R1+0xf78] ;  /* 0x000f780001527983 */ /* 0x000f280000300a00 */
[----:B------:R-:W4:Y:S04]  /*ff20*/  LDL.LU.64 R70, [R1+0xf70] ;  /* 0x000f700001467983 */ /* 0x000f280000300a00 */
[----:B------:R-:W4:Y:S04]  /*ff30*/  LDL.LU.64 R80, [R1+0xf68] ;  /* 0x000f680001507983 */ /* 0x000f280000300a00 */
[----:B------:R1:W-:Y:S04]  /*ff40*/  STL.64 [R1+0xfd0], R222 ;  /* 0x000fd0de01007387 */ /* 0x0003e80000100a00 */
[----:B------:R-:W-:Y:S01]  /*ff50*/  STL.64 [R1+0xfd8], R116 ;  /* 0x000fd87401007387 */ /* 0x000fe20000100a00 */
[----:B------:R-:W-:-:S04]  /*ff60*/  IMAD.WIDE R220, R252, 0x4, R78 ;  /* 0x00000004fcdc7825 */ /* 0x000fc800078e024e */
[C---:B------:R-:W-:Y:S02]  /*ff70*/  IMAD.WIDE R112, R252.reuse, 0x4, R68 ;  /* 0x00000004fc707825 */ /* 0x040fe400078e0244 */
[----:B------:R-:W4:Y:S02]  /*ff80*/  LDL.LU.64 R68, [R1+0xf60] ;  /* 0x000f600001447983 */ /* 0x000f240000300a00 */
[C---:B--2---:R-:W-:Y:S02]  /*ff90*/  IMAD.WIDE R206, R252.reuse, 0x4, R246 ;  /* 0x00000004fcce7825 */ /* 0x044fe400078e02f6 */
[----:B------:R-:W2:Y:S02]  /*ffa0*/  LDL.LU.64 R246, [R1+0xf58] ;  /* 0x000f580001f67983 */ /* 0x000ea40000300a00 */
[C---:B------:R-:W-:Y:S02]  /*ffb0*/  IMAD.WIDE R110, R252.reuse, 0x4, R244 ;  /* 0x00000004fc6e7825 */ /* 0x040fe400078e02f4 */
[----:B------:R1:W-:Y:S04]  /*ffc0*/  STL.64 [R1+0xfc0], R220 ;  /* 0x000fc0dc01007387 */ /* 0x0003e80000100a00 */
[----:B------:R-:W-:Y:S04]  /*ffd0*/  STL.64 [R1+0xfc8], R114 ;  /* 0x000fc87201007387 */ /* 0x000fe80000100a00 */
[----:B------:R-:W2:Y:S01]  /*ffe0*/  LDL.LU.64 R244, [R1+0xf50] ;  /* 0x000f500001f47983 */ /* 0x000ea20000300a00 */
[----:B------:R-:W-:-:S03]  /*fff0*/  IMAD.WIDE R204, R252, 0x4, R250 ;  /* 0x00000004fccc7825 */ /* 0x000fc600078e02fa */
[----:B------:R-:W2:Y:S04]  /*10000*/  LDL.LU.64 R250, [R1+0xf48] ;  /* 0x000f480001fa7983 */ /* 0x000ea80000300a00 */
[----:B------:R1:W-:Y:S01]  /*10010*/  STL.64 [R1+0xfb0], R206 ;  /* 0x000fb0ce01007387 */ /* 0x0003e20000100a00 */
[----:B------:R-:W-:-:S03]  /*10020*/  IMAD.WIDE R108, R252, 0x4, R76 ;  /* 0x00000004fc6c7825 */ /* 0x000fc600078e024c */
[----:B------:R-:W-:Y:S04]  /*10030*/  STL.64 [R1+0xfb8], R112 ;  /* 0x000fb87001007387 */ /* 0x000fe80000100a00 */
[----:B------:R-:W2:Y:S04]  /*10040*/  LDL.LU.64 R78, [R1+0xf40] ;  /* 0x000f4000014e7983 */ /* 0x000ea80000300a00 */
[----:B------:R-:W2:Y:S04]  /*10050*/  LDL.LU.64 R76, [R1+0xf28] ;  /* 0x000f2800014c7983 */ /* 0x000ea80000300a00 */
[----:B------:R1:W-:Y:S04]  /*10060*/  STL.64 [R1+0xfa0], R204 ;  /* 0x000fa0cc01007387 */ /* 0x0003e80000100a00 */
[----:B------:R-:W-:Y:S01]  /*10070*/  STL.64 [R1+0xfa8], R110 ;  /* 0x000fa86e01007387 */ /* 0x000fe20000100a00 */
[----:B---3--:R-:W-:-:S03]  /*10080*/  IMAD.WIDE R202, R252, 0x4, R74 ;  /* 0x00000004fcca7825 */ /* 0x008fc600078e024a */
[----:B------:R-:W3:Y:S01]  /*10090*/  LDL.LU.64 R74, [R1+0xf20] ;  /* 0x000f2000014a7983 */ /* 0x000ee20000300a00 */
[----:B----4-:R-:W-:-:S03]  /*100a0*/  IMAD.WIDE R200, R252, 0x4, R248 ;  /* 0x00000004fcc87825 */ /* 0x010fc600078e02f8 */
[----:B------:R-:W4:Y:S01]  /*100b0*/  LDL.LU.64 R248, [R1+0xef8] ;  /* 0x000ef80001f87983 */ /* 0x000f220000300a00 */
[----:B------:R-:W-:-:S03]  /*100c0*/  IMAD.WIDE R106, R252, 0x4, R72 ;  /* 0x00000004fc6a7825 */ /* 0x000fc600078e0248 */
[----:B------:R-:W3:Y:S04]  /*100d0*/  LDL.LU.64 R72, [R1+0xef0] ;  /* 0x000ef00001487983 */ /* 0x000ee80000300a00 */
[----:B------:R1:W-:Y:S01]  /*100e0*/  STL.64 [R1+0xf90], R202 ;  /* 0x000f90ca01007387 */ /* 0x0003e20000100a00 */
[----:B------:R-:W-:-:S03]  /*100f0*/  IMAD.WIDE R104, R252, 0x4, R82 ;  /* 0x00000004fc687825 */ /* 0x000fc600078e0252 */
[----:B------:R-:W-:Y:S01]  /*10100*/  STL.64 [R1+0xf98], R108 ;  /* 0x000f986c01007387 */ /* 0x000fe20000100a00 */
[----:B------:R-:W-:-:S03]  /*10110*/  IMAD.WIDE R198, R252, 0x4, R70 ;  /* 0x00000004fcc67825 */ /* 0x000fc600078e0246 */
[----:B------:R-:W3:Y:S01]  /*10120*/  LDL.LU.64 R70, [R1+0xe98] ;  /* 0x000e980001467983 */ /* 0x000ee20000300a00 */
[----:B------:R-:W-:-:S03]  /*10130*/  IMAD.WIDE R102, R252, 0x4, R80 ;  /* 0x00000004fc667825 */ /* 0x000fc600078e0250 */
[----:B------:R1:W-:Y:S04]  /*10140*/  STL.64 [R1+0xf80], R200 ;  /* 0x000f80c801007387 */ /* 0x0003e80000100a00 */
[----:B------:R-:W-:Y:S04]  /*10150*/  STL.64 [R1+0xf88], R106 ;  /* 0x000f886a01007387 */ /* 0x000fe80000100a00 */
[----:B------:R-:W3:Y:S01]  /*10160*/  LDL.LU.64 R80, [R1+0xe90] ;  /* 0x000e900001507983 */ /* 0x000ee20000300a00 */
[----:B------:R-:W-:-:S03]  /*10170*/  IMAD.WIDE R196, R252, 0x4, R68 ;  /* 0x00000004fcc47825 */ /* 0x000fc600078e0244 */
[----:B------:R-:W3:Y:S04]  /*10180*/  LDL.LU.64 R68, [R1+0xe88] ;  /* 0x000e880001447983 */ /* 0x000ee80000300a00 */
[----:B------:R1:W-:Y:S04]  /*10190*/  STL.64 [R1+0xf70], R198 ;  /* 0x000f70c601007387 */ /* 0x0003e80000100a00 */
[----:B------:R-:W-:Y:S01]  /*101a0*/  STL.64 [R1+0xf78], R104 ;  /* 0x000f786801007387 */ /* 0x000fe20000100a00 */
[----:B--2---:R-:W-:-:S03]  /*101b0*/  IMAD.WIDE R100, R252, 0x4, R246 ;  /* 0x00000004fc647825 */ /* 0x004fc600078e02f6 */
[----:B------:R-:W2:Y:S01]  /*101c0*/  LDL.LU.64 R246, [R1+0xe80] ;  /* 0x000e800001f67983 */ /* 0x000ea20000300a00 */
[----:B------:R-:W-:-:S03]  /*101d0*/  IMAD.WIDE R194, R252, 0x4, R244 ;  /* 0x00000004fcc27825 */ /* 0x000fc600078e02f4 */
[----:B------:R-:W2:Y:S04]  /*101e0*/  LDL.LU.64 R244, [R1+0xe58] ;  /* 0x000e580001f47983 */ /* 0x000ea80000300a00 */
[----:B------:R1:W-:Y:S01]  /*101f0*/  STL.64 [R1+0xf60], R196 ;  /* 0x000f60c401007387 */ /* 0x0003e20000100a00 */
[----:B------:R-:W-:-:S03]  /*10200*/  IMAD.WIDE R98, R252, 0x4, R250 ;  /* 0x00000004fc627825 */ /* 0x000fc600078e02fa */
[----:B------:R-:W-:Y:S04]  /*10210*/  STL.64 [R1+0xf68], R102 ;  /* 0x000f686601007387 */ /* 0x000fe80000100a00 */
[----:B------:R-:W2:Y:S01]  /*10220*/  LDL.LU.64 R250, [R1+0xe50] ;  /* 0x000e500001fa7983 */ /* 0x000ea20000300a00 */
[----:B------:R-:W-:-:S03]  /*10230*/  IMAD.WIDE R192, R252, 0x4, R78 ;  /* 0x00000004fcc07825 */ /* 0x000fc600078e024e */
[----:B------:R1:W-:Y:S01]  /*10240*/  STL.64 [R1+0xf50], R194 ;  /* 0x000f50c201007387 */ /* 0x0003e20000100a00 */
[----:B------:R-:W-:-:S03]  /*10250*/  IMAD.WIDE R96, R252, 0x4, R76 ;  /* 0x00000004fc607825 */ /* 0x000fc600078e024c */
[----:B------:R-:W-:Y:S04]  /*10260*/  STL.64 [R1+0xf58], R100 ;  /* 0x000f586401007387 */ /* 0x000fe80000100a00 */
[----:B------:R-:W2:Y:S04]  /*10270*/  LDL.LU.64 R78, [R1+0xe28] ;  /* 0x000e2800014e7983 */ /* 0x000ea80000300a00 */
[----:B------:R-:W2:Y:S04]  /*10280*/  LDL.LU.64 R76, [R1+0xe20] ;  /* 0x000e2000014c7983 */ /* 0x000ea80000300a00 */
[----:B------:R1:W-:Y:S04]  /*10290*/  STL.64 [R1+0xf40], R192 ;  /* 0x000f40c001007387 */ /* 0x0003e80000100a00 */
[----:B------:R-:W-:Y:S01]  /*102a0*/  STL.64 [R1+0xf48], R98 ;  /* 0x000f486201007387 */ /* 0x000fe20000100a00 */
[----:B----4-:R-:W-:-:S03]  /*102b0*/  IMAD.WIDE R158, R252, 0x4, R248 ;  /* 0x00000004fc9e7825 */ /* 0x010fc600078e02f8 */
[----:B------:R-:W4:Y:S01]  /*102c0*/  LDL.LU.64 R248, [R1+0xdf8] ;  /* 0x000df80001f87983 */ /* 0x000f220000300a00 */
[----:B---3--:R-:W-:-:S03]  /*102d0*/  IMAD.WIDE R190, R252, 0x4, R74 ;  /* 0x00000004fcbe7825 */ /* 0x008fc600078e024a */
[----:B------:R-:W3:Y:S01]  /*102e0*/  LDL.LU.64 R74, [R1+0xdf0] ;  /* 0x000df000014a7983 */ /* 0x000ee20000300a00 */
[----:B------:R-:W-:-:S03]  /*102f0*/  IMAD.WIDE R188, R252, 0x4, R72 ;  /* 0x00000004fcbc7825 */ /* 0x000fc600078e0248 */
[----:B------:R1:W-:Y:S04]  /*10300*/  STL.64 [R1+0xf20], R190 ;  /* 0x000f20be01007387 */ /* 0x0003e80000100a00 */
[----:B------:R-:W-:Y:S01]  /*10310*/  STL.64 [R1+0xf28], R96 ;  /* 0x000f286001007387 */ /* 0x000fe20000100a00 */
[----:B------:R-:W-:-:S03]  /*10320*/  IMAD.WIDE R156, R252, 0x4, R70 ;  /* 0x00000004fc9c7825 */ /* 0x000fc600078e0246 */
[----:B------:R-:W3:Y:S04]  /*10330*/  LDL.LU.64 R72, [R1+0xde8] ;  /* 0x000de80001487983 */ /* 0x000ee80000300a00 */
[----:B------:R-:W3:Y:S04]  /*10340*/  LDL.LU.64 R70, [R1+0xde0] ;  /* 0x000de00001467983 */ /* 0x000ee80000300a00 */
[----:B------:R1:W-:Y:S01]  /*10350*/  STL.64 [R1+0xef0], R188 ;  /* 0x000ef0bc01007387 */ /* 0x0003e20000100a00 */
[----:B------:R-:W-:-:S03]  /*10360*/  IMAD.WIDE R186, R252, 0x4, R80 ;  /* 0x00000004fcba7825 */ /* 0x000fc600078e0250 */
[----:B------:R-:W-:Y:S04]  /*10370*/  STL.64 [R1+0xef8], R158 ;  /* 0x000ef89e01007387 */ /* 0x000fe80000100a00 */
[----:B------:R-:W3:Y:S01]  /*10380*/  LDL.LU.64 R82, [R1+0xdd8] ;  /* 0x000dd80001527983 */ /* 0x000ee20000300a00 */
[----:B------:R-:W-:-:S03]  /*10390*/  IMAD.WIDE R154, R252, 0x4, R68 ;  /* 0x00000004fc9a7825 */ /* 0x000fc600078e0244 */
[----:B------:R-:W3:Y:S01]  /*103a0*/  LDL.LU.64 R68, [R1+0xdd0] ;  /* 0x000dd00001447983 */ /* 0x000ee20000300a00 */
[----:B--2---:R-:W-:-:S03]  /*103b0*/  IMAD.WIDE R184, R252, 0x4, R246 ;  /* 0x00000004fcb87825 */ /* 0x004fc600078e02f6 */
[----:B------:R-:W2:Y:S04]  /*103c0*/  LDL.LU.64 R246, [R1+0xdc8] ;  /* 0x000dc80001f67983 */ /* 0x000ea80000300a00 */
[----:B------:R1:W-:Y:S04]  /*103d0*/  STL.64 [R1+0xe90], R186 ;  /* 0x000e90ba01007387 */ /* 0x0003e80000100a00 */
[----:B------:R-:W-:Y:S01]  /*103e0*/  STL.64 [R1+0xe98], R156 ;  /* 0x000e989c01007387 */ /* 0x000fe20000100a00 */
[----:B------:R-:W-:-:S03]  /*103f0*/  IMAD.WIDE R152, R252, 0x4, R244 ;  /* 0x00000004fc987825 */ /* 0x000fc600078e02f4 */
[----:B------:R-:W2:Y:S04]  /*10400*/  LDL.LU.64 R80, [R1+0xdc0] ;  /* 0x000dc00001507983 */ /* 0x000ea80000300a00 */
[----:B------:R-:W2:Y:S01]  /*10410*/  LDL.LU.64 R244, [R1+0xdb8] ;  /* 0x000db80001f47983 */ /* 0x000ea20000300a00 */
[----:B------:R-:W-:-:S03]  /*10420*/  IMAD.WIDE R182, R252, 0x4, R250 ;  /* 0x00000004fcb67825 */ /* 0x000fc600078e02fa */
        /* <DEDUP_REMOVED lines=9> */
[----:B----4-:R-:W-:-:S03]  /*104c0*/  IMAD.WIDE R148, R252, 0x4, R248 ;  /* 0x00000004fc947825 */ /* 0x010fc600078e02f8 */
[----:B------:R-:W4:Y:S01]  /*104d0*/  LDL.LU.64 R248, [R1+0xd38] ;  /* 0x000d380001f87983 */ /* 0x000f220000300a00 */
[----:B---3--:R-:W-:-:S03]  /*104e0*/  IMAD.WIDE R178, R252, 0x4, R74 ;  /* 0x00000004fcb27825 */ /* 0x008fc600078e024a */
[----:B------:R-:W3:Y:S04]  /*104f0*/  LDL.LU.64 R74, [R1+0xd30] ;  /* 0x000d3000014a7983 */ /* 0x000ee80000300a00 */
[----:B------:R1:W-:Y:S04]  /*10500*/  STL.64 [R1+0xe20], R180 ;  /* 0x000e20b401007387 */ /* 0x0003e80000100a00 */
[----:B------:R-:W-:Y:S01]  /*10510*/  STL.64 [R1+0xe28], R150 ;  /* 0x000e289601007387 */ /* 0x000fe20000100a00 */
[----:B------:R-:W-:-:S03]  /*10520*/  IMAD.WIDE R146, R252, 0x4, R72 ;  /* 0x00000004fc927825 */ /* 0x000fc600078e0248 */
[----:B------:R-:W3:Y:S01]  /*10530*/  LDL.LU.64 R72, [R1+0xd28] ;  /* 0x000d280001487983 */ /* 0x000ee20000300a00 */
[----:B------:R-:W-:-:S03]  /*10540*/  IMAD.WIDE R176, R252, 0x4, R70 ;  /* 0x00000004fcb07825 */ /* 0x000fc600078e0246 */
[----:B------:R-:W3:Y:S04]  /*10550*/  LDL.LU.64 R70, [R1+0xd20] ;  /* 0x000d200001467983 */ /* 0x000ee80000300a00 */
[----:B------:R1:W-:Y:S04]  /*10560*/  STL.64 [R1+0xdf0], R178 ;  /* 0x000df0b201007387 */ /* 0x0003e80000100a00 */
[----:B------:R-:W-:Y:S01]  /*10570*/  STL.64 [R1+0xdf8], R148 ;  /* 0x000df89401007387 */ /* 0x000fe20000100a00 */
[----:B------:R-:W-:-:S03]  /*10580*/  IMAD.WIDE R144, R252, 0x4, R82 ;  /* 0x00000004fc907825 */ /* 0x000fc600078e0252 */
[----:B------:R1:W-:Y:S04]  /*10590*/  STL.64 [R1+0xde0], R176 ;  /* 0x000de0b001007387 */ /* 0x0003e80000100a00 */
[----:B------:R-:W-:Y:S01]  /*105a0*/  STL.64 [R1+0xde8], R146 ;  /* 0x000de89201007387 */ /* 0x000fe20000100a00 */
[----:B------:R-:W-:-:S03]  /*105b0*/  IMAD.WIDE R174, R252, 0x4, R68 ;  /* 0x00000004fcae7825 */ /* 0x000fc600078e0244 */
[----:B------:R-:W3:Y:S01]  /*105c0*/  LDL.LU.64 R68, [R1+0xd18] ;  /* 0x000d180001447983 */ /* 0x000ee20000300a00 */
[----:B--2---:R-:W-:-:S03]  /*105d0*/  IMAD.WIDE R94, R252, 0x4, R246 ;  /* 0x00000004fc5e7825 */ /* 0x004fc600078e02f6 */
[----:B------:R-:W2:Y:S04]  /*105e0*/  LDL.LU.64 R246, [R1+0xd10] ;  /* 0x000d100001f67983 */ /* 0x000ea80000300a00 */
[----:B------:R1:W-:Y:S04]  /*105f0*/  STL.64 [R1+0xdd0], R174 ;  /* 0x000dd0ae01007387 */ /* 0x0003e80000100a00 */
[----:B------:R-:W-:Y:S01]  /*10600*/  STL.64 [R1+0xdd8], R144 ;  /* 0x000dd89001007387 */ /* 0x000fe20000100a00 */
[----:B------:R-:W-:-:S04]  /*10610*/  IMAD.WIDE R172, R252, 0x4, R80 ;  /* 0x00000004fcac7825 */ /* 0x000fc800078e0250 */
[C---:B------:R-:W-:Y:S02]  /*10620*/  IMAD.WIDE R92, R252.reuse, 0x4, R244 ;  /* 0x00000004fc5c7825 */ /* 0x040fe400078e02f4 */
[----:B------:R-:W2:Y:S02]  /*10630*/  LDL.LU.64 R244, [R1+0xcf8] ;  /* 0x000cf80001f47983 */ /* 0x000ea40000300a00 */
[C---:B------:R-:W-:Y:S02]  /*10640*/  IMAD.WIDE R170, R252.reuse, 0x4, R250 ;  /* 0x00000004fcaa7825 */ /* 0x040fe400078e02fa */
[----:B------:R-:W2:Y:S04]  /*10650*/  LDL.LU.64 R250, [R1+0xcf0] ;  /* 0x000cf00001fa7983 */ /* 0x000ea80000300a00 */
[----:B------:R1:W-:Y:S04]  /*10660*/  STL.64 [R1+0xdc0], R172 ;  /* 0x000dc0ac01007387 */ /* 0x0003e80000100a00 */
[----:B------:R-:W-:Y:S04]  /*10670*/  STL.64 [R1+0xdc8], R94 ;  /* 0x000dc85e01007387 */ /* 0x000fe80000100a00 */
[----:B------:R1:W-:Y:S04]  /*10680*/  STL.64 [R1+0xdb0], R170 ;  /* 0x000db0aa01007387 */ /* 0x0003e80000100a00 */
[----:B------:R-:W-:Y:S04]  /*10690*/  STL.64 [R1+0xdb8], R92 ;  /* 0x000db85c01007387 */ /* 0x000fe80000100a00 */
[----:B------:R-:W2:Y:S01]  /*106a0*/  LDL.LU.64 R80, [R1+0xb98] ;  /* 0x000b980001507983 */ /* 0x000ea20000300a00 */
[----:B----4-:R-:W-:-:S03]  /*106b0*/  IMAD.WIDE R88, R252, 0x4, R248 ;  /* 0x00000004fc587825 */ /* 0x010fc600078e02f8 */
[----:B------:R-:W4:Y:S01]  /*106c0*/  LDL.LU.64 R248, [R1+0xb90] ;  /* 0x000b900001f87983 */ /* 0x000f220000300a00 */
[----:B------:R-:W-:-:S04]  /*106d0*/  IMAD.WIDE R168, R252, 0x4, R76 ;  /* 0x00000004fca87825 */ /* 0x000fc800078e024c */
[C---:B------:R-:W-:Y:S02]  /*106e0*/  IMAD.WIDE R90, R252.reuse, 0x4, R78 ;  /* 0x00000004fc5a7825 */ /* 0x040fe400078e024e */
[----:B------:R-:W4:Y:S02]  /*106f0*/  LDL.LU.64 R78, [R1+0x9d8] ;  /* 0x0009d800014e7983 */ /* 0x000f240000300a00 */
[C---:B---3--:R-:W-:Y:S02]  /*10700*/  IMAD.WIDE R166, R252.reuse, 0x4, R74 ;  /* 0x00000004fca67825 */ /* 0x048fe400078e024a */
[----:B------:R-:W3:Y:S04]  /*10710*/  LDL.LU.64 R210, [R1+0x9d0] ;  /* 0x0009d00001d27983 */ /* 0x000ee80000300a00 */
[----:B------:R1:W-:Y:S04]  /*10720*/  STL.64 [R1+0xda0], R168 ;  /* 0x000da0a801007387 */ /* 0x0003e80000100a00 */
[----:B------:R-:W-:Y:S04]  /*10730*/  STL.64 [R1+0xda8], R90 ;  /* 0x000da85a01007387 */ /* 0x000fe80000100a00 */
[----:B------:R-:W3:Y:S04]  /*10740*/  LDL.LU.64 R76, [R1+0x700] ;  /* 0x00070000014c7983 */ /* 0x000ee80000300a00 */
[----:B------:R-:W3:Y:S01]  /*10750*/  LDL.LU.64 R208, [R1+0x658] ;  /* 0x0006580001d07983 */ /* 0x000ee20000300a00 */
[----:B------:R-:W-:-:S03]  /*10760*/  IMAD.WIDE R86, R252, 0x4, R72 ;  /* 0x00000004fc567825 */ /* 0x000fc600078e0248 */
[----:B------:R-:W3:Y:S01]  /*10770*/  LDL.LU.64 R74, [R1+0x650] ;  /* 0x00065000014a7983 */ /* 0x000ee20000300a00 */
[----:B------:R-:W-:-:S03]  /*10780*/  IMAD.WIDE R164, R252, 0x4, R70 ;  /* 0x00000004fca47825 */ /* 0x000fc600078e0246 */
[----:B------:R-:W3:Y:S04]  /*10790*/  LDL.LU.64 R142, [R1+0x598] ;  /* 0x00059800018e7983 */ /* 0x000ee80000300a00 */
[----:B------:R1:W-:Y:S04]  /*107a0*/  STL.64 [R1+0xd30], R166 ;  /* 0x000d30a601007387 */ /* 0x0003e80000100a00 */
[----:B------:R-:W-:Y:S04]  /*107b0*/  STL.64 [R1+0xd38], R88 ;  /* 0x000d385801007387 */ /* 0x000fe80000100a00 */
[----:B------:R-:W3:Y:S04]  /*107c0*/  LDL.LU.64 R72, [R1+0x590] ;  /* 0x0005900001487983 */ /* 0x000ee80000300a00 */
[----:B------:R-:W3:Y:S01]  /*107d0*/  LDL.LU.64 R140, [R1+0x588] ;  /* 0x00058800018c7983 */ /* 0x000ee20000300a00 */
[----:B------:R-:W-:-:S03]  /*107e0*/  IMAD.WIDE R84, R252, 0x4, R68 ;  /* 0x00000004fc547825 */ /* 0x000fc600078e0244 */
[----:B------:R-:W3:Y:S04]  /*107f0*/  LDL.LU.64 R70, [R1+0x580] ;  /* 0x0005800001467983 */ /* 0x000ee80000300a00 */
[----:B------:R-:W3:Y:S01]  /*10800*/  LDL.LU.64 R138, [R1+0x578] ;  /* 0x00057800018a7983 */ /* 0x000ee20000300a00 */
[----:B--2---:R-:W-:-:S03]  /*10810*/  IMAD.WIDE R162, R252, 0x4, R246 ;  /* 0x00000004fca27825 */ /* 0x004fc600078e02f6 */
[----:B------:R2:W-:Y:S04]  /*10820*/  STL.64 [R1+0x1248], R164 ;  /* 0x001248a401007387 */ /* 0x0005e80000100a00 */
[----:B------:R-:W-:Y:S04]  /*10830*/  STL.64 [R1+0x1250], R86 ;  /* 0x0012505601007387 */ /* 0x000fe80000100a00 */
[----:B------:R-:W2:Y:S04]  /*10840*/  LDL.LU.64 R68, [R1+0x570] ;  /* 0x0005700001447983 */ /* 0x000ea80000300a00 */
[----:B------:R-:W2:Y:S01]  /*10850*/  LDL.LU.64 R246, [R1+0x458] ;  /* 0x0004580001f67983 */ /* 0x000ea20000300a00 */
        /* <DEDUP_REMOVED lines=8> */
[----:B------:R-:W-:-:S03]  /*108e0*/  IMAD.WIDE R80, R252, 0x4, R80 ;  /* 0x00000004fc507825 */ /* 0x000fc600078e0250 */
[----:B------:R1:W-:Y:S01]  /*108f0*/  STL.64 [R1+0xd28], R160 ;  /* 0x000d28a001007387 */ /* 0x0003e20000100a00 */
[----:B------:R-:W-:-:S03]  /*10900*/  IMAD.WIDE R78, R252, 0x4, R78 ;  /* 0x00000004fc4e7825 */ /* 0x000fc600078e024e */
[----:B------:R-:W-:Y:S01]  /*10910*/  STL.64 [R1+0x1230], R82 ;  /* 0x0012305201007387 */ /* 0x000fe20000100a00 */
[----:B---3--:R-:W-:-:S03]  /*10920*/  IMAD.WIDE R216, R252, 0x4, R210 ;  /* 0x00000004fcd87825 */ /* 0x008fc600078e02d2 */
[----:B------:R3:W-:Y:S04]  /*10930*/  STL.64 [R1+0xd18], R218 ;  /* 0x000d18da01007387 */ /* 0x0007e80000100a00 */
[----:B------:R-:W-:Y:S04]  /*10940*/  STL.64 [R1+0xd20], R80 ;  /* 0x000d205001007387 */ /* 0x000fe80000100a00 */
[----:B------:R1:W-:Y:S01]  /*10950*/  STL.64 [R1+0xcf8], R216 ;  /* 0x000cf8d801007387 */ /* 0x0003e20000100a00 */
[----:B------:R-:W-:-:S04]  /*10960*/  IMAD.WIDE R76, R252, 0x4, R76 ;  /* 0x00000004fc4c7825 */ /* 0x000fc800078e024c */
[C---:B------:R-:W-:Y:S01]  /*10970*/  IMAD.WIDE R214, R252.reuse, 0x4, R208 ;  /* 0x00000004fcd67825 */ /* 0x040fe200078e02d0 */
[----:B------:R-:W-:Y:S03]  /*10980*/  STL.64 [R1+0xd10], R78 ;  /* 0x000d104e01007387 */ /* 0x000fe60000100a00 */
[C---:B------:R-:W-:Y:S01]  /*10990*/  IMAD.WIDE R74, R252.reuse, 0x4, R74 ;  /* 0x00000004fc4a7825 */ /* 0x040fe200078e024a */
[----:B------:R1:W-:Y:S03]  /*109a0*/  STL.64 [R1+0xb98], R214 ;  /* 0x000b98d601007387 */ /* 0x0003e60000100a00 */
[C---:B------:R-:W-:Y:S01]  /*109b0*/  IMAD.WIDE R212, R252.reuse, 0x4, R142 ;  /* 0x00000004fcd47825 */ /* 0x040fe200078e028e */
[----:B------:R-:W-:Y:S04]  /*109c0*/  STL.64 [R1+0xcf0], R76 ;  /* 0x000cf04c01007387 */ /* 0x000fe80000100a00 */
[----:B------:R1:W-:Y:S04]  /*109d0*/  STL.64 [R1+0x9d8], R212 ;  /* 0x0009d8d401007387 */ /* 0x0003e80000100a00 */
[----:B------:R-:W-:Y:S01]  /*109e0*/  STL.64 [R1+0xb90], R74 ;  /* 0x000b904a01007387 */ /* 0x000fe20000100a00 */
[----:B------:R-:W-:-:S04]  /*109f0*/  IMAD.WIDE R72, R252, 0x4, R72 ;  /* 0x00000004fc487825 */ /* 0x000fc800078e0248 */
[----:B------:R-:W-:-:S04]  /*10a00*/  IMAD.WIDE R230, R252, 0x4, R140 ;  /* 0x00000004fce67825 */ /* 0x000fc800078e028c */
[C---:B------:R-:W-:Y:S01]  /*10a10*/  IMAD.WIDE R70, R252.reuse, 0x4, R70 ;  /* 0x00000004fc467825 */ /* 0x040fe200078e0246 */
[----:B------:R1:W-:Y:S03]  /*10a20*/  STL.64 [R1+0x700], R230 ;  /* 0x000700e601007387 */ /* 0x0003e60000100a00 */
[C---:B------:R-:W-:Y:S01]  /*10a30*/  IMAD.WIDE R228, R252.reuse, 0x4, R138 ;  /* 0x00000004fce47825 */ /* 0x040fe200078e028a */
[----:B------:R-:W-:Y:S04]  /*10a40*/  STL.64 [R1+0x9d0], R72 ;  /* 0x0009d04801007387 */ /* 0x000fe80000100a00 */
[----:B------:R1:W-:Y:S01]  /*10a50*/  STL.64 [R1+0x650], R228 ;  /* 0x000650e401007387 */ /* 0x0003e20000100a00 */
[----:B------:R-:W-:-:S03]  /*10a60*/  IMAD.WIDE R142, R252, 0x4, R238 ;  /* 0x00000004fc8e7825 */ /* 0x000fc600078e02ee */
[----:B------:R-:W-:Y:S01]  /*10a70*/  STL.64 [R1+0x658], R70 ;  /* 0x0006584601007387 */ /* 0x000fe20000100a00 */
[----:B--2---:R-:W-:-:S04]  /*10a80*/  IMAD.WIDE R68, R252, 0x4, R68 ;  /* 0x00000004fc447825 */ /* 0x004fc800078e0244 */
[----:B------:R-:W-:-:S04]  /*10a90*/  IMAD.WIDE R210, R252, 0x4, R246 ;  /* 0x00000004fcd27825 */ /* 0x000fc800078e02f6 */
[C---:B------:R-:W-:Y:S01]  /*10aa0*/  IMAD.WIDE R246, R252.reuse, 0x4, R244 ;  /* 0x00000004fcf67825 */ /* 0x040fe200078e02f4 */
[----:B------:R2:W-:Y:S03]  /*10ab0*/  STL.64 [R1+0x590], R210 ;  /* 0x000590d201007387 */ /* 0x0005e60000100a00 */
[C---:B------:R-:W-:Y:S01]  /*10ac0*/  IMAD.WIDE R140, R252.reuse, 0x4, R234 ;  /* 0x00000004fc8c7825 */ /* 0x040fe200078e02ea */
[----:B------:R-:W-:Y:S03]  /*10ad0*/  STL.64 [R1+0x598], R68 ;  /* 0x0005984401007387 */ /* 0x000fe60000100a00 */
[C---:B------:R-:W-:Y:S01]  /*10ae0*/  IMAD.WIDE R208, R252.reuse, 0x4, R250 ;  /* 0x00000004fcd07825 */ /* 0x040fe200078e02fa */
[----:B-1----:R-:W2:Y:S03]  /*10af0*/  LDL.64 R134, [R1+0x10f0] ;  /* 0x0010f00001867983 */ /* 0x002ea60000100a00 */
[C---:B------:R-:W-:Y:S01]  /*10b00*/  IMAD.WIDE R250, R252.reuse, 0x4, R236 ;  /* 0x00000004fcfa7825 */ /* 0x040fe200078e02ec */
[----:B------:R-:W2:Y:S04]  /*10b10*/  LDL.64 R128, [R1+0x10c0] ;  /* 0x0010c00001807983 */ /* 0x000ea80000100a00 */
[----:B------:R-:W2:Y:S01]  /*10b20*/  LDL.64 R132, [R1+0x1090] ;  /* 0x0010900001847983 */ /* 0x000ea20000100a00 */
[----:B------:R-:W-:-:S03]  /*10b30*/  IMAD.WIDE R138, R252, 0x4, R66 ;  /* 0x00000004fc8a7825 */ /* 0x000fc600078e0242 */
[----:B------:R-:W2:Y:S01]  /*10b40*/  LDL.64 R130, [R1+0x1040] ;  /* 0x0010400001827983 */ /* 0x000ea20000100a00 */
[----:B------:R-:W-:-:S03]  /*10b50*/  IMAD.WIDE R234, R252, 0x4, R60 ;  /* 0x00000004fcea7825 */ /* 0x000fc600078e023c */
[----:B------:R1:W-:Y:S01]  /*10b60*/  STL.64 [R1+0x580], R208 ;  /* 0x000580d001007387 */ /* 0x0003e20000100a00 */
[----:B------:R-:W-:-:S03]  /*10b70*/  IMAD.WIDE R60, R252, 0x4, R50 ;  /* 0x00000004fc3c7825 */ /* 0x000fc600078e0232 */
[----:B------:R-:W-:Y:S01]  /*10b80*/  STL.64 [R1+0x588], R246 ;  /* 0x000588f601007387 */ /* 0x000fe20000100a00 */
[----:B------:R-:W-:-:S03]  /*10b90*/  IMAD.WIDE R238, R252, 0x4, R64 ;  /* 0x00000004fcee7825 */ /* 0x000fc600078e0240 */
[----:B------:R1:W-:Y:S01]  /*10ba0*/  STL.64 [R1+0x570], R142 ;  /* 0x0005708e01007387 */ /* 0x0003e20000100a00 */
[----:B------:R-:W-:-:S04]  /*10bb0*/  IMAD.WIDE R66, R252, 0x4, R56 ;  /* 0x00000004fc427825 */ /* 0x000fc800078e0238 */
        /* <DEDUP_REMOVED lines=22> */
[----:B----4-:R-:W-:-:S04]  /*10d20*/  IMAD.WIDE R244, R252, 0x4, R248 ;  /* 0x00000004fcf47825 */ /* 0x010fc800078e02f8 */
[C---:B------:R-:W-:Y:S01]  /*10d30*/  IMAD.WIDE R248, R252.reuse, 0x4, R232 ;  /* 0x00000004fcf87825 */ /* 0x040fe200078e02e8 */
[----:B------:R-:W-:Y:S03]  /*10d40*/  STL.64 [R1+0x578], R244 ;  /* 0x000578f401007387 */ /* 0x000fe60000100a00 */
[C---:B------:R-:W-:Y:S01]  /*10d50*/  IMAD.WIDE R232, R252.reuse, 0x4, R58 ;  /* 0x00000004fce87825 */ /* 0x040fe200078e023a */
[----:B------:R4:W-:Y:S03]  /*10d60*/  STL.64 [R1+0x450], R140 ;  /* 0x0004508c01007387 */ /* 0x0009e60000100a00 */
[C---:B------:R-:W-:Y:S01]  /*10d70*/  IMAD.WIDE R58, R252.reuse, 0x4, R48 ;  /* 0x00000004fc3a7825 */ /* 0x040fe200078e0230 */
[----:B------:R-:W-:Y:S03]  /*10d80*/  STL.64 [R1+0x458], R250 ;  /* 0x000458fa01007387 */ /* 0x000fe60000100a00 */
[C---:B------:R-:W-:Y:S01]  /*10d90*/  IMAD.WIDE R48, R252.reuse, 0x4, R38 ;  /* 0x00000004fc307825 */ /* 0x040fe200078e0226 */
[----:B------:R1:W-:Y:S03]  /*10da0*/  STL.64 [R1+0x420], R138 ;  /* 0x0004208a01007387 */ /* 0x0003e60000100a00 */
[C---:B------:R-:W-:Y:S01]  /*10db0*/  IMAD.WIDE R38, R252.reuse, 0x4, R28 ;  /* 0x00000004fc267825 */ /* 0x040fe200078e021c */
[----:B------:R1:W-:Y:S03]  /*10dc0*/  STL.64 [R1+0x428], R248 ;  /* 0x000428f801007387 */ /* 0x0003e60000100a00 */
[C---:B------:R-:W-:Y:S01]  /*10dd0*/  IMAD.WIDE R28, R252.reuse, 0x4, R18 ;  /* 0x00000004fc1c7825 */ /* 0x040fe200078e0212 */
[----:B------:R-:W2:Y:S03]  /*10de0*/  LDL.LU.64 R10, [R1+0x1088] ;  /* 0x00108800010a7983 */ /* 0x000ea60000300a00 */
[----:B------:R-:W-:-:S02]  /*10df0*/  IMAD.WIDE R18, R252, 0x4, R8 ;  /* 0x00000004fc127825 */ /* 0x000fc400078e0208 */
[----:B------:R-:W3:Y:S04]  /*10e00*/  LDL.LU.64 R8, [R1+0x1068] ;  /* 0x0010680001087983 */ /* 0x000ee80000300a00 */
[----:B------:R-:W4:Y:S04]  /*10e10*/  LDL.LU.64 R6, [R1+0x10f8] ;  /* 0x0010f80001067983 */ /* 0x000f280000300a00 */
[----:B------:R-:W4:Y:S04]  /*10e20*/  LDL.LU.64 R4, [R1+0x1228] ;  /* 0x0012280001047983 */ /* 0x000f280000300a00 */
[----:B------:R-:W4:Y:S04]  /*10e30*/  LDL.LU.64 R2, [R1+0x1220] ;  /* 0x0012200001027983 */ /* 0x000f280000300a00 */
[----:B------:R-:W1:Y:S01]  /*10e40*/  S2R R0, SR_TID.X ;  /* 0x0000000000007919 */ /* 0x000e620000002100 */
[----:B--2---:R-:W-:-:S04]  /*10e50*/  IMAD.WIDE R10, R252, 0x4, R10 ;  /* 0x00000004fc0a7825 */ /* 0x004fc800078e020a */
[----:B---3--:R-:W-:-:S04]  /*10e60*/  IMAD.WIDE R8, R252, 0x4, R8 ;  /* 0x00000004fc087825 */ /* 0x008fc800078e0208 */
[----:B----4-:R-:W-:-:S04]  /*10e70*/  IMAD.WIDE R4, R136, 0x4, R4 ;  /* 0x0000000488047825 */ /* 0x010fc800078e0204 */
[----:B------:R-:W-:Y:S01]  /*10e80*/  IMAD.WIDE R2, R136, 0x4, R2 ;  /* 0x0000000488027825 */ /* 0x000fe200078e0202 */
[C---:B-1----:R-:W-:Y:S02]  /*10e90*/  LOP3.LUT R136, R0.reuse, 0x7f, RZ, 0xc0, !PT ;  /* 0x0000007f00887812 */ /* 0x042fe400078ec0ff */
[----:B------:R-:W-:Y:S01]  /*10ea0*/  LOP3.LUT R0, R0, 0x60, RZ, 0xc0, !PT ;  /* 0x0000006000007812 */ /* 0x000fe200078ec0ff */
[----:B------:R-:W-:Y:S01]  /*10eb0*/  IMAD.WIDE R6, R252, 0x4, R6 ;  /* 0x00000004fc067825 */ /* 0x000fe200078e0206 */
[----:B------:R1:W-:Y:S02]  /*10ec0*/  LDGSTS.E [R137+0x2fc00], [R2.64], !P2 ;  /* 0x2fc0000002897fae */ /* 0x0003e4000d121844 */
[--C-:B------:R-:W-:Y:S01]  /*10ed0*/  SHF.R.U32.HI R252, RZ, 0x1, R0.reuse ;  /* 0x00000001fffc7819 */ /* 0x100fe20000011600 */
[----:B------:R-:W-:Y:S01]  /*10ee0*/  IMAD.SHL.U32 R136, R136, 0x4, RZ ;  /* 0x0000000488887824 */ /* 0x000fe200078e00ff */
[----:B------:R1:W-:Y:S04]  /*10ef0*/  LDGSTS.E [R137+0x2fe00], [R4.64], !P2 ;  /* 0x2fe0000004897fae */ /* 0x0003e8000d121844 */
[----:B------:R-:W-:Y:S01]  /*10f00*/  LOP3.LUT R252, R136, R252, RZ, 0x3c, !PT ;  /* 0x000000fc88fc7212 */ /* 0x000fe200078e3cff */
[----:B------:R-:W0:Y:S04]  /*10f10*/  LDGDEPBAR ;  /* 0x00000000000079af */ /* 0x000e280000000000 */
[----:B------:R2:W-:Y:S04]  /*10f20*/  LDGSTS.E [R252+0x10000], [R134.64], P6 ;  /* 0x1000000086fc7fae */ /* 0x0005e8000b121844 */
[----:B-1----:R1:W5:Y:S04]  /*10f30*/  LDL.LU R137, [R1+0x1ec0] ;  /* 0x001ec00001897983 */ /* 0x0023680000300800 */
[----:B------:R3:W-:Y:S04]  /*10f40*/  LDGSTS.E [R252+0x10400], [R128.64], P6 ;  /* 0x1040000080fc7fae */ /* 0x0007e8000b121844 */
[----:B--2---:R-:W2:Y:S04]  /*10f50*/  LDL.LU.64 R134, [R1+0x1eb8] ;  /* 0x001eb80001867983 */ /* 0x004ea80000300a00 */
[----:B------:R4:W-:Y:S04]  /*10f60*/  LDGSTS.E [R252+0x10800], [R132.64], P6 ;  /* 0x1080000084fc7fae */ /* 0x0009e8000b121844 */
[----:B---3--:R-:W3:Y:S04]  /*10f70*/  LDL.LU.64 R128, [R1+0x1eb0] ;  /* 0x001eb00001807983 */ /* 0x008ee80000300a00 */
[----:B------:R1:W-:Y:S04]  /*10f80*/  LDGSTS.E [R252+0x10c00], [R130.64], P6 ;  /* 0x10c0000082fc7fae */ /* 0x0003e8000b121844 */
[----:B----4-:R-:W4:Y:S04]  /*10f90*/  LDL.LU.64 R132, [R1+0x1ea8] ;  /* 0x001ea80001847983 */ /* 0x010f280000300a00 */
[----:B-1----:R-:W3:Y:S01]  /*10fa0*/  LDL.LU.64 R130, [R1+0x1ea0] ;  /* 0x001ea00001827983 */ /* 0x002ee20000300a00 */
[----:B------:R-:W-:-:S03]  /*10fb0*/  SHF.R.U32.HI R0, RZ, 0x1, R0 ;  /* 0x00000001ff007819 */ /* 0x000fc60000011600 */
[----:B----4-:R1:W-:Y:S04]  /*10fc0*/  LDGSTS.E [R252+0x11000], [R132.64], P6 ;  /* 0x1100000084fc7fae */ /* 0x0103e8000b121844 */
[----:B--2---:R2:W-:Y:S04]  /*10fd0*/  LDGSTS.E [R252+0x11400], [R134.64], P6 ;  /* 0x1140000086fc7fae */ /* 0x0045e8000b121844 */
[----:B------:R4:W-:Y:S04]  /*10fe0*/  LDGSTS.E [R252+0x11800], [R242.64], P6 ;  /* 0x11800000f2fc7fae */ /* 0x0009e8000b121844 */
[----:B-1----:R-:W3:Y:S04]  /*10ff0*/  LDL.LU.64 R132, [R1+0x1e98] ;  /* 0x001e980001847983 */ /* 0x002ee80000300a00 */
[----:B--2---:R-:W2:Y:S04]  /*11000*/  LDL.LU.64 R134, [R1+0x1e90] ;  /* 0x001e900001867983 */ /* 0x004ea80000300a00 */
        /* <DEDUP_REMOVED lines=16> */
[----:B----4-:R4:W5:Y:S04]  /*11110*/  LDL.LU.64 R242, [R1+0x1e88] ;  /* 0x001e880001f27983 */ /* 0x0109680000300a00 */
[----:B------:R4:W-:Y:S04]  /*11120*/  LDGSTS.E [R252+0x15c00], [R184.64], P6 ;  /* 0x15c00000b8fc7fae */ /* 0x0009e8000b121844 */
[----:B-1----:R1:W5:Y:S04]  /*11130*/  LDL.LU.64 R240, [R1+0x1e80] ;  /* 0x001e800001f07983 */ /* 0x0023680000300a00 */
[----:B------:R1:W-:Y:S04]  /*11140*/  LDGSTS.E [R252+0x16000], [R182.64], P6 ;  /* 0x16000000b6fc7fae */ /* 0x0003e8000b121844 */
[----:B------:R1:W5:Y:S04]  /*11150*/  LDL.LU.64 R226, [R1+0x1e78] ;  /* 0x001e780001e27983 */ /* 0x0003680000300a00 */
        /* <DEDUP_REMOVED lines=52> */
[----:B------:R1:W-:Y:S01]  /*114a0*/  LDGSTS.E [R252+0x1cc00], [R56.64], P6 ;  /* 0x1cc0000038fc7fae */ /* 0x0003e2000b121844 */
[----:B------:R-:W-:-:S03]  /*114b0*/  LOP3.LUT R0, R136, R0, RZ, 0x3c, !PT ;  /* 0x0000000088007212 */ /* 0x000fc600078e3cff */
        /* <DEDUP_REMOVED lines=8> */
[----:B------:R-:W-:-:S03]  /*11540*/  LOP3.LUT R0, R0, 0x40, RZ, 0x3c, !PT ;  /* 0x0000004000007812 */ /* 0x000fc600078e3cff */
[----:B------:R4:W5:Y:S04]  /*11550*/  LDL.LU.64 R212, [R1+0x1d80] ;  /* 0x001d800001d47983 */ /* 0x0009680000300a00 */
[----:B------:R1:W-:Y:S04]  /*11560*/  LDGSTS.E [R252+0x1e000], [R36.64], P6 ;  /* 0x1e00000024fc7fae */ /* 0x0003e8000b121844 */
[----:B--2---:R4:W5:Y:S04]  /*11570*/  LDL.LU.64 R230, [R1+0x1d78] ;  /* 0x001d780001e67983 */ /* 0x0049680000300a00 */
        /* <DEDUP_REMOVED lines=13> */
[----:B------:R4:W5:Y:S04]  /*11650*/  LDL.LU R136, [R1+0x1d40] ;  /* 0x001d400001887983 */ /* 0x0009680000300800 */
[----:B------:R1:W-:Y:S04]  /*11660*/  LDGSTS.E [R0+0x10200], [R134.64], P6 ;  /* 0x1020000086007fae */ /* 0x0003e8000b121844 */
[----:B---3--:R3:W-:Y:S04]  /*11670*/  LDGSTS.E [R0+0x10600], [R132.64], P6 ;  /* 0x1060000084007fae */ /* 0x0087e8000b121844 */
[----:B------:R2:W-:Y:S04]  /*11680*/  LDGSTS.E [R0+0x10a00], [R130.64], P6 ;  /* 0x10a0000082007fae */ /* 0x0005e8000b121844 */
[----:B-1----:R4:W5:Y:S04]  /*11690*/  LDL.LU.64 R134, [R1+0x1d38] ;  /* 0x001d380001867983 */ /* 0x0029680000300a00 */
[----:B---3--:R4:W5:Y:S04]  /*116a0*/  LDL.LU.64 R132, [R1+0x1d30] ;  /* 0x001d300001847983 */ /* 0x0089680000300a00 */
[----:B--2---:R4:W5:Y:S04]  /*116b0*/  LDL.LU.64 R130, [R1+0x1d28] ;  /* 0x001d280001827983 */ /* 0x0049680000300a00 */
[----:B------:R1:W-:Y:S04]  /*116c0*/  LDGSTS.E [R0+0x10e00], [R128.64], P6 ;  /* 0x10e0000080007fae */ /* 0x0003e8000b121844 */
[----:B------:R2:W-:Y:S04]  /*116d0*/  LDGSTS.E [R0+0x11200], [R126.64], P6 ;  /* 0x112000007e007fae */ /* 0x0005e8000b121844 */
[----:B------:R3:W-:Y:S04]  /*116e0*/  LDGSTS.E [R0+0x11600], [R124.64], P6 ;  /* 0x116000007c007fae */ /* 0x0007e8000b121844 */
[----:B-1----:R4:W5:Y:S04]  /*116f0*/  LDL.LU.64 R128, [R1+0x1d20] ;  /* 0x001d200001807983 */ /* 0x0029680000300a00 */
[----:B--2---:R4:W5:Y:S04]  /*11700*/  LDL.LU.64 R126, [R1+0x1d18] ;  /* 0x001d1800017e7983 */ /* 0x0049680000300a00 */
[----:B---3--:R4:W5:Y:S04]  /*11710*/  LDL.LU.64 R124, [R1+0x1d10] ;  /* 0x001d1000017c7983 */ /* 0x0089680000300a00 */
        /* <DEDUP_REMOVED lines=93> */
[----:B------:R4:W-:Y:S01]  /*11cf0*/  LDGSTS.E [R0+0x1ee00], [R22.64], P6 ;  /* 0x1ee0000016007fae */ /* 0x0009e2000b121844 */
[----:B------:R-:W-:-:S03]  /*11d00*/  IMAD.MOV.U32 R252, RZ, RZ, c[0x0][0x18c] ;  /* 0x00006300fffc7624 */ /* 0x000fc600078e00ff */
[----:B------:R4:W-:Y:S04]  /*11d10*/  LDGSTS.E [R0+0x1f200], [R18.64], P6 ;  /* 0x1f20000012007fae */ /* 0x0009e8000b121844 */
[----:B------:R4:W-:Y:S04]  /*11d20*/  LDGSTS.E [R0+0x1f600], [R14.64], P6 ;  /* 0x1f6000000e007fae */ /* 0x0009e8000b121844 */
[----:B------:R4:W-:Y:S04]  /*11d30*/  LDGSTS.E [R0+0x1fa00], [R10.64], P6 ;  /* 0x1fa000000a007fae */ /* 0x0009e8000b121844 */
[----:B------:R4:W-:Y:S01]  /*11d40*/  LDGSTS.E [R0+0x1fe00], [R6.64], P6 ;  /* 0x1fe0000006007fae */ /* 0x0009e2000b121844 */
[----:B------:R-:W-:-:S03]  /*11d50*/  IMAD.SHL.U32 R252, R252, 0x20, RZ ;  /* 0x00000020fcfc7824 */ /* 0x000fc600078e00ff */
[----:B------:R-:W0:Y:S01]  /*11d60*/  LDGDEPBAR ;  /* 0x00000000000079af */ /* 0x000e220000000000 */
[----:B------:R-:W-:Y:S05]  /*11d70*/  @!P5 BRA `(.L_x_0) ;  /* 0x0002a2500000d947 */ /* 0x000fea0003800000 */
[----:B-----5:R-:W2:Y:S04]  /*11d80*/  LDL.LU.64 R196, [R1+0x1028] ;  /* 0x0010280001c47983 */ /* 0x020ea80000300a00 */
[----:B------:R-:W3:Y:S04]  /*11d90*/  LDL.LU.64 R194, [R1+0x1018] ;  /* 0x0010180001c27983 */ /* 0x000ee80000300a00 */
[----:B----4-:R-:W4:Y:S04]  /*11da0*/  LDL.LU.64 R198, [R1+0x1098] ;  /* 0x0010980001c67983 */ /* 0x010f280000300a00 */
[----:B------:R-:W2:Y:S04]  /*11db0*/  LDL.LU.64 R200, [R1+0x10e8] ;  /* 0x0010e80001c87983 */ /* 0x000ea80000300a00 */
        /* <DEDUP_REMOVED lines=10> */
[----:B------:R-:W3:Y:S04]  /*11e60*/  LDL.LU.64 R186, [R1+0x1210] ;  /* 0x0012100001ba7983 */ /* 0x000ee80000300a00 */
[----:B------:R-:W3:Y:S04]  /*11e70*/  LDL.LU.64 R178, [R1+0xd40] ;  /* 0x000d400001b27983 */ /* 0x000ee80000300a00 */
[----:B------:R-:W3:Y:S04]  /*11e80*/  LDL.LU.64 R182, [R1+0xd48] ;  /* 0x000d480001b67983 */ /* 0x000ee80000300a00 */
[----:B------:R-:W4:Y:S04]  /*11e90*/  LDL.LU.64 R190, [R1+0xd50] ;  /* 0x000d500001be7983 */ /* 0x000f280000300a00 */
[----:B------:R-:W4:Y:S04]  /*11ea0*/  LDL.LU.64 R188, [R1+0xd58] ;  /* 0x000d580001bc7983 */ /* 0x000f280000300a00 */
[----:B------:R-:W4:Y:S04]  /*11eb0*/  LDL.LU.64 R192, [R1+0xd60] ;  /* 0x000d600001c07983 */ /* 0x000f280000300a00 */
[----:B--2---:R1:W-:Y:S01]  /*11ec0*/  STL [R1+0x1798], R184 ;  /* 0x001798b801007387 */ /* 0x0043e20000100800 */
[----:B------:R-:W-:-:S03]  /*11ed0*/  IMAD.MOV.U32 R0, RZ, RZ, R185 ;  /* 0x000000ffff007224 */ /* 0x000fc600078e00b9 */
[----:B------:R-:W2:Y:S04]  /*11ee0*/  LDL.LU.64 R180, [R1+0xd68] ;  /* 0x000d680001b47983 */ /* 0x000ea80000300a00 */
[----:B------:R1:W-:Y:S04]  /*11ef0*/  STL [R1+0x1794], R0 ;  /* 0x0017940001007387 */ /* 0x0003e80000100800 */
[----:B---3--:R3:W-:Y:S04]  /*11f00*/  STL [R1+0x17a0], R186 ;  /* 0x0017a0ba01007387 */ /* 0x0087e80000100800 */
[----:B-1----:R-:W2:Y:S01]  /*11f10*/  LDL.LU.64 R184, [R1+0x10a8] ;  /* 0x0010a80001b87983 */ /* 0x002ea20000300a00 */
[----:B------:R-:W-:-:S05]  /*11f20*/  IMAD.MOV.U32 R0, RZ, RZ, R187 ;  /* 0x000000ffff007224 */ /* 0x000fca00078e00bb */
[----:B------:R1:W-:Y:S04]  /*11f30*/  STL [R1+0x179c], R0 ;  /* 0x00179c0001007387 */ /* 0x0003e80000100800 */
[----:B---3--:R-:W3:Y:S01]  /*11f40*/  LDL.LU.64 R186, [R1+0x10a0] ;  /* 0x0010a00001ba7983 */ /* 0x008ee20000300a00 */
[----:B-1----:R-:W-:-:S03]  /*11f50*/  IMAD.MOV.U32 R0, RZ, RZ, R179 ;  /* 0x000000ffff007224 */ /* 0x002fc600078e00b3 */
[----:B------:R-:W-:Y:S04]  /*11f60*/  STL [R1+0x17a8], R178 ;  /* 0x0017a8b201007387 */ /* 0x000fe80000100800 */
[----:B------:R1:W-:Y:S04]  /*11f70*/  STL [R1+0x17a4], R0 ;  /* 0x0017a40001007387 */ /* 0x0003e80000100800 */
[----:B------:R4:W-:Y:S01]  /*11f80*/  STL [R1+0x17b0], R182 ;  /* 0x0017b0b601007387 */ /* 0x0009e20000100800 */
[----:B-1----:R-:W-:-:S05]  /*11f90*/  IMAD.MOV.U32 R0, RZ, RZ, R183 ;  /* 0x000000ffff007224 */ /* 0x002fca00078e00b7 */
[----:B------:R1:W-:Y:S04]  /*11fa0*/  STL [R1+0x17ac], R0 ;  /* 0x0017ac0001007387 */ /* 0x0003e80000100800 */
[----:B----4-:R4:W-:Y:S04]  /*11fb0*/  STL [R1+0x17b8], R190 ;  /* 0x0017b8be01007387 */ /* 0x0109e80000100800 */
[----:B------:R-:W3:Y:S01]  /*11fc0*/  LDL.LU.64 R182, [R1+0x1050] ;  /* 0x0010500001b67983 */ /* 0x000ee20000300a00 */
[----:B-1----:R-:W-:-:S03]  /*11fd0*/  IMAD.MOV.U32 R0, RZ, RZ, R191 ;  /* 0x000000ffff007224 */ /* 0x002fc600078e00bf */
[----:B------:R-:W-:Y:S04]  /*11fe0*/  STL [R1+0x17c0], R188 ;  /* 0x0017c0bc01007387 */ /* 0x000fe80000100800 */
[----:B------:R1:W-:Y:S04]  /*11ff0*/  STL [R1+0x17b4], R0 ;  /* 0x0017b40001007387 */ /* 0x0003e80000100800 */
[----:B----4-:R-:W4:Y:S01]  /*12000*/  LDL.LU.64 R190, [R1+0x1060] ;  /* 0x0010600001be7983 */ /* 0x010f220000300a00 */
[----:B-1----:R-:W-:-:S03]  /*12010*/  IMAD.MOV.U32 R0, RZ, RZ, R189 ;  /* 0x000000ffff007224 */ /* 0x002fc600078e00bd */
[----:B------:R-:W-:Y:S04]  /*12020*/  STL [R1+0x17c8], R192 ;  /* 0x0017c8c001007387 */ /* 0x000fe80000100800 */
[----:B------:R1:W-:Y:S04]  /*12030*/  STL [R1+0x17bc], R0 ;  /* 0x0017bc0001007387 */ /* 0x0003e80000100800 */
[----:B------:R-:W4:Y:S01]  /*12040*/  LDL.LU.64 R188, [R1+0xd70] ;  /* 0x000d700001bc7983 */ /* 0x000f220000300a00 */
[----:B-1----:R-:W-:-:S05]  /*12050*/  IMAD.MOV.U32 R0, RZ, RZ, R193 ;  /* 0x000000ffff007224 */ /* 0x002fca00078e00c1 */
[----:B------:R1:W-:Y:S04]  /*12060*/  STL [R1+0x17c4], R0 ;  /* 0x0017c40001007387 */ /* 0x0003e80000100800 */
[----:B--2---:R-:W-:Y:S01]  /*12070*/  STL [R1+0x17d0], R180 ;  /* 0x0017d0b401007387 */ /* 0x004fe20000100800 */
[----:B-1----:R-:W-:-:S03]  /*12080*/  IMAD.MOV.U32 R0, RZ, RZ, R181 ;  /* 0x000000ffff007224 */ /* 0x002fc600078e00b5 */
[----:B------:R-:W2:Y:S04]  /*12090*/  LDL.LU.64 R192, [R1+0xd78] ;  /* 0x000d780001c07983 */ /* 0x000ea80000300a00 */
[----:B------:R1:W-:Y:S04]  /*120a0*/  STL [R1+0x17cc], R0 ;  /* 0x0017cc0001007387 */ /* 0x0003e80000100800 */
[----:B------:R3:W-:Y:S04]  /*120b0*/  STL [R1+0x17d8], R184 ;  /* 0x0017d8b801007387 */ /* 0x0007e80000100800 */
[----:B------:R-:W2:Y:S01]  /*120c0*/  LDL.LU.64 R178, [R1+0xd80] ;  /* 0x000d800001b27983 */ /* 0x000ea20000300a00 */
[----:B-1----:R-:W-:-:S05]  /*120d0*/  IMAD.MOV.U32 R0, RZ, RZ, R185 ;  /* 0x000000ffff007224 */ /* 0x002fca00078e00b9 */
[----:B------:R1:W-:Y:S04]  /*120e0*/  STL [R1+0x17d4], R0 ;  /* 0x0017d40001007387 */ /* 0x0003e80000100800 */
[----:B---3--:R3:W-:Y:S04]  /*120f0*/  STL [R1+0x17e0], R186 ;  /* 0x0017e0ba01007387 */ /* 0x0087e80000100800 */
[----:B------:R-:W2:Y:S01]  /*12100*/  LDL.LU.64 R184, [R1+0xd88] ;  /* 0x000d880001b87983 */ /* 0x000ea20000300a00 */
[----:B-1----:R-:W-:-:S05]  /*12110*/  IMAD.MOV.U32 R0, RZ, RZ, R187 ;  /* 0x000000ffff007224 */ /* 0x002fca00078e00bb */
[----:B------:R1:W-:Y:S04]  /*12120*/  STL [R1+0x17dc], R0 ;  /* 0x0017dc0001007387 */ /* 0x0003e80000100800 */
[----:B---3--:R-:W3:Y:S04]  /*12130*/  LDL.LU.64 R186, [R1+0x1100] ;  /* 0x0011000001ba7983 */ /* 0x008ee80000300a00 */
[----:B------:R4:W-:Y:S01]  /*12140*/  STL [R1+0x17e8], R182 ;  /* 0x0017e8b601007387 */ /* 0x0009e20000100800 */
[----:B-1----:R-:W-:-:S03]  /*12150*/  IMAD.MOV.U32 R0, RZ, RZ, R183 ;  /* 0x000000ffff007224 */ /* 0x002fc600078e00b7 */
[----:B----4-:R-:W4:Y:S04]  /*12160*/  LDL.LU.64 R182, [R1+0x1110] ;  /* 0x0011100001b67983 */ /* 0x010f280000300a00 */
[----:B------:R1:W-:Y:S04]  /*12170*/  STL [R1+0x17e4], R0 ;  /* 0x0017e40001007387 */ /* 0x0003e80000100800 */
[----:B------:R1:W-:Y:S02]  /*12180*/  STL [R1+0x17f0], R190 ;  /* 0x0017f0be01007387 */ /* 0x0003e40000100800 */
[----:B-1----:R-:W-:-:S02]  /*12190*/  IMAD.MOV.U32 R0, RZ, RZ, R191 ;  /* 0x000000ffff007224 */ /* 0x002fc400078e00bf */
[----:B------:R-:W4:Y:S04]  /*121a0*/  LDL.LU.64 R190, [R1+0x10b8] ;  /* 0x0010b80001be7983 */ /* 0x000f280000300a00 */
[----:B------:R1:W-:Y:S04]  /*121b0*/  STL [R1+0x17ec], R0 ;  /* 0x0017ec0001007387 */ /* 0x0003e80000100800 */
[----:B------:R-:W-:Y:S04]  /*121c0*/  STL [R1+0x17f8], R188 ;  /* 0x0017f8bc01007387 */ /* 0x000fe80000100800 */
[----:B------:R-:W4:Y:S01]  /*121d0*/  LDL.LU.64 R180, [R1+0x10d0] ;  /* 0x0010d00001b47983 */ /* 0x000f220000300a00 */
[----:B-1----:R-:W-:-:S05]  /*121e0*/  IMAD.MOV.U32 R0, RZ, RZ, R189 ;  /* 0x000000ffff007224 */ /* 0x002fca00078e00bd */
[----:B------:R1:W-:Y:S04]  /*121f0*/  STL [R1+0x17f4], R0 ;  /* 0x0017f40001007387 */ /* 0x0003e80000100800 */
[----:B--2---:R2:W-:Y:S01]  /*12200*/  STL [R1+0x1800], R192 ;  /* 0x001800c001007387 */ /* 0x0045e20000100800 */
[----:B-1----:R-:W-:-:S03]  /*12210*/  IMAD.MOV.U32 R0, RZ, RZ, R193 ;  /* 0x000000ffff007224 */ /* 0x002fc600078e00c1 */
[----:B--2---:R-:W2:Y:S04]  /*12220*/  LDL.LU.64 R192, [R1+0x1070] ;  /* 0x0010700001c07983 */ /* 0x004ea80000300a00 */
[----:B------:R1:W-:Y:S04]  /*12230*/  STL [R1+0x17fc], R0 ;  /* 0x0017fc0001007387 */ /* 0x0003e80000100800 */
[----:B------:R-:W2:Y:S01]  /*12240*/  LDL.LU.64 R188, [R1+0x1078] ;  /* 0x0010780001bc7983 */ /* 0x000ea20000300a00 */
[----:B-1----:R-:W-:-:S03]  /*12250*/  IMAD.MOV.U32 R0, RZ, RZ, R179 ;  /* 0x000000ffff007224 */ /* 0x002fc600078e00b3 */
[----:B------:R-:W-:Y:S04]  /*12260*/  STL [R1+0x1808], R178 ;  /* 0x001808b201007387 */ /* 0x000fe80000100800 */
[----:B------:R1:W-:Y:S04]  /*12270*/  STL [R1+0x1804], R0 ;  /* 0x0018040001007387 */ /* 0x0003e80000100800 */
[----:B------:R3:W-:Y:S01]  /*12280*/  STL [R1+0x1810], R184 ;  /* 0x001810b801007387 */ /* 0x0007e20000100800 */
[----:B-1----:R-:W-:-:S05]  /*12290*/  IMAD.MOV.U32 R0, RZ, RZ, R185 ;  /* 0x000000ffff007224 */ /* 0x002fca00078e00b9 */
[----:B------:R1:W-:Y:S04]  /*122a0*/  STL [R1+0x180c], R0 ;  /* 0x00180c0001007387 */ /* 0x0003e80000100800 */
[----:B---3--:R3:W-:Y:S04]  /*122b0*/  STL [R1+0x1818], R186 ;  /* 0x001818ba01007387 */ /* 0x0087e80000100800 */
[----:B------:R-:W2:Y:S01]  /*122c0*/  LDL.LU.64 R184, [R1+0xd90] ;  /* 0x000d900001b87983 */ /* 0x000ea20000300a00 */
[----:B-1----:R-:W-:-:S03]  /*122d0*/  IMAD.MOV.U32 R0, RZ, RZ, R187 ;  /* 0x000000ffff007224 */ /* 0x002fc600078e00bb */
[----:B----4-:R-:W-:Y:S04]  /*122e0*/  STL [R1+0x1820], R182 ;  /* 0x001820b601007387 */ /* 0x010fe80000100800 */
[----:B------:R1:W-:Y:S04]  /*122f0*/  STL [R1+0x1814], R0 ;  /* 0x0018140001007387 */ /* 0x0003e80000100800 */
[----:B---3--:R-:W3:Y:S01]  /*12300*/  LDL.LU.64 R186, [R1+0xd98] ;  /* 0x000d980001ba7983 */ /* 0x008ee20000300a00 */
[----:B-1----:R-:W-:-:S03]  /*12310*/  IMAD.MOV.U32 R0, RZ, RZ, R183 ;  /* 0x000000ffff007224 */ /* 0x002fc600078e00b7 */
[----:B------:R-:W-:Y:S04]  /*12320*/  STL [R1+0x1828], R190 ;  /* 0x001828be01007387 */ /* 0x000fe80000100800 */
[----:B------:R1:W-:Y:S04]  /*12330*/  STL [R1+0x181c], R0 ;  /* 0x00181c0001007387 */ /* 0x0003e80000100800 */
[----:B------:R-:W3:Y:S01]  /*12340*/  LDL.LU.64 R182, [R1+0x1140] ;  /* 0x0011400001b67983 */ /* 0x000ee20000300a00 */
[----:B-1----:R-:W-:-:S05]  /*12350*/  IMAD.MOV.U32 R0, RZ, RZ, R191 ;  /* 0x000000ffff007224 */ /* 0x002fca00078e00bf */
[----:B------:R1:W-:Y:S04]  /*12360*/  STL [R1+0x1824], R0 ;  /* 0x0018240001007387 */ /* 0x0003e80000100800 */
[----:B------:R-:W-:Y:S04]  /*12370*/  STL [R1+0x1830], R180 ;  /* 0x001830b401007387 */ /* 0x000fe80000100800 */
[----:B------:R-:W3:Y:S01]  /*12380*/  LDL.LU.64 R190, [R1+0x1148] ;  /* 0x0011480001be7983 */ /* 0x000ee20000300a00 */
[----:B-1----:R-:W-:-:S05]  /*12390*/  IMAD.MOV.U32 R0, RZ, RZ, R181 ;  /* 0x000000ffff007224 */ /* 0x002fca00078e00b5 */
[----:B------:R1:W-:Y:S04]  /*123a0*/  STL [R1+0x182c], R0 ;  /* 0x00182c0001007387 */ /* 0x0003e80000100800 */
[----:B--2---:R2:W-:Y:S01]  /*123b0*/  STL [R1+0x1838], R192 ;  /* 0x001838c001007387 */ /* 0x0045e20000100800 */
[----:B-1----:R-:W-:-:S03]  /*123c0*/  IMAD.MOV.U32 R0, RZ, RZ, R193 ;  /* 0x000000ffff007224 */ /* 0x002fc600078e00c1 */
[----:B------:R-:W4:Y:S04]  /*123d0*/  LDL.LU.64 R178, [R1+0x1118] ;  /* 0x0011180001b27983 */ /* 0x000f280000300a00 */
[----:B------:R1:W-:Y:S04]  /*123e0*/  STL [R1+0x1834], R0 ;  /* 0x0018340001007387 */ /* 0x0003e80000100800 */
[----:B------:R2:W-:Y:S04]  /*123f0*/  STL [R1+0x1840], R188 ;  /* 0x001840bc01007387 */ /* 0x0005e80000100800 */
[----:B--2---:R-:W2:Y:S01]  /*12400*/  LDL.LU.64 R192, [R1+0x1128] ;  /* 0x0011280001c07983 */ /* 0x004ea20000300a00 */
[----:B-1----:R-:W-:-:S05]  /*12410*/  IMAD.MOV.U32 R0, RZ, RZ, R189 ;  /* 0x000000ffff007224 */ /* 0x002fca00078e00bd */
[----:B------:R1:W-:Y:S04]  /*12420*/  STL [R1+0x183c], R0 ;  /* 0x00183c0001007387 */ /* 0x0003e80000100800 */
[----:B------:R-:W2:Y:S04]  /*12430*/  LDL.LU.64 R188, [R1+0x10d8] ;  /* 0x0010d80001bc7983 */ /* 0x000ea80000300a00 */
[----:B------:R3:W-:Y:S01]  /*12440*/  STL [R1+0x1848], R184 ;  /* 0x001848b801007387 */ /* 0x0007e20000100800 */
[----:B-1----:R-:W-:-:S03]  /*12450*/  IMAD.MOV.U32 R0, RZ, RZ, R185 ;  /* 0x000000ffff007224 */ /* 0x002fc600078e00b9 */
[----:B---3--:R-:W4:Y:S04]  /*12460*/  LDL.LU.64 R184, [R1+0x10e0] ;  /* 0x0010e00001b87983 */ /* 0x008f280000300a00 */
        /* <DEDUP_REMOVED lines=9> */
[----:B------:R1:W-:Y:S02]  /*12500*/  STL [R1+0x1860], R190 ;  /* 0x001860be01007387 */ /* 0x0003e40000100800 */
[----:B-1----:R-:W-:Y:S02]  /*12510*/  IMAD.MOV.U32 R0, RZ, RZ, R191 ;  /* 0x000000ffff007224 */ /* 0x002fe400078e00bf */
[----:B------:R-:W4:Y:S04]  /*12520*/  LDL.LU.64 R190, [R1+0x1180] ;  /* 0x0011800001be7983 */ /* 0x000f280000300a00 */
[----:B------:R4:W-:Y:S04]  /*12530*/  STL [R1+0x185c], R0 ;  /* 0x00185c0001007387 */ /* 0x0009e80000100800 */
[----:B------:R-:W4:Y:S02]  /*12540*/  LDL.LU.64 R182, [R1+0x1188] ;  /* 0x0011880001b67983 */ /* 0x000f240000300a00 */
[----:B----4-:R-:W-:-:S02]  /*12550*/  IMAD.MOV.U32 R0, RZ, RZ, R179 ;  /* 0x000000ffff007224 */ /* 0x010fc400078e00b3 */
[----:B------:R-:W-:Y:S04]  /*12560*/  STL [R1+0x1868], R178 ;  /* 0x001868b201007387 */ /* 0x000fe80000100800 */
[----:B------:R2:W-:Y:S02]  /*12570*/  STL [R1+0x1864], R0 ;  /* 0x0018640001007387 */ /* 0x0005e40000100800 */
[----:B--2---:R-:W-:Y:S02]  /*12580*/  IMAD.MOV.U32 R0, RZ, RZ, R193 ;  /* 0x000000ffff007224 */ /* 0x004fe400078e00c1 */
[----:B------:R1:W-:Y:S04]  /*12590*/  STL [R1+0x1870], R192 ;  /* 0x001870c001007387 */ /* 0x0003e80000100800 */
[----:B------:R2:W-:Y:S04]  /*125a0*/  STL [R1+0x186c], R0 ;  /* 0x00186c0001007387 */ /* 0x0005e80000100800 */
[----:B------:R4:W-:Y:S04]  /*125b0*/  STL [R1+0x1878], R188 ;  /* 0x001878bc01007387 */ /* 0x0009e80000100800 */
[----:B-1----:R-:W3:Y:S01]  /*125c0*/  LDL.LU.64 R192, [R1+0x1150] ;  /* 0x0011500001c07983 */ /* 0x002ee20000300a00 */
[----:B--2---:R-:W-:-:S03]  /*125d0*/  IMAD.MOV.U32 R0, RZ, RZ, R189 ;  /* 0x000000ffff007224 */ /* 0x004fc600078e00bd */
[----:B----4-:R-:W-:Y:S04]  /*125e0*/  STL [R1+0x1880], R184 ;  /* 0x001880b801007387 */ /* 0x010fe80000100800 */
[----:B------:R1:W-:Y:S04]  /*125f0*/  STL [R1+0x1874], R0 ;  /* 0x0018740001007387 */ /* 0x0003e80000100800 */
[----:B------:R-:W2:Y:S01]  /*12600*/  LDL.LU.64 R188, [R1+0x1160] ;  /* 0x0011600001bc7983 */ /* 0x000ea20000300a00 */
[----:B-1----:R-:W-:-:S03]  /*12610*/  IMAD.MOV.U32 R0, RZ, RZ, R185 ;  /* 0x000000ffff007224 */ /* 0x002fc600078e00b9 */
[----:B------:R-:W-:Y:S04]  /*12620*/  STL [R1+0x1888], R186 ;  /* 0x001888ba01007387 */ /* 0x000fe80000100800 */
[----:B------:R1:W-:Y:S04]  /*12630*/  STL [R1+0x187c], R0 ;  /* 0x00187c0001007387 */ /* 0x0003e80000100800 */
[----:B------:R-:W4:Y:S01]  /*12640*/  LDL.LU.64 R184, [R1+0x1130] ;  /* 0x0011300001b87983 */ /* 0x000f220000300a00 */
[----:B-1----:R-:W-:-:S05]  /*12650*/  IMAD.MOV.U32 R0, RZ, RZ, R187 ;  /* 0x000000ffff007224 */ /* 0x002fca00078e00bb */
[----:B------:R1:W-:Y:S04]  /*12660*/  STL [R1+0x1884], R0 ;  /* 0x0018840001007387 */ /* 0x0003e80000100800 */
[----:B------:R-:W-:Y:S04]  /*12670*/  STL [R1+0x1890], R180 ;  /* 0x001890b401007387 */ /* 0x000fe80000100800 */
[----:B------:R-:W4:Y:S01]  /*12680*/  LDL.LU.64 R186, [R1+0x1138] ;  /* 0x0011380001ba7983 */ /* 0x000f220000300a00 */
[----:B-1----:R-:W-:-:S05]  /*12690*/  IMAD.MOV.U32 R0, RZ, RZ, R181 ;  /* 0x000000ffff007224 */ /* 0x002fca00078e00b5 */
[----:B------:R1:W-:Y:S04]  /*126a0*/  STL [R1+0x188c], R0 ;  /* 0x00188c0001007387 */ /* 0x0003e80000100800 */
        /* <DEDUP_REMOVED lines=8> */
[----:B------:R-:W4:Y:S04]  /*12730*/  LDL.LU.64 R180, [R1+0x11b0] ;  /* 0x0011b00001b47983 */ /* 0x000f280000300a00 */
[----:B---3--:R3:W-:Y:S01]  /*12740*/  STL [R1+0x18a8], R192 ;  /* 0x0018a8c001007387 */ /* 0x0087e20000100800 */
[----:B-1----:R-:W-:-:S03]  /*12750*/  IMAD.MOV.U32 R0, RZ, RZ, R193 ;  /* 0x000000ffff007224 */ /* 0x002fc600078e00c1 */
[----:B---3--:R-:W3:Y:S04]  /*12760*/  LDL.LU.64 R192, [R1+0x11b8] ;  /* 0x0011b80001c07983 */ /* 0x008ee80000300a00 */
[----:B------:R1:W-:Y:S04]  /*12770*/  STL [R1+0x18a4], R0 ;  /* 0x0018a40001007387 */ /* 0x0003e80000100800 */
[----:B--2---:R2:W-:Y:S01]  /*12780*/  STL [R1+0x18b0], R188 ;  /* 0x0018b0bc01007387 */ /* 0x0045e20000100800 */
[----:B-1----:R-:W-:-:S03]  /*12790*/  IMAD.MOV.U32 R0, RZ, RZ, R189 ;  /* 0x000000ffff007224 */ /* 0x002fc600078e00bd */
[----:B--2---:R-:W2:Y:S04]  /*127a0*/  LDL.LU.64 R188, [R1+0x1190] ;  /* 0x0011900001bc7983 */ /* 0x004ea80000300a00 */
[----:B------:R1:W-:Y:S04]  /*127b0*/  STL [R1+0x18ac], R0 ;  /* 0x0018ac0001007387 */ /* 0x0003e80000100800 */
[----:B----4-:R-:W-:Y:S04]  /*127c0*/  STL [R1+0x18b8], R184 ;  /* 0x0018b8b801007387 */ /* 0x010fe80000100800 */
[----:B------:R-:W4:Y:S01]  /*127d0*/  LDL.LU.64 R182, [R1+0x1198] ;  /* 0x0011980001b67983 */ /* 0x000f220000300a00 */
[----:B-1----:R-:W-:-:S05]  /*127e0*/  IMAD.MOV.U32 R0, RZ, RZ, R185 ;  /* 0x000000ffff007224 */ /* 0x002fca00078e00b9 */
[----:B------:R1:W-:Y:S04]  /*127f0*/  STL [R1+0x18b4], R0 ;  /* 0x0018b40001007387 */ /* 0x0003e80000100800 */
[----:B------:R1:W-:Y:S02]  /*12800*/  STL [R1+0x18c0], R186 ;  /* 0x0018c0ba01007387 */ /* 0x0003e40000100800 */
[----:B-1----:R-:W-:Y:S02]  /*12810*/  IMAD.MOV.U32 R0, RZ, RZ, R187 ;  /* 0x000000ffff007224 */ /* 0x002fe400078e00bb */
[----:B------:R-:W4:Y:S04]  /*12820*/  LDL.LU.64 R184, [R1+0x1168] ;  /* 0x0011680001b87983 */ /* 0x000f280000300a00 */
[----:B------:R1:W-:Y:S04]  /*12830*/  STL [R1+0x18bc], R0 ;  /* 0x0018bc0001007387 */ /* 0x0003e80000100800 */
[----:B------:R-:W4:Y:S01]  /*12840*/  LDL.LU.64 R186, [R1+0x1178] ;  /* 0x0011780001ba7983 */ /* 0x000f220000300a00 */
[----:B-1----:R-:W-:-:S03]  /*12850*/  IMAD.MOV.U32 R0, RZ, RZ, R179 ;  /* 0x000000ffff007224 */ /* 0x002fc600078e00b3 */
[----:B------:R-:W-:Y:S04]  /*12860*/  STL [R1+0x18c8], R178 ;  /* 0x0018c8b201007387 */ /* 0x000fe80000100800 */
[----:B------:R1:W-:Y:S02]  /*12870*/  STL [R1+0x18c4], R0 ;  /* 0x0018c40001007387 */ /* 0x0003e40000100800 */
[----:B-1----:R-:W-:Y:S02]  /*12880*/  IMAD.MOV.U32 R0, RZ, RZ, R191 ;  /* 0x000000ffff007224 */ /* 0x002fe400078e00bf */
[----:B------:R1:W-:Y:S04]  /*12890*/  STL [R1+0x18d0], R190 ;  /* 0x0018d0be01007387 */ /* 0x0003e80000100800 */
[----:B------:R1:W-:Y:S04]  /*128a0*/  STL [R1+0x18cc], R0 ;  /* 0x0018cc0001007387 */ /* 0x0003e80000100800 */
[----:B------:R-:W-:Y:S04]  /*128b0*/  STL [R1+0x18d8], R180 ;  /* 0x0018d8b401007387 */ /* 0x000fe80000100800 */
[----:B-1----:R-:W4:Y:S01]  /*128c0*/  LDL.LU.64 R190, [R1+0x1108] ;  /* 0x0011080001be7983 */ /* 0x002f220000300a00 */
[----:B------:R-:W-:-:S03]  /*128d0*/  IMAD.MOV.U32 R0, RZ, RZ, R181 ;  /* 0x000000ffff007224 */ /* 0x000fc600078e00b5 */
[----:B---3--:R-:W-:Y:S04]  /*128e0*/  STL [R1+0x18e0], R192 ;  /* 0x0018e0c001007387 */ /* 0x008fe80000100800 */
[----:B------:R1:W-:Y:S04]  /*128f0*/  STL [R1+0x18d4], R0 ;  /* 0x0018d40001007387 */ /* 0x0003e80000100800 */
[----:B------:R-:W3:Y:S01]  /*12900*/  LDL.LU.64 R178, [R1+0x1120] ;  /* 0x0011200001b27983 */ /* 0x000ee20000300a00 */
[----:B-1----:R-:W-:-:S05]  /*12910*/  IMAD.MOV.U32 R0, RZ, RZ, R193 ;  /* 0x000000ffff007224 */ /* 0x002fca00078e00c1 */
[----:B------:R1:W-:Y:S04]  /*12920*/  STL [R1+0x18dc], R0 ;  /* 0x0018dc0001007387 */ /* 0x0003e80000100800 */
[----:B--2---:R2:W-:Y:S01]  /*12930*/  STL [R1+0x18e8], R188 ;  /* 0x0018e8bc01007387 */ /* 0x0045e20000100800 */
[----:B-1----:R-:W-:-:S03]  /*12940*/  IMAD.MOV.U32 R0, RZ, RZ, R189 ;  /* 0x000000ffff007224 */ /* 0x002fc600078e00bd */
[----:B------:R-:W3:Y:S04]  /*12950*/  LDL.LU.64 R192, [R1+0x11e0] ;  /* 0x0011e00001c07983 */ /* 0x000ee80000300a00 */
[----:B------:R1:W-:Y:S01]  /*12960*/  STL [R1+0x18e4], R0 ;  /* 0x0018e40001007387 */ /* 0x0003e20000100800 */
[----:B--2---:R-:W-:-:S03]  /*12970*/  IMAD.MOV.U32 R188, RZ, RZ, R196 ;  /* 0x000000ffffbc7224 */ /* 0x004fc600078e00c4 */
[----:B----4-:R-:W-:Y:S01]  /*12980*/  STL [R1+0x18f0], R182 ;  /* 0x0018f0b601007387 */ /* 0x010fe20000100800 */
[----:B------:R-:W-:-:S03]  /*12990*/  IMAD.MOV.U32 R189, RZ, RZ, R197 ;  /* 0x000000ffffbd7224 */ /* 0x000fc600078e00c5 */
[----:B------:R-:W2:Y:S01]  /*129a0*/  LDL.LU.64 R196, [R1+0x11e8] ;  /* 0x0011e80001c47983 */ /* 0x000ea20000300a00 */
[----:B-1----:R-:W-:-:S05]  /*129b0*/  IMAD.MOV.U32 R0, RZ, RZ, R183 ;  /* 0x000000ffff007224 */ /* 0x002fca00078e00b7 */
[----:B------:R1:W-:Y:S04]  /*129c0*/  STL [R1+0x18ec], R0 ;  /* 0x0018ec0001007387 */ /* 0x0003e80000100800 */
[----:B------:R4:W-:Y:S01]  /*129d0*/  STL [R1+0x18f8], R184 ;  /* 0x0018f8b801007387 */ /* 0x0009e20000100800 */
[----:B-1----:R-:W-:-:S03]  /*129e0*/  IMAD.MOV.U32 R0, RZ, RZ, R185 ;  /* 0x000000ffff007224 */ /* 0x002fc600078e00b9 */
[----:B------:R-:W2:Y:S04]  /*129f0*/  LDL.LU.64 R182, [R1+0x11c0] ;  /* 0x0011c00001b67983 */ /* 0x000ea80000300a00 */
[----:B------:R1:W-:Y:S04]  /*12a00*/  STL [R1+0x18f4], R0 ;  /* 0x0018f40001007387 */ /* 0x0003e80000100800 */
[----:B------:R4:W-:Y:S04]  /*12a10*/  STL [R1+0x1900], R186 ;  /* 0x001900ba01007387 */ /* 0x0009e80000100800 */
[----:B----4-:R-:W4:Y:S01]  /*12a20*/  LDL.LU.64 R184, [R1+0x11c8] ;  /* 0x0011c80001b87983 */ /* 0x010f220000300a00 */
[----:B-1----:R-:W-:-:S05]  /*12a30*/  IMAD.MOV.U32 R0, RZ, RZ, R187 ;  /* 0x000000ffff007224 */ /* 0x002fca00078e00bb */
[----:B------:R1:W-:Y:S04]  /*12a40*/  STL [R1+0x18fc], R0 ;  /* 0x0018fc0001007387 */ /* 0x0003e80000100800 */
[----:B------:R-:W4:Y:S04]  /*12a50*/  LDL.LU.64 R186, [R1+0x11a0] ;  /* 0x0011a00001ba7983 */ /* 0x000f280000300a00 */
[----:B------:R1:W-:Y:S02]  /*12a60*/  STL [R1+0x1908], R190 ;  /* 0x001908be01007387 */ /* 0x0003e40000100800 */
[----:B-1----:R-:W-:-:S02]  /*12a70*/  IMAD.MOV.U32 R0, RZ, RZ, R191 ;  /* 0x000000ffff007224 */ /* 0x002fc400078e00bf */
[----:B------:R-:W4:Y:S04]  /*12a80*/  LDL.LU.64 R190, [R1+0x11a8] ;  /* 0x0011a80001be7983 */ /* 0x000f280000300a00 */
[----:B------:R-:W4:Y:S04]  /*12a90*/  LDL.LU.64 R180, [R1+0x1208] ;  /* 0x0012080001b47983 */ /* 0x000f280000300a00 */
[----:B------:R3:W-:Y:S02]  /*12aa0*/  STL [R1+0x1904], R0 ;  /* 0x0019040001007387 */ /* 0x0007e40000100800 */
[----:B---3--:R-:W-:-:S02]  /*12ab0*/  IMAD.MOV.U32 R0, RZ, RZ, R179 ;  /* 0x000000ffff007224 */ /* 0x008fc400078e00b3 */
[----:B------:R1:W-:Y:S04]  /*12ac0*/  STL [R1+0x1910], R178 ;  /* 0x001910b201007387 */ /* 0x0003e80000100800 */
[----:B-1----:R-:W3:Y:S04]  /*12ad0*/  LDL.LU.64 R178, [R1+0x1158] ;  /* 0x0011580001b27983 */ /* 0x002ee80000300a00 */
[----:B------:R1:W-:Y:S04]  /*12ae0*/  STL [R1+0x190c], R0 ;  /* 0x00190c0001007387 */ /* 0x0003e80000100800 */
[----:B------:R2:W-:Y:S01]  /*12af0*/  STL [R1+0x1918], R192 ;  /* 0x001918c001007387 */ /* 0x0005e20000100800 */
[----:B-1----:R-:W-:-:S03]  /*12b00*/  IMAD.MOV.U32 R0, RZ, RZ, R193 ;  /* 0x000000ffff007224 */ /* 0x002fc600078e00c1 */
[----:B--2---:R-:W2:Y:S04]  /*12b10*/  LDL.LU.64 R192, [R1+0x1170] ;  /* 0x0011700001c07983 */ /* 0x004ea80000300a00 */
[----:B------:R1:W-:Y:S04]  /*12b20*/  STL [R1+0x1914], R0 ;  /* 0x0019140001007387 */ /* 0x0003e80000100800 */
[----:B------:R1:W-:Y:S02]  /*12b30*/  STL [R1+0x1920], R196 ;  /* 0x001920c401007387 */ /* 0x0003e40000100800 */
[----:B-1----:R-:W-:-:S02]  /*12b40*/  IMAD.MOV.U32 R0, RZ, RZ, R197 ;  /* 0x000000ffff007224 */ /* 0x002fc400078e00c5 */
[----:B------:R-:W2:Y:S04]  /*12b50*/  LDL.LU.64 R196, [R1+0x1200] ;  /* 0x0012000001c47983 */ /* 0x000ea80000300a00 */
[----:B------:R1:W-:Y:S04]  /*12b60*/  STL [R1+0x191c], R0 ;  /* 0x00191c0001007387 */ /* 0x0003e80000100800 */
[----:B------:R-:W-:Y:S01]  /*12b70*/  STL [R1+0x1928], R182 ;  /* 0x001928b601007387 */ /* 0x000fe20000100800 */
[----:B-1----:R-:W-:-:S05]  /*12b80*/  IMAD.MOV.U32 R0, RZ, RZ, R183 ;  /* 0x000000ffff007224 */ /* 0x002fca00078e00b7 */
[----:B------:R1:W-:Y:S04]  /*12b90*/  STL [R1+0x1924], R0 ;  /* 0x0019240001007387 */ /* 0x0003e80000100800 */
[----:B----4-:R-:W-:Y:S01]  /*12ba0*/  STL [R1+0x1930], R184 ;  /* 0x001930b801007387 */ /* 0x010fe20000100800 */
        /* <DEDUP_REMOVED lines=8> */
[----:B-1----:R-:W-:-:S03]  /*12c30*/  IMAD.MOV.U32 R0, RZ, RZ, R191 ;  /* 0x000000ffff007224 */ /* 0x002fc600078e00bf */
[----:B------:R-:W4:Y:S04]  /*12c40*/  LDL.LU.64 R186, [R1+0x11d0] ;  /* 0x0011d00001ba7983 */ /* 0x000f280000300a00 */
[----:B------:R-:W4:Y:S04]  /*12c50*/  LDL.LU.64 R190, [R1+0x11d8] ;  /* 0x0011d80001be7983 */ /* 0x000f280000300a00 */
[----:B------:R3:W-:Y:S02]  /*12c60*/  STL [R1+0x193c], R0 ;  /* 0x00193c0001007387 */ /* 0x0007e40000100800 */
[----:B---3--:R-:W-:-:S02]  /*12c70*/  IMAD.MOV.U32 R0, RZ, RZ, R179 ;  /* 0x000000ffff007224 */ /* 0x008fc400078e00b3 */
[----:B------:R-:W-:Y:S04]  /*12c80*/  STL [R1+0x1948], R178 ;  /* 0x001948b201007387 */ /* 0x000fe80000100800 */
[----:B--2---:R-:W-:Y:S04]  /*12c90*/  STL [R1+0x1950], R192 ;  /* 0x001950c001007387 */ /* 0x004fe80000100800 */
[----:B------:R1:W-:Y:S04]  /*12ca0*/  STL [R1+0x1944], R0 ;  /* 0x0019440001007387 */ /* 0x0003e80000100800 */
[----:B------:R-:W2:Y:S01]  /*12cb0*/  LDL.LU.64 R160, [R1+0x1090] ;  /* 0x0010900001a07983 */ /* 0x000ea20000300a00 */
[----:B-1----:R-:W-:-:S02]  /*12cc0*/  IMAD.MOV.U32 R0, RZ, RZ, R193 ;  /* 0x000000ffff007224 */ /* 0x002fc400078e00c1 */
[----:B------:R-:W-:Y:S02]  /*12cd0*/  IMAD.MOV.U32 R192, RZ, RZ, R194 ;  /* 0x000000ffffc07224 */ /* 0x000fe400078e00c2 */
[----:B------:R-:W-:Y:S01]  /*12ce0*/  IMAD.MOV.U32 R193, RZ, RZ, R195 ;  /* 0x000000ffffc17224 */ /* 0x000fe200078e00c3 */
[----:B------:R1:W-:Y:S04]  /*12cf0*/  STL [R1+0x194c], R0 ;  /* 0x00194c0001007387 */ /* 0x0003e80000100800 */
[----:B------:R3:W-:Y:S04]  /*12d00*/  STL [R1+0x1958], R196 ;  /* 0x001958c401007387 */ /* 0x0007e80000100800 */
[----:B------:R-:W2:Y:S01]  /*12d10*/  LDL.LU.64 R194, [R1+0x10f0] ;  /* 0x0010f00001c27983 */ /* 0x000ea20000300a00 */
[----:B-1----:R-:W-:-:S05]  /*12d20*/  IMAD.MOV.U32 R0, RZ, RZ, R197 ;  /* 0x000000ffff007224 */ /* 0x002fca00078e00c5 */
[----:B------:R1:W-:Y:S01]  /*12d30*/  STL [R1+0x1954], R0 ;  /* 0x0019540001007387 */ /* 0x0003e20000100800 */
[----:B---3--:R-:W-:Y:S02]  /*12d40*/  IMAD.MOV.U32 R196, RZ, RZ, R198 ;  /* 0x000000ffffc47224 */ /* 0x008fe400078e00c6 */
[----:B------:R-:W-:Y:S01]  /*12d50*/  IMAD.MOV.U32 R197, RZ, RZ, R199 ;  /* 0x000000ffffc57224 */ /* 0x000fe200078e00c7 */
[----:B------:R-:W-:Y:S01]  /*12d60*/  STL [R1+0x1960], R180 ;  /* 0x001960b401007387 */ /* 0x000fe20000100800 */
[----:B------:R-:W-:Y:S02]  /*12d70*/  IMAD.MOV.U32 R198, RZ, RZ, R200 ;  /* 0x000000ffffc67224 */ /* 0x000fe400078e00c8 */
[----:B------:R-:W-:Y:S02]  /*12d80*/  IMAD.MOV.U32 R199, RZ, RZ, R201 ;  /* 0x000000ffffc77224 */ /* 0x000fe400078e00c9 */
[----:B------:R-:W3:Y:S01]  /*12d90*/  LDL.LU.64 R200, [R1+0x10c0] ;  /* 0x0010c00001c87983 */ /* 0x000ee20000300a00 */
[----:B-1----:R-:W-:-:S03]  /*12da0*/  IMAD.MOV.U32 R0, RZ, RZ, R181 ;  /* 0x000000ffff007224 */ /* 0x002fc600078e00b5 */
[----:B------:R-:W3:Y:S04]  /*12db0*/  LDL.LU.64 R214, [R1+0x1040] ;  /* 0x0010400001d67983 */ /* 0x000ee80000300a00 */
[----:B----4-:R-:W-:Y:S04]  /*12dc0*/  STL [R1+0x1968], R182 ;  /* 0x001968b601007387 */ /* 0x010fe80000100800 */
[----:B------:R1:W-:Y:S02]  /*12dd0*/  STL [R1+0x195c], R0 ;  /* 0x00195c0001007387 */ /* 0x0003e40000100800 */
[----:B-1----:R-:W-:-:S02]  /*12de0*/  IMAD.MOV.U32 R0, RZ, RZ, R183 ;  /* 0x000000ffff007224 */ /* 0x002fc400078e00b7 */
[----:B------:R-:W-:Y:S04]  /*12df0*/  STL [R1+0x1970], R184 ;  /* 0x001970b801007387 */ /* 0x000fe80000100800 */
[----:B------:R1:W-:Y:S04]  /*12e00*/  STL [R1+0x1964], R0 ;  /* 0x0019640001007387 */ /* 0x0003e80000100800 */
[----:B------:R-:W-:Y:S01]  /*12e10*/  STL [R1+0x1978], R186 ;  /* 0x001978ba01007387 */ /* 0x000fe20000100800 */
[----:B-1----:R-:W-:-:S05]  /*12e20*/  IMAD.MOV.U32 R0, RZ, RZ, R185 ;  /* 0x000000ffff007224 */ /* 0x002fca00078e00b9 */
[----:B------:R1:W-:Y:S04]  /*12e30*/  STL [R1+0x196c], R0 ;  /* 0x00196c0001007387 */ /* 0x0003e80000100800 */
[----:B------:R-:W-:Y:S01]  /*12e40*/  STL [R1+0x1980], R190 ;  /* 0x001980be01007387 */ /* 0x000fe20000100800 */
[----:B-1----:R-:W-:-:S05]  /*12e50*/  IMAD.MOV.U32 R0, RZ, RZ, R187 ;  /* 0x000000ffff007224 */ /* 0x002fca00078e00bb */
[----:B------:R1:W-:Y:S04]  /*12e60*/  STL [R1+0x1974], R0 ;  /* 0x0019740001007387 */ /* 0x0003e80000100800 */
[----:B------:R-:W-:Y:S01]  /*12e70*/  STL [R1+0x1988], R2 ;  /* 0x0019880201007387 */ /* 0x000fe20000100800 */
[----:B-1----:R-:W-:-:S05]  /*12e80*/  IMAD.MOV.U32 R0, RZ, RZ, R191 ;  /* 0x000000ffff007224 */ /* 0x002fca00078e00bf */
[----:B------:R2:W-:Y:S04]  /*12e90*/  STL [R1+0x197c], R0 ;  /* 0x00197c0001007387 */ /* 0x0005e80000100800 */
[----:B------:R-:W-:Y:S04]  /*12ea0*/  STL [R1+0x1984], R3 ;  /* 0x0019840301007387 */ /* 0x000fe80000100800 */
[----:B------:R-:W-:Y:S04]  /*12eb0*/  STL [R1+0x1990], R4 ;  /* 0x0019900401007387 */ /* 0x000fe80000100800 */
[----:B------:R-:W-:Y:S01]  /*12ec0*/  STL [R1+0x198c], R5 ;  /* 0x00198c0501007387 */ /* 0x000fe20000100800 */
[----:B------:R-:W-:-:S02]  /*12ed0*/  IMAD.MOV.U32 R216, RZ, RZ, R196 ;  /* 0x000000ffffd87224 */ /* 0x000fc400078e00c4 */
[----:B------:R-:W-:Y:S02]  /*12ee0*/  IMAD.MOV.U32 R217, RZ, RZ, R197 ;  /* 0x000000ffffd97224 */ /* 0x000fe400078e00c5 */
[----:B------:R-:W-:Y:S02]  /*12ef0*/  IMAD.MOV.U32 R168, RZ, RZ, R202 ;  /* 0x000000ffffa87224 */ /* 0x000fe400078e00ca */
[----:B------:R-:W-:Y:S02]  /*12f00*/  IMAD.MOV.U32 R169, RZ, RZ, R203 ;  /* 0x000000ffffa97224 */ /* 0x000fe400078e00cb */
[----:B------:R-:W-:Y:S02]  /*12f10*/  IMAD.MOV.U32 R202, RZ, RZ, R226 ;  /* 0x000000ffffca7224 */ /* 0x000fe400078e00e2 */
[----:B------:R-:W-:Y:S02]  /*12f20*/  IMAD.MOV.U32 R203, RZ, RZ, R227 ;  /* 0x000000ffffcb7224 */ /* 0x000fe400078e00e3 */
        /* <DEDUP_REMOVED lines=14> */
[----:B--2---:R-:W-:Y:S01]  /*13010*/  IMAD.MOV.U32 R0, RZ, RZ, R195 ;  /* 0x000000ffff007224 */ /* 0x004fe200078e00c3 */
[----:B------:R-:W-:Y:S04]  /*13020*/  STL [R1+0x1998], R194 ;  /* 0x001998c201007387 */ /* 0x000fe80000100800 */
[----:B------:R1:W-:Y:S04]  /*13030*/  STL [R1+0x1994], R0 ;  /* 0x0019940001007387 */ /* 0x0003e80000100800 */
[----:B------:R-:W-:Y:S01]  /*13040*/  STL [R1+0x19a0], R198 ;  /* 0x0019a0c601007387 */ /* 0x000fe20000100800 */
[----:B-1----:R-:W-:-:S03]  /*13050*/  IMAD.MOV.U32 R0, RZ, RZ, R199 ;  /* 0x000000ffff007224 */ /* 0x002fc600078e00c7 */
[----:B---3--:R-:W-:Y:S04]  /*13060*/  STL [R1+0x19a8], R200 ;  /* 0x0019a8c801007387 */ /* 0x008fe80000100800 */
[----:B------:R1:W-:Y:S02]  /*13070*/  STL [R1+0x199c], R0 ;  /* 0x00199c0001007387 */ /* 0x0003e40000100800 */
[----:B-1----:R-:W-:-:S05]  /*13080*/  IMAD.MOV.U32 R0, RZ, RZ, R201 ;  /* 0x000000ffff007224 */ /* 0x002fca00078e00c9 */
[----:B------:R1:W-:Y:S04]  /*13090*/  STL [R1+0x19a4], R0 ;  /* 0x0019a40001007387 */ /* 0x0003e80000100800 */
[----:B------:R-:W2:Y:S04]  /*130a0*/  LDL.LU.64 R196, [R1+0xef8] ;  /* 0x000ef80001c47983 */ /* 0x000ea80000300a00 */
[----:B------:R-:W3:Y:S04]  /*130b0*/  LDL.LU.64 R226, [R1+0xcf0] ;  /* 0x000cf00001e27983 */ /* 0x000ee80000300a00 */
[----:B------:R-:W4:Y:S04]  /*130c0*/  LDL.LU.64 R180, [R1+0xf88] ;  /* 0x000f880001b47983 */ /* 0x000f280000300a00 */
        /* <DEDUP_REMOVED lines=14> */
[----:B------:R-:W-:Y:S04]  /*131b0*/  STL [R1+0x19b0], R216 ;  /* 0x0019b0d801007387 */ /* 0x000fe80000100800 */
[----:B------:R-:W3:Y:S01]  /*131c0*/  LDL.LU.64 R162, [R1+0x1038] ;  /* 0x0010380001a27983 */ /* 0x000ee20000300a00 */
[----:B-1----:R-:W-:-:S03]  /*131d0*/  IMAD.MOV.U32 R0, RZ, RZ, R217 ;  /* 0x000000ffff007224 */ /* 0x002fc600078e00d9 */
[----:B------:R-:W4:Y:S04]  /*131e0*/  LDL.LU.64 R164, [R1+0xff0] ;  /* 0x000ff00001a47983 */ /* 0x000f280000300a00 */
[----:B------:R-:W-:Y:S04]  /*131f0*/  STL [R1+0x19b8], R160 ;  /* 0x0019b8a001007387 */ /* 0x000fe80000100800 */
[----:B------:R1:W-:Y:S02]  /*13200*/  STL [R1+0x19ac], R0 ;  /* 0x0019ac0001007387 */ /* 0x0003e40000100800 */
[----:B-1----:R-:W-:-:S02]  /*13210*/  IMAD.MOV.U32 R0, RZ, RZ, R161 ;  /* 0x000000ffff007224 */ /* 0x002fc400078e00a1 */
[----:B--2---:R-:W-:Y:S04]  /*13220*/  STL [R1+0x19c0], R166 ;  /* 0x0019c0a601007387 */ /* 0x004fe80000100800 */
[----:B------:R1:W-:Y:S01]  /*13230*/  STL [R1+0x19b4], R0 ;  /* 0x0019b40001007387 */ /* 0x0003e20000100800 */
[----:B---3--:R-:W-:Y:S02]  /*13240*/  IMAD.MOV.U32 R216, RZ, RZ, R162 ;  /* 0x000000ffffd87224 */ /* 0x008fe400078e00a2 */
[----:B------:R-:W-:Y:S02]  /*13250*/  IMAD.MOV.U32 R217, RZ, RZ, R163 ;  /* 0x000000ffffd97224 */ /* 0x000fe400078e00a3 */
[----:B------:R-:W2:Y:S01]  /*13260*/  LDL.LU.64 R162, [R1+0x1030] ;  /* 0x0010300001a27983 */ /* 0x000ea20000300a00 */
[----:B-1----:R-:W-:-:S03]  /*13270*/  IMAD.MOV.U32 R0, RZ, RZ, R167 ;  /* 0x000000ffff007224 */ /* 0x002fc600078e00a7 */
[----:B------:R-:W-:Y:S01]  /*13280*/  STL [R1+0x19c8], R214 ;  /* 0x0019c8d601007387 */ /* 0x000fe20000100800 */
[----:B------:R-:W-:Y:S02]  /*13290*/  IMAD.MOV.U32 R166, RZ, RZ, R168 ;  /* 0x000000ffffa67224 */ /* 0x000fe400078e00a8 */
[----:B------:R-:W-:Y:S01]  /*132a0*/  IMAD.MOV.U32 R167, RZ, RZ, R169 ;  /* 0x000000ffffa77224 */ /* 0x000fe200078e00a9 */
[----:B------:R1:W-:Y:S04]  /*132b0*/  STL [R1+0x19bc], R0 ;  /* 0x0019bc0001007387 */ /* 0x0003e80000100800 */
[----:B------:R-:W3:Y:S04]  /*132c0*/  LDL.LU.64 R168, [R1+0x1020] ;  /* 0x0010200001a87983 */ /* 0x000ee80000300a00 */
[----:B------:R-:W3:Y:S01]  /*132d0*/  LDL.LU.64 R160, [R1+0xfd0] ;  /* 0x000fd00001a07983 */ /* 0x000ee20000300a00 */
[----:B-1----:R-:W-:-:S03]  /*132e0*/  IMAD.MOV.U32 R0, RZ, RZ, R215 ;  /* 0x000000ffff007224 */ /* 0x002fc600078e00d7 */
[----:B------:R-:W-:Y:S04]  /*132f0*/  STL [R1+0x19d0], R216 ;  /* 0x0019d0d801007387 */ /* 0x000fe80000100800 */
[----:B------:R1:W-:Y:S02]  /*13300*/  STL [R1+0x19c4], R0 ;  /* 0x0019c40001007387 */ /* 0x0003e40000100800 */
[----:B-1----:R-:W-:Y:S02]  /*13310*/  IMAD.MOV.U32 R0, RZ, RZ, R217 ;  /* 0x000000ffff007224 */ /* 0x002fe400078e00d9 */
[----:B--2---:R-:W-:Y:S04]  /*13320*/  STL [R1+0x19d8], R162 ;  /* 0x0019d8a201007387 */ /* 0x004fe80000100800 */
[----:B------:R1:W-:Y:S02]  /*13330*/  STL [R1+0x19cc], R0 ;  /* 0x0019cc0001007387 */ /* 0x0003e40000100800 */
[----:B-1----:R-:W-:-:S05]  /*13340*/  IMAD.MOV.U32 R0, RZ, RZ, R163 ;  /* 0x000000ffff007224 */ /* 0x002fca00078e00a3 */
[----:B------:R1:W-:Y:S04]  /*13350*/  STL [R1+0x19d4], R0 ;  /* 0x0019d40001007387 */ /* 0x0003e80000100800 */
[----:B------:R2:W-:Y:S01]  /*13360*/  STL [R1+0x19e0], R170 ;  /* 0x0019e0aa01007387 */ /* 0x0005e20000100800 */
[----:B-1----:R-:W-:-:S03]  /*13370*/  IMAD.MOV.U32 R0, RZ, RZ, R171 ;  /* 0x000000ffff007224 */ /* 0x002fc600078e00ab */
[----:B---3--:R-:W-:Y:S04]  /*13380*/  STL [R1+0x19e8], R168 ;  /* 0x0019e8a801007387 */ /* 0x008fe80000100800 */
[----:B------:R1:W-:Y:S04]  /*13390*/  STL [R1+0x19dc], R0 ;  /* 0x0019dc0001007387 */ /* 0x0003e80000100800 */
[----:B--2---:R-:W2:Y:S04]  /*133a0*/  LDL.LU.64 R170, [R1+0xff8] ;  /* 0x000ff80001aa7983 */ /* 0x004ea80000300a00 */
[----:B------:R-:W3:Y:S01]  /*133b0*/  LDL.LU.64 R162, [R1+0x1010] ;  /* 0x0010100001a27983 */ /* 0x000ee20000300a00 */
[----:B-1----:R-:W-:-:S05]  /*133c0*/  IMAD.MOV.U32 R0, RZ, RZ, R169 ;  /* 0x000000ffff007224 */ /* 0x002fca00078e00a9 */
[----:B------:R1:W-:Y:S04]  /*133d0*/  STL [R1+0x19e4], R0 ;  /* 0x0019e40001007387 */ /* 0x0003e80000100800 */
[----:B------:R-:W-:Y:S04]  /*133e0*/  STL [R1+0x19f0], R218 ;  /* 0x0019f0da01007387 */ /* 0x000fe80000100800 */
[----:B------:R-:W2:Y:S01]  /*133f0*/  LDL.LU.64 R168, [R1+0x1000] ;  /* 0x0010000001a87983 */ /* 0x000ea20000300a00 */
[----:B-1----:R-:W-:-:S05]  /*13400*/  IMAD.MOV.U32 R0, RZ, RZ, R219 ;  /* 0x000000ffff007224 */ /* 0x002fca00078e00db */
[----:B------:R3:W-:Y:S02]  /*13410*/  STL [R1+0x19ec], R0 ;  /* 0x0019ec0001007387 */ /* 0x0007e40000100800 */
[----:B---3--:R-:W-:Y:S02]  /*13420*/  IMAD.MOV.U32 R0, RZ, RZ, R163 ;  /* 0x000000ffff007224 */ /* 0x008fe400078e00a3 */
[----:B------:R-:W-:Y:S04]  /*13430*/  STL [R1+0x19f8], R162 ;  /* 0x0019f8a201007387 */ /* 0x000fe80000100800 */
[----:B------:R1:W-:Y:S04]  /*13440*/  STL [R1+0x19f4], R0 ;  /* 0x0019f40001007387 */ /* 0x0003e80000100800 */
[----:B------:R3:W-:Y:S01]  /*13450*/  STL [R1+0x1a00], R166 ;  /* 0x001a00a601007387 */ /* 0x0007e20000100800 */
[----:B-1----:R-:W-:-:S05]  /*13460*/  IMAD.MOV.U32 R0, RZ, RZ, R167 ;  /* 0x000000ffff007224 */ /* 0x002fca00078e00a7 */
[----:B------:R1:W-:Y:S04]  /*13470*/  STL [R1+0x19fc], R0 ;  /* 0x0019fc0001007387 */ /* 0x0003e80000100800 */
[----:B--2---:R2:W-:Y:S04]  /*13480*/  STL [R1+0x1a08], R168 ;  /* 0x001a08a801007387 */ /* 0x0045e80000100800 */
[----:B---3--:R-:W3:Y:S01]  /*13490*/  LDL.LU.64 R166, [R1+0xfe8] ;  /* 0x000fe80001a67983 */ /* 0x008ee20000300a00 */
[----:B-1----:R-:W-:-:S05]  /*134a0*/  IMAD.MOV.U32 R0, RZ, RZ, R169 ;  /* 0x000000ffff007224 */ /* 0x002fca00078e00a9 */
[----:B------:R1:W-:Y:S04]  /*134b0*/  STL [R1+0x1a04], R0 ;  /* 0x001a040001007387 */ /* 0x0003e80000100800 */
[----:B------:R4:W-:Y:S04]  /*134c0*/  STL [R1+0x1a10], R170 ;  /* 0x001a10aa01007387 */ /* 0x0009e80000100800 */
[----:B--2---:R-:W2:Y:S01]  /*134d0*/  LDL.LU.64 R168, [R1+0xfe0] ;  /* 0x000fe00001a87983 */ /* 0x004ea20000300a00 */
[----:B-1----:R-:W-:-:S05]  /*134e0*/  IMAD.MOV.U32 R0, RZ, RZ, R171 ;  /* 0x000000ffff007224 */ /* 0x002fca00078e00ab */
[----:B------:R1:W-:Y:S01]  /*134f0*/  STL [R1+0x1a0c], R0 ;  /* 0x001a0c0001007387 */ /* 0x0003e20000100800 */
[----:B----4-:R-:W-:Y:S02]  /*13500*/  IMAD.MOV.U32 R170, RZ, RZ, R174 ;  /* 0x000000ffffaa7224 */ /* 0x010fe400078e00ae */
[----:B------:R-:W-:Y:S01]  /*13510*/  IMAD.MOV.U32 R171, RZ, RZ, R175 ;  /* 0x000000ffffab7224 */ /* 0x000fe200078e00af */
[----:B------:R4:W-:Y:S01]  /*13520*/  STL [R1+0x1a18], R164 ;  /* 0x001a18a401007387 */ /* 0x0009e20000100800 */
[----:B------:R-:W-:Y:S02]  /*13530*/  IMAD.MOV.U32 R174, RZ, RZ, R176 ;  /* 0x000000ffffae7224 */ /* 0x000fe400078e00b0 */
[----:B------:R-:W-:Y:S02]  /*13540*/  IMAD.MOV.U32 R175, RZ, RZ, R177 ;  /* 0x000000ffffaf7224 */ /* 0x000fe400078e00b1 */
[----:B------:R-:W2:Y:S01]  /*13550*/  LDL.LU.64 R176, [R1+0xfc0] ;  /* 0x000fc00001b07983 */ /* 0x000ea20000300a00 */
[----:B-1----:R-:W-:-:S02]  /*13560*/  IMAD.MOV.U32 R0, RZ, RZ, R165 ;  /* 0x000000ffff007224 */ /* 0x002fc400078e00a5 */
[----:B----4-:R-:W-:Y:S02]  /*13570*/  IMAD.MOV.U32 R164, RZ, RZ, R170 ;  /* 0x000000ffffa47224 */ /* 0x010fe400078e00aa */
[----:B------:R-:W-:Y:S02]  /*13580*/  IMAD.MOV.U32 R165, RZ, RZ, R171 ;  /* 0x000000ffffa57224 */ /* 0x000fe400078e00ab */
[----:B------:R-:W-:Y:S02]  /*13590*/  IMAD.MOV.U32 R170, RZ, RZ, R180 ;  /* 0x000000ffffaa7224 */ /* 0x000fe400078e00b4 */
[----:B------:R-:W-:Y:S02]  /*135a0*/  IMAD.MOV.U32 R171, RZ, RZ, R181 ;  /* 0x000000ffffab7224 */ /* 0x000fe400078e00b5 */
[----:B------:R-:W-:Y:S02]  /*135b0*/  IMAD.MOV.U32 R180, RZ, RZ, R200 ;  /* 0x000000ffffb47224 */ /* 0x000fe400078e00c8 */
[----:B------:R-:W-:Y:S01]  /*135c0*/  IMAD.MOV.U32 R181, RZ, RZ, R201 ;  /* 0x000000ffffb57224 */ /* 0x000fe200078e00c9 */
[----:B---3--:R-:W-:Y:S04]  /*135d0*/  STL [R1+0x1a20], R166 ;  /* 0x001a20a601007387 */ /* 0x008fe80000100800 */
[----:B------:R1:W-:Y:S02]  /*135e0*/  STL [R1+0x1a14], R0 ;  /* 0x001a140001007387 */ /* 0x0003e40000100800 */
[----:B-1----:R-:W-:-:S02]  /*135f0*/  IMAD.MOV.U32 R0, RZ, RZ, R167 ;  /* 0x000000ffff007224 */ /* 0x002fc400078e00a7 */
[----:B--2---:R-:W-:Y:S04]  /*13600*/  STL [R1+0x1a28], R168 ;  /* 0x001a28a801007387 */ /* 0x004fe80000100800 */
[----:B------:R1:W-:Y:S04]  /*13610*/  STL [R1+0x1a1c], R0 ;  /* 0x001a1c0001007387 */ /* 0x0003e80000100800 */
[----:B------:R2:W-:Y:S01]  /*13620*/  STL [R1+0x1a30], R172 ;  /* 0x001a30ac01007387 */ /* 0x0005e20000100800 */
[----:B-1----:R-:W-:-:S05]  /*13630*/  IMAD.MOV.U32 R0, RZ, RZ, R169 ;  /* 0x000000ffff007224 */ /* 0x002fca00078e00a9 */
[----:B------:R1:W-:Y:S01]  /*13640*/  STL [R1+0x1a24], R0 ;  /* 0x001a240001007387 */ /* 0x0003e20000100800 */
[----:B--2---:R-:W-:Y:S02]  /*13650*/  IMAD.MOV.U32 R172, RZ, RZ, R184 ;  /* 0x000000ffffac7224 */ /* 0x004fe400078e00b8 */
[----:B------:R-:W-:Y:S02]  /*13660*/  IMAD.MOV.U32 R168, RZ, RZ, R178 ;  /* 0x000000ffffa87224 */ /* 0x000fe400078e00b2 */
[----:B------:R-:W-:Y:S02]  /*13670*/  IMAD.MOV.U32 R169, RZ, RZ, R179 ;  /* 0x000000ffffa97224 */ /* 0x000fe400078e00b3 */
[----:B-1----:R-:W-:Y:S02]  /*13680*/  IMAD.MOV.U32 R0, RZ, RZ, R173 ;  /* 0x000000ffff007224 */ /* 0x002fe400078e00ad */
[----:B------:R-:W-:Y:S02]  /*13690*/  IMAD.MOV.U32 R173, RZ, RZ, R185 ;  /* 0x000000ffffad7224 */ /* 0x000fe400078e00b9 */
[----:B------:R-:W-:Y:S01]  /*136a0*/  IMAD.MOV.U32 R184, RZ, RZ, R188 ;  /* 0x000000ffffb87224 */ /* 0x000fe200078e00bc */
[----:B------:R1:W-:Y:S01]  /*136b0*/  STL [R1+0x1a2c], R0 ;  /* 0x001a2c0001007387 */ /* 0x0003e20000100800 */
[----:B------:R-:W-:-:S02]  /*136c0*/  IMAD.MOV.U32 R185, RZ, RZ, R189 ;  /* 0x000000ffffb97224 */ /* 0x000fc400078e00bd */
[----:B------:R-:W-:Y:S01]  /*136d0*/  IMAD.MOV.U32 R178, RZ, RZ, R190 ;  /* 0x000000ffffb27224 */ /* 0x000fe200078e00be */
[----:B------:R-:W-:Y:S01]  /*136e0*/  STL [R1+0x1a38], R160 ;  /* 0x001a38a001007387 */ /* 0x000fe20000100800 */
[----:B------:R-:W-:Y:S02]  /*136f0*/  IMAD.MOV.U32 R179, RZ, RZ, R191 ;  /* 0x000000ffffb37224 */ /* 0x000fe400078e00bf */
[----:B------:R-:W-:Y:S02]  /*13700*/  IMAD.MOV.U32 R188, RZ, RZ, R194 ;  /* 0x000000ffffbc7224 */ /* 0x000fe400078e00c2 */
[----:B------:R-:W-:Y:S02]  /*13710*/  IMAD.MOV.U32 R189, RZ, RZ, R195 ;  /* 0x000000ffffbd7224 */ /* 0x000fe400078e00c3 */
[----:B------:R-:W-:Y:S01]  /*13720*/  IMAD.MOV.U32 R166, RZ, RZ, R174 ;  /* 0x000000ffffa67224 */ /* 0x000fe200078e00ae */
[----:B------:R-:W2:Y:S01]  /*13730*/  LDL.LU.64 R194, [R1+0xdf8] ;  /* 0x000df80001c27983 */ /* 0x000ea20000300a00 */
[----:B------:R-:W-:-:S02]  /*13740*/  IMAD.MOV.U32 R167, RZ, RZ, R175 ;  /* 0x000000ffffa77224 */ /* 0x000fc400078e00af */
[----:B------:R-:W-:Y:S02]  /*13750*/  IMAD.MOV.U32 R190, RZ, RZ, R202 ;  /* 0x000000ffffbe7224 */ /* 0x000fe400078e00ca */
[----:B------:R-:W-:Y:S02]  /*13760*/  IMAD.MOV.U32 R191, RZ, RZ, R203 ;  /* 0x000000ffffbf7224 */ /* 0x000fe400078e00cb */
[----:B------:R-:W-:Y:S01]  /*13770*/  IMAD.MOV.U32 R174, RZ, RZ, R182 ;  /* 0x000000ffffae7224 */ /* 0x000fe200078e00b6 */
[----:B------:R-:W3:Y:S01]  /*13780*/  LDL.LU.64 R202, [R1+0x1250] ;  /* 0x0012500001ca7983 */ /* 0x000ee20000300a00 */
[----:B------:R-:W-:-:S03]  /*13790*/  IMAD.MOV.U32 R175, RZ, RZ, R183 ;  /* 0x000000ffffaf7224 */ /* 0x000fc600078e00b7 */
[----:B------:R-:W4:Y:S04]  /*137a0*/  LDL.LU.64 R182, [R1+0xe88] ;  /* 0x000e880001b67983 */ /* 0x000f280000300a00 */
[----:B------:R-:W2:Y:S01]  /*137b0*/  LDL.LU.64 R200, [R1+0xe58] ;  /* 0x000e580001c87983 */ /* 0x000ea20000300a00 */
[----:B-1----:R-:W-:-:S03]  /*137c0*/  IMAD.MOV.U32 R0, RZ, RZ, R161 ;  /* 0x000000ffff007224 */ /* 0x002fc600078e00a1 */
[----:B------:R-:W3:Y:S04]  /*137d0*/  LDL.LU.64 R162, [R1+0xfb0] ;  /* 0x000fb00001a27983 */ /* 0x000ee80000300a00 */
[----:B------:R-:W-:Y:S04]  /*137e0*/  STL [R1+0x1a40], R164 ;  /* 0x001a40a401007387 */ /* 0x000fe80000100800 */
[----:B------:R1:W-:Y:S02]  /*137f0*/  STL [R1+0x1a34], R0 ;  /* 0x001a340001007387 */ /* 0x0003e40000100800 */
[----:B-1----:R-:W-:-:S05]  /*13800*/  IMAD.MOV.U32 R0, RZ, RZ, R165 ;  /* 0x000000ffff007224 */ /* 0x002fca00078e00a5 */
[----:B------:R1:W-:Y:S01]  /*13810*/  STL [R1+0x1a3c], R0 ;  /* 0x001a3c0001007387 */ /* 0x0003e20000100800 */
[----:B------:R-:W-:Y:S02]  /*13820*/  IMAD.MOV.U32 R164, RZ, RZ, R172 ;  /* 0x000000ffffa47224 */ /* 0x000fe400078e00ac */
[----:B------:R-:W-:Y:S01]  /*13830*/  IMAD.MOV.U32 R165, RZ, RZ, R173 ;  /* 0x000000ffffa57224 */ /* 0x000fe200078e00ad */
[----:B------:R1:W-:Y:S01]  /*13840*/  STL [R1+0x1a48], R176 ;  /* 0x001a48b001007387 */ /* 0x0003e20000100800 */
[----:B------:R-:W-:Y:S02]  /*13850*/  IMAD.MOV.U32 R172, RZ, RZ, R180 ;  /* 0x000000ffffac7224 */ /* 0x000fe400078e00b4 */
[----:B-1----:R-:W-:Y:S02]  /*13860*/  IMAD.MOV.U32 R0, RZ, RZ, R177 ;  /* 0x000000ffff007224 */ /* 0x002fe400078e00b1 */
[----:B------:R-:W-:-:S03]  /*13870*/  IMAD.MOV.U32 R173, RZ, RZ, R181 ;  /* 0x000000ffffad7224 */ /* 0x000fc600078e00b5 */
[----:B------:R1:W-:Y:S01]  /*13880*/  STL [R1+0x1a44], R0 ;  /* 0x001a440001007387 */ /* 0x0003e20000100800 */
[----:B------:R-:W-:Y:S02]  /*13890*/  IMAD.MOV.U32 R176, RZ, RZ, R178 ;  /* 0x000000ffffb07224 */ /* 0x000fe400078e00b2 */
[----:B------:R-:W-:Y:S02]  /*138a0*/  IMAD.MOV.U32 R177, RZ, RZ, R179 ;  /* 0x000000ffffb17224 */ /* 0x000fe400078e00b3 */
[----:B------:R-:W-:Y:S02]  /*138b0*/  IMAD.MOV.U32 R160, RZ, RZ, R166 ;  /* 0x000000ffffa07224 */ /* 0x000fe400078e00a6 */
[----:B------:R-:W-:Y:S02]  /*138c0*/  IMAD.MOV.U32 R161, RZ, RZ, R167 ;  /* 0x000000ffffa17224 */ /* 0x000fe400078e00a7 */
[----:B----4-:R-:W-:Y:S02]  /*138d0*/  IMAD.MOV.U32 R178, RZ, RZ, R182 ;  /* 0x000000ffffb27224 */ /* 0x010fe400078e00b6 */
[----:B------:R-:W-:-:S02]  /*138e0*/  IMAD.MOV.U32 R179, RZ, RZ, R183 ;  /* 0x000000ffffb37224 */ /* 0x000fc400078e00b7 */
[----:B--2---:R-:W-:Y:S02]  /*138f0*/  IMAD.MOV.U32 R180, RZ, RZ, R200 ;  /* 0x000000ffffb47224 */ /* 0x004fe400078e00c8 */
[----:B------:R-:W-:Y:S02]  /*13900*/  IMAD.MOV.U32 R181, RZ, RZ, R201 ;  /* 0x000000ffffb57224 */ /* 0x000fe400078e00c9 */
[----:B------:R-:W2:Y:S04]  /*13910*/  LDL.LU.64 R200, [R1+0xda8] ;  /* 0x000da80001c87983 */ /* 0x000ea80000300a00 */
[----:B------:R-:W4:Y:S04]  /*13920*/  LDL.LU.64 R182, [R1+0xde8] ;  /* 0x000de80001b67983 */ /* 0x000f280000300a00 */
[----:B------:R-:W2:Y:S01]  /*13930*/  LDL.LU.64 R166, [R1+0xfa0] ;  /* 0x000fa00001a67983 */ /* 0x000ea20000300a00 */
[----:B-1----:R-:W-:-:S03]  /*13940*/  IMAD.MOV.U32 R0, RZ, RZ, R161 ;  /* 0x000000ffff007224 */ /* 0x002fc600078e00a1 */
[----:B------:R-:W-:Y:S04]  /*13950*/  STL [R1+0x1a50], R160 ;  /* 0x001a50a001007387 */ /* 0x000fe80000100800 */
[----:B---3--:R-:W-:Y:S04]  /*13960*/  STL [R1+0x1a58], R162 ;  /* 0x001a58a201007387 */ /* 0x008fe80000100800 */
[----:B------:R1:W-:Y:S04]  /*13970*/  STL [R1+0x1a4c], R0 ;  /* 0x001a4c0001007387 */ /* 0x0003e80000100800 */
[----:B------:R-:W-:Y:S01]  /*13980*/  STL [R1+0x1a60], R164 ;  /* 0x001a60a401007387 */ /* 0x000fe20000100800 */
[----:B-1----:R-:W-:-:S05]  /*13990*/  IMAD.MOV.U32 R0, RZ, RZ, R163 ;  /* 0x000000ffff007224 */ /* 0x002fca00078e00a3 */
[----:B------:R1:W-:Y:S02]  /*139a0*/  STL [R1+0x1a54], R0 ;  /* 0x001a540001007387 */ /* 0x0003e40000100800 */
[----:B-1----:R-:W-:-:S05]  /*139b0*/  IMAD.MOV.U32 R0, RZ, RZ, R165 ;  /* 0x000000ffff007224 */ /* 0x002fca00078e00a5 */
[----:B------:R1:W-:Y:S01]  /*139c0*/  STL [R1+0x1a5c], R0 ;  /* 0x001a5c0001007387 */ /* 0x0003e20000100800 */
[----:B------:R-:W-:Y:S02]  /*139d0*/  IMAD.MOV.U32 R162, RZ, RZ, R170 ;  /* 0x000000ffffa27224 */ /* 0x000fe400078e00aa */
[----:B------:R-:W-:Y:S01]  /*139e0*/  IMAD.MOV.U32 R163, RZ, RZ, R171 ;  /* 0x000000ffffa37224 */ /* 0x000fe200078e00ab */
[----:B--2---:R-:W-:Y:S04]  /*139f0*/  STL [R1+0x1a68], R166 ;  /* 0x001a68a601007387 */ /* 0x004fe80000100800 */
[----:B------:R-:W2:Y:S01]  /*13a00*/  LDL.LU.64 R160, [R1+0xf90] ;  /* 0x000f900001a07983 */ /* 0x000ea20000300a00 */
[----:B-1----:R-:W-:-:S05]  /*13a10*/  IMAD.MOV.U32 R0, RZ, RZ, R167 ;  /* 0x000000ffff007224 */ /* 0x002fca00078e00a7 */
[----:B------:R1:W-:Y:S04]  /*13a20*/  STL [R1+0x1a64], R0 ;  /* 0x001a640001007387 */ /* 0x0003e80000100800 */
[----:B------:R3:W-:Y:S04]  /*13a30*/  STL [R1+0x1a70], R168 ;  /* 0x001a70a801007387 */ /* 0x0007e80000100800 */
[----:B------:R-:W4:Y:S01]  /*13a40*/  LDL.LU.64 R170, [R1+0xf80] ;  /* 0x000f800001aa7983 */ /* 0x000f220000300a00 */
[----:B-1----:R-:W-:Y:S02]  /*13a50*/  IMAD.MOV.U32 R0, RZ, RZ, R169 ;  /* 0x000000ffff007224 */ /* 0x002fe400078e00a9 */
[----:B------:R-:W-:-:S02]  /*13a60*/  IMAD.MOV.U32 R166, RZ, RZ, R186 ;  /* 0x000000ffffa67224 */ /* 0x000fc400078e00ba */
[----:B------:R-:W-:Y:S02]  /*13a70*/  IMAD.MOV.U32 R167, RZ, RZ, R187 ;  /* 0x000000ffffa77224 */ /* 0x000fe400078e00bb */
[----:B------:R-:W4:Y:S04]  /*13a80*/  LDL.LU.64 R186, [R1+0xf50] ;  /* 0x000f500001ba7983 */ /* 0x000f280000300a00 */
[----:B------:R2:W-:Y:S04]  /*13a90*/  STL [R1+0x1a6c], R0 ;  /* 0x001a6c0001007387 */ /* 0x0005e80000100800 */
[----:B------:R-:W4:Y:S04]  /*13aa0*/  LDL.LU.64 R164, [R1+0xf70] ;  /* 0x000f700001a47983 */ /* 0x000f280000300a00 */
[----:B---3--:R-:W3:Y:S01]  /*13ab0*/  LDL.LU.64 R168, [R1+0xf60] ;  /* 0x000f600001a87983 */ /* 0x008ee20000300a00 */
[----:B--2---:R-:W-:-:S03]  /*13ac0*/  IMAD.MOV.U32 R0, RZ, RZ, R161 ;  /* 0x000000ffff007224 */ /* 0x004fc600078e00a1 */
[----:B------:R-:W-:Y:S04]  /*13ad0*/  STL [R1+0x1a78], R160 ;  /* 0x001a78a001007387 */ /* 0x000fe80000100800 */
[----:B------:R1:W-:Y:S04]  /*13ae0*/  STL [R1+0x1a74], R0 ;  /* 0x001a740001007387 */ /* 0x0003e80000100800 */
[----:B------:R-:W-:Y:S01]  /*13af0*/  STL [R1+0x1a80], R162 ;  /* 0x001a80a201007387 */ /* 0x000fe20000100800 */
[----:B-1----:R-:W-:-:S05]  /*13b00*/  IMAD.MOV.U32 R0, RZ, RZ, R163 ;  /* 0x000000ffff007224 */ /* 0x002fca00078e00a3 */
[----:B------:R1:W-:Y:S04]  /*13b10*/  STL [R1+0x1a7c], R0 ;  /* 0x001a7c0001007387 */ /* 0x0003e80000100800 */
[----:B----4-:R2:W-:Y:S01]  /*13b20*/  STL [R1+0x1a88], R170 ;  /* 0x001a88aa01007387 */ /* 0x0105e20000100800 */
[----:B-1----:R-:W-:-:S05]  /*13b30*/  IMAD.MOV.U32 R0, RZ, RZ, R171 ;  /* 0x000000ffff007224 */ /* 0x002fca00078e00ab */
[----:B------:R1:W-:Y:S04]  /*13b40*/  STL [R1+0x1a84], R0 ;  /* 0x001a840001007387 */ /* 0x0003e80000100800 */
[----:B------:R4:W-:Y:S04]  /*13b50*/  STL [R1+0x1a90], R174 ;  /* 0x001a90ae01007387 */ /* 0x0009e80000100800 */
[----:B--2---:R-:W2:Y:S01]  /*13b60*/  LDL.LU.64 R170, [R1+0xf20] ;  /* 0x000f200001aa7983 */ /* 0x004ea20000300a00 */
[----:B-1----:R-:W-:-:S03]  /*13b70*/  IMAD.MOV.U32 R0, RZ, RZ, R175 ;  /* 0x000000ffff007224 */ /* 0x002fc600078e00af */
[----:B------:R-:W-:Y:S04]  /*13b80*/  STL [R1+0x1a98], R164 ;  /* 0x001a98a401007387 */ /* 0x000fe80000100800 */
[----:B------:R1:W-:Y:S04]  /*13b90*/  STL [R1+0x1a8c], R0 ;  /* 0x001a8c0001007387 */ /* 0x0003e80000100800 */
[----:B----4-:R-:W4:Y:S01]  /*13ba0*/  LDL.LU.64 R174, [R1+0xf40] ;  /* 0x000f400001ae7983 */ /* 0x010f220000300a00 */
[----:B-1----:R-:W-:-:S03]  /*13bb0*/  IMAD.MOV.U32 R0, RZ, RZ, R165 ;  /* 0x000000ffff007224 */ /* 0x002fc600078e00a5 */
[----:B------:R-:W-:Y:S04]  /*13bc0*/  STL [R1+0x1aa0], R166 ;  /* 0x001aa0a601007387 */ /* 0x000fe80000100800 */
[----:B------:R1:W-:Y:S04]  /*13bd0*/  STL [R1+0x1a94], R0 ;  /* 0x001a940001007387 */ /* 0x0003e80000100800 */
[----:B---3--:R-:W-:Y:S01]  /*13be0*/  STL [R1+0x1aa8], R168 ;  /* 0x001aa8a801007387 */ /* 0x008fe20000100800 */
[----:B-1----:R-:W-:-:S05]  /*13bf0*/  IMAD.MOV.U32 R0, RZ, RZ, R167 ;  /* 0x000000ffff007224 */ /* 0x002fca00078e00a7 */
[----:B------:R1:W-:Y:S02]  /*13c00*/  STL [R1+0x1a9c], R0 ;  /* 0x001a9c0001007387 */ /* 0x0003e40000100800 */
[----:B-1----:R-:W-:-:S05]  /*13c10*/  IMAD.MOV.U32 R0, RZ, RZ, R169 ;  /* 0x000000ffff007224 */ /* 0x002fca00078e00a9 */
[----:B------:R1:W-:Y:S04]  /*13c20*/  STL [R1+0x1aa4], R0 ;  /* 0x001aa40001007387 */ /* 0x0003e80000100800 */
[----:B------:R-:W-:Y:S01]  /*13c30*/  STL [R1+0x1ab0], R172 ;  /* 0x001ab0ac01007387 */ /* 0x000fe20000100800 */
[----:B-1----:R-:W-:-:S03]  /*13c40*/  IMAD.MOV.U32 R0, RZ, RZ, R173 ;  /* 0x000000ffff007224 */ /* 0x002fc600078e00ad */
[----:B------:R-:W-:Y:S04]  /*13c50*/  STL [R1+0x1ab8], R186 ;  /* 0x001ab8ba01007387 */ /* 0x000fe80000100800 */
[----:B------:R1:W-:Y:S04]  /*13c60*/  STL [R1+0x1aac], R0 ;  /* 0x001aac0001007387 */ /* 0x0003e80000100800 */
[----:B------:R3:W-:Y:S01]  /*13c70*/  STL [R1+0x1ac0], R224 ;  /* 0x001ac0e001007387 */ /* 0x0007e20000100800 */
[----:B-1----:R-:W-:-:S05]  /*13c80*/  IMAD.MOV.U32 R0, RZ, RZ, R187 ;  /* 0x000000ffff007224 */ /* 0x002fca00078e00bb */
[----:B------:R1:W-:Y:S01]  /*13c90*/  STL [R1+0x1ab4], R0 ;  /* 0x001ab40001007387 */ /* 0x0003e20000100800 */
[----:B---3--:R-:W-:Y:S02]  /*13ca0*/  IMAD.MOV.U32 R224, RZ, RZ, R226 ;  /* 0x000000ffffe07224 */ /* 0x008fe400078e00e2 */
[----:B------:R-:W-:Y:S02]  /*13cb0*/  IMAD.MOV.U32 R186, RZ, RZ, R196 ;  /* 0x000000ffffba7224 */ /* 0x000fe400078e00c4 */
[----:B------:R-:W-:Y:S02]  /*13cc0*/  IMAD.MOV.U32 R187, RZ, RZ, R197 ;  /* 0x000000ffffbb7224 */ /* 0x000fe400078e00c5 */
[----:B-1----:R-:W-:Y:S02]  /*13cd0*/  IMAD.MOV.U32 R0, RZ, RZ, R225 ;  /* 0x000000ffff007224 */ /* 0x002fe400078e00e1 */
[----:B------:R-:W-:Y:S02]  /*13ce0*/  IMAD.MOV.U32 R225, RZ, RZ, R227 ;  /* 0x000000ffffe17224 */ /* 0x000fe400078e00e3 */
[----:B------:R-:W2:Y:S04]  /*13cf0*/  LDL.LU.64 R226, [R1+0xb90] ;  /* 0x000b900001e27983 */ /* 0x000ea80000300a00 */
[----:B------:R4:W-:Y:S04]  /*13d00*/  STL [R1+0x1abc], R0 ;  /* 0x001abc0001007387 */ /* 0x0009e80000100800 */
[----:B------:R-:W2:Y:S04]  /*13d10*/  LDL.LU.64 R196, [R1+0xd38] ;  /* 0x000d380001c47983 */ /* 0x000ea80000300a00 */
[----:B------:R-:W2:Y:S01]  /*13d20*/  LDL.LU.64 R172, [R1+0xef0] ;  /* 0x000ef00001ac7983 */ /* 0x000ea20000300a00 */
[----:B----4-:R-:W-:-:S03]  /*13d30*/  IMAD.MOV.U32 R0, RZ, RZ, R175 ;  /* 0x000000ffff007224 */ /* 0x010fc600078e00af */
[----:B------:R1:W-:Y:S04]  /*13d40*/  STL [R1+0x1ac8], R174 ;  /* 0x001ac8ae01007387 */ /* 0x0003e80000100800 */
[----:B------:R4:W-:Y:S04]  /*13d50*/  STL [R1+0x1ac4], R0 ;  /* 0x001ac40001007387 */ /* 0x0009e80000100800 */
[----:B------:R2:W-:Y:S04]  /*13d60*/  STL [R1+0x1ad0], R176 ;  /* 0x001ad0b001007387 */ /* 0x0005e80000100800 */
[----:B-1----:R-:W3:Y:S01]  /*13d70*/  LDL.LU.64 R174, [R1+0xe90] ;  /* 0x000e900001ae7983 */ /* 0x002ee20000300a00 */
[----:B----4-:R-:W-:-:S03]  /*13d80*/  IMAD.MOV.U32 R0, RZ, RZ, R177 ;  /* 0x000000ffff007224 */ /* 0x010fc600078e00b1 */
[----:B--2---:R-:W-:Y:S01]  /*13d90*/  STL [R1+0x1ad8], R170 ;  /* 0x001ad8aa01007387 */ /* 0x004fe20000100800 */
[----:B------:R-:W-:-:S03]  /*13da0*/  IMAD.MOV.U32 R176, RZ, RZ, R180 ;  /* 0x000000ffffb07224 */ /* 0x000fc600078e00b4 */
[----:B------:R1:W-:Y:S01]  /*13db0*/  STL [R1+0x1acc], R0 ;  /* 0x001acc0001007387 */ /* 0x0003e20000100800 */
[----:B------:R-:W-:Y:S02]  /*13dc0*/  IMAD.MOV.U32 R177, RZ, RZ, R181 ;  /* 0x000000ffffb17224 */ /* 0x000fe400078e00b5 */
[----:B------:R-:W-:Y:S02]  /*13dd0*/  IMAD.MOV.U32 R180, RZ, RZ, R182 ;  /* 0x000000ffffb47224 */ /* 0x000fe400078e00b6 */
[----:B------:R-:W-:Y:S02]  /*13de0*/  IMAD.MOV.U32 R181, RZ, RZ, R183 ;  /* 0x000000ffffb57224 */ /* 0x000fe400078e00b7 */
[----:B------:R-:W2:Y:S01]  /*13df0*/  LDL.LU.64 R182, [R1+0xe80] ;  /* 0x000e800001b67983 */ /* 0x000ea20000300a00 */
[----:B-1----:R-:W-:-:S05]  /*13e00*/  IMAD.MOV.U32 R0, RZ, RZ, R171 ;  /* 0x000000ffff007224 */ /* 0x002fca00078e00ab */
[----:B------:R1:W-:Y:S04]  /*13e10*/  STL [R1+0x1ad4], R0 ;  /* 0x001ad40001007387 */ /* 0x0003e80000100800 */
[----:B------:R4:W-:Y:S01]  /*13e20*/  STL [R1+0x1ae0], R186 ;  /* 0x001ae0ba01007387 */ /* 0x0009e20000100800 */
[----:B-1----:R-:W-:-:S05]  /*13e30*/  IMAD.MOV.U32 R0, RZ, RZ, R187 ;  /* 0x000000ffff007224 */ /* 0x002fca00078e00bb */
[----:B------:R1:W-:Y:S04]  /*13e40*/  STL [R1+0x1adc], R0 ;  /* 0x001adc0001007387 */ /* 0x0003e80000100800 */
[----:B----4-:R-:W4:Y:S01]  /*13e50*/  LDL.LU.64 R186, [R1+0xe50] ;  /* 0x000e500001ba7983 */ /* 0x010f220000300a00 */
[----:B-1----:R-:W-:-:S03]  /*13e60*/  IMAD.MOV.U32 R0, RZ, RZ, R173 ;  /* 0x000000ffff007224 */ /* 0x002fc600078e00ad */
[----:B------:R-:W-:Y:S04]  /*13e70*/  STL [R1+0x1ae8], R172 ;  /* 0x001ae8ac01007387 */ /* 0x000fe80000100800 */
[----:B------:R1:W-:Y:S04]  /*13e80*/  STL [R1+0x1ae4], R0 ;  /* 0x001ae40001007387 */ /* 0x0003e80000100800 */
[----:B------:R-:W-:Y:S01]  /*13e90*/  STL [R1+0x1af0], R192 ;  /* 0x001af0c001007387 */ /* 0x000fe20000100800 */
[----:B-1----:R-:W-:-:S05]  /*13ea0*/  IMAD.MOV.U32 R0, RZ, RZ, R193 ;  /* 0x000000ffff007224 */ /* 0x002fca00078e00c1 */
[----:B------:R1:W-:Y:S04]  /*13eb0*/  STL [R1+0x1aec], R0 ;  /* 0x001aec0001007387 */ /* 0x0003e80000100800 */
[----:B---3--:R-:W-:Y:S01]  /*13ec0*/  STL [R1+0x1af8], R174 ;  /* 0x001af8ae01007387 */ /* 0x008fe20000100800 */
[----:B-1----:R-:W-:-:S03]  /*13ed0*/  IMAD.MOV.U32 R0, RZ, RZ, R175 ;  /* 0x000000ffff007224 */ /* 0x002fc600078e00af */
[----:B------:R-:W3:Y:S04]  /*13ee0*/  LDL.LU.64 R192, [R1+0xe20] ;  /* 0x000e200001c07983 */ /* 0x000ee80000300a00 */
[----:B------:R1:W-:Y:S04]  /*13ef0*/  STL [R1+0x1af4], R0 ;  /* 0x001af40001007387 */ /* 0x0003e80000100800 */
[----:B------:R2:W-:Y:S01]  /*13f00*/  STL [R1+0x1b00], R178 ;  /* 0x001b00b201007387 */ /* 0x0005e20000100800 */
[----:B-1----:R-:W-:-:S05]  /*13f10*/  IMAD.MOV.U32 R0, RZ, RZ, R179 ;  /* 0x000000ffff007224 */ /* 0x002fca00078e00b3 */
[----:B------:R1:W-:Y:S04]  /*13f20*/  STL [R1+0x1afc], R0 ;  /* 0x001afc0001007387 */ /* 0x0003e80000100800 */
[----:B--2---:R-:W2:Y:S01]  /*13f30*/  LDL.LU.64 R178, [R1+0xdf0] ;  /* 0x000df00001b27983 */ /* 0x004ea20000300a00 */
[----:B-1----:R-:W-:-:S03]  /*13f40*/  IMAD.MOV.U32 R0, RZ, RZ, R183 ;  /* 0x000000ffff007224 */ /* 0x002fc600078e00b7 */
[----:B------:R1:W-:Y:S04]  /*13f50*/  STL [R1+0x1b08], R182 ;  /* 0x001b08b601007387 */ /* 0x0003e80000100800 */
[----:B------:R-:W-:Y:S04]  /*13f60*/  STL [R1+0x1b10], R176 ;  /* 0x001b10b001007387 */ /* 0x000fe80000100800 */
[----:B------:R4:W-:Y:S04]  /*13f70*/  STL [R1+0x1b04], R0 ;  /* 0x001b040001007387 */ /* 0x0009e80000100800 */
[----:B-1----:R-:W2:Y:S01]  /*13f80*/  LDL.LU.64 R182, [R1+0xde0] ;  /* 0x000de00001b67983 */ /* 0x002ea20000300a00 */
[----:B----4-:R-:W-:-:S05]  /*13f90*/  IMAD.MOV.U32 R0, RZ, RZ, R177 ;  /* 0x000000ffff007224 */ /* 0x010fca00078e00b1 */
[----:B------:R1:W-:Y:S04]  /*13fa0*/  STL [R1+0x1b0c], R0 ;  /* 0x001b0c0001007387 */ /* 0x0003e80000100800 */
[----:B------:R4:W-:Y:S01]  /*13fb0*/  STL [R1+0x1b18], R186 ;  /* 0x001b18ba01007387 */ /* 0x0009e20000100800 */
[----:B-1----:R-:W-:-:S03]  /*13fc0*/  IMAD.MOV.U32 R0, RZ, RZ, R187 ;  /* 0x000000ffff007224 */ /* 0x002fc600078e00bb */
[----:B----4-:R-:W4:Y:S04]  /*13fd0*/  LDL.LU.64 R186, [R1+0xdd0] ;  /* 0x000dd00001ba7983 */ /* 0x010f280000300a00 */
[----:B------:R1:W-:Y:S04]  /*13fe0*/  STL [R1+0x1b14], R0 ;  /* 0x001b140001007387 */ /* 0x0003e80000100800 */
[----:B------:R1:W-:Y:S02]  /*13ff0*/  STL [R1+0x1b20], R188 ;  /* 0x001b20bc01007387 */ /* 0x0003e40000100800 */
[----:B-1----:R-:W-:-:S02]  /*14000*/  IMAD.MOV.U32 R0, RZ, RZ, R189 ;  /* 0x000000ffff007224 */ /* 0x002fc400078e00bd */
[----:B------:R-:W4:Y:S04]  /*14010*/  LDL.LU.64 R188, [R1+0xdc0] ;  /* 0x000dc00001bc7983 */ /* 0x000f280000300a00 */
[----:B------:R3:W-:Y:S02]  /*14020*/  STL [R1+0x1b1c], R0 ;  /* 0x001b1c0001007387 */ /* 0x0007e40000100800 */
[----:B---3--:R-:W-:Y:S02]  /*14030*/  IMAD.MOV.U32 R0, RZ, RZ, R193 ;  /* 0x000000ffff007224 */ /* 0x008fe400078e00c1 */
[----:B------:R1:W-:Y:S04]  /*14040*/  STL [R1+0x1b28], R192 ;  /* 0x001b28c001007387 */ /* 0x0003e80000100800 */
[----:B-1----:R-:W3:Y:S04]  /*14050*/  LDL.LU.64 R192, [R1+0xdb0] ;  /* 0x000db00001c07983 */ /* 0x002ee80000300a00 */
[----:B------:R1:W-:Y:S04]  /*14060*/  STL [R1+0x1b24], R0 ;  /* 0x001b240001007387 */ /* 0x0003e80000100800 */
[----:B------:R1:W-:Y:S02]  /*14070*/  STL [R1+0x1b30], R194 ;  /* 0x001b30c201007387 */ /* 0x0003e40000100800 */
[----:B-1----:R-:W-:-:S05]  /*14080*/  IMAD.MOV.U32 R0, RZ, RZ, R195 ;  /* 0x000000ffff007224 */ /* 0x002fca00078e00c3 */
[----:B------:R2:W-:Y:S04]  /*14090*/  STL [R1+0x1b2c], R0 ;  /* 0x001b2c0001007387 */ /* 0x0005e80000100800 */
[----:B------:R-:W3:Y:S01]  /*140a0*/  LDL.LU.64 R194, [R1+0xda0] ;  /* 0x000da00001c27983 */ /* 0x000ee20000300a00 */
[----:B--2---:R-:W-:-:S03]  /*140b0*/  IMAD.MOV.U32 R0, RZ, RZ, R179 ;  /* 0x000000ffff007224 */ /* 0x004fc600078e00b3 */
[----:B------:R-:W-:Y:S04]  /*140c0*/  STL [R1+0x1b38], R178 ;  /* 0x001b38b201007387 */ /* 0x000fe80000100800 */
[----:B------:R-:W-:Y:S04]  /*140d0*/  STL [R1+0x1b40], R180 ;  /* 0x001b40b401007387 */ /* 0x000fe80000100800 */
[----:B------:R1:W-:Y:S04]  /*140e0*/  STL [R1+0x1b34], R0 ;  /* 0x001b340001007387 */ /* 0x0003e80000100800 */
[----:B------:R-:W-:Y:S01]  /*140f0*/  STL [R1+0x1b48], R182 ;  /* 0x001b48b601007387 */ /* 0x000fe20000100800 */
[----:B-1----:R-:W-:-:S05]  /*14100*/  IMAD.MOV.U32 R0, RZ, RZ, R181 ;  /* 0x000000ffff007224 */ /* 0x002fca00078e00b5 */
[----:B------:R1:W-:Y:S02]  /*14110*/  STL [R1+0x1b3c], R0 ;  /* 0x001b3c0001007387 */ /* 0x0003e40000100800 */
[----:B-1----:R-:W-:-:S05]  /*14120*/  IMAD.MOV.U32 R0, RZ, RZ, R183 ;  /* 0x000000ffff007224 */ /* 0x002fca00078e00b7 */
[----:B------:R1:W-:Y:S04]  /*14130*/  STL [R1+0x1b44], R0 ;  /* 0x001b440001007387 */ /* 0x0003e80000100800 */
[----:B------:R-:W-:Y:S01]  /*14140*/  STL [R1+0x1b50], R184 ;  /* 0x001b50b801007387 */ /* 0x000fe20000100800 */
[----:B-1----:R-:W-:-:S03]  /*14150*/  IMAD.MOV.U32 R0, RZ, RZ, R185 ;  /* 0x000000ffff007224 */ /* 0x002fc600078e00b9 */
[----:B----4-:R-:W-:Y:S04]  /*14160*/  STL [R1+0x1b58], R186 ;  /* 0x001b58ba01007387 */ /* 0x010fe80000100800 */
[----:B------:R1:W-:Y:S04]  /*14170*/  STL [R1+0x1b4c], R0 ;  /* 0x001b4c0001007387 */ /* 0x0003e80000100800 */
[----:B------:R-:W-:Y:S01]  /*14180*/  STL [R1+0x1b60], R198 ;  /* 0x001b60c601007387 */ /* 0x000fe20000100800 */
[----:B-1----:R-:W-:-:S05]  /*14190*/  IMAD.MOV.U32 R0, RZ, RZ, R187 ;  /* 0x000000ffff007224 */ /* 0x002fca00078e00bb */
[----:B------:R1:W-:Y:S04]  /*141a0*/  STL [R1+0x1b54], R0 ;  /* 0x001b540001007387 */ /* 0x0003e80000100800 */
[----:B------:R-:W-:Y:S01]  /*141b0*/  STL [R1+0x1b68], R188 ;  /* 0x001b68bc01007387 */ /* 0x000fe20000100800 */
[----:B-1----:R-:W-:-:S05]  /*141c0*/  IMAD.MOV.U32 R0, RZ, RZ, R199 ;  /* 0x000000ffff007224 */ /* 0x002fca00078e00c7 */
[----:B------:R1:W-:Y:S04]  /*141d0*/  STL [R1+0x1b5c], R0 ;  /* 0x001b5c0001007387 */ /* 0x0003e80000100800 */
[----:B------:R-:W2:Y:S01]  /*141e0*/  LDL.LU.64 R198, [R1+0xd30] ;  /* 0x000d300001c67983 */ /* 0x000ea20000300a00 */
[----:B-1----:R-:W-:-:S03]  /*141f0*/  IMAD.MOV.U32 R0, RZ, RZ, R189 ;  /* 0x000000ffff007224 */ /* 0x002fc600078e00bd */
[----:B------:R-:W-:Y:S04]  /*14200*/  STL [R1+0x1b70], R190 ;  /* 0x001b70be01007387 */ /* 0x000fe80000100800 */
[----:B------:R1:W-:Y:S02]  /*14210*/  STL [R1+0x1b64], R0 ;  /* 0x001b640001007387 */ /* 0x0003e40000100800 */
[----:B-1----:R-:W-:Y:S02]  /*14220*/  IMAD.MOV.U32 R0, RZ, RZ, R191 ;  /* 0x000000ffff007224 */ /* 0x002fe400078e00bf */
[----:B------:R-:W-:Y:S01]  /*14230*/  IMAD.MOV.U32 R2, RZ, RZ, R197 ;  /* 0x000000ffff027224 */ /* 0x000fe200078e00c5 */
[----:B---3--:R-:W-:Y:S04]  /*14240*/  STL [R1+0x1b78], R192 ;  /* 0x001b78c001007387 */ /* 0x008fe80000100800 */
[----:B------:R1:W-:Y:S04]  /*14250*/  STL [R1+0x1b6c], R0 ;  /* 0x001b6c0001007387 */ /* 0x0003e80000100800 */
[----:B------:R3:W-:Y:S01]  /*14260*/  STL [R1+0x1b80], R200 ;  /* 0x001b80c801007387 */ /* 0x0007e20000100800 */
[----:B-1----:R-:W-:-:S05]  /*14270*/  IMAD.MOV.U32 R0, RZ, RZ, R193 ;  /* 0x000000ffff007224 */ /* 0x002fca00078e00c1 */
[----:B------:R1:W-:Y:S04]  /*14280*/  STL [R1+0x1b74], R0 ;  /* 0x001b740001007387 */ /* 0x0003e80000100800 */
[----:B---3--:R-:W3:Y:S01]  /*14290*/  S2R R200, SR_TID.X ;  /* 0x0000000000c87919 */ /* 0x008ee20000002100 */
[----:B-1----:R-:W-:-:S03]  /*142a0*/  IMAD.MOV.U32 R0, RZ, RZ, R201 ;  /* 0x000000ffff007224 */ /* 0x002fc600078e00c9 */
[----:B------:R-:W1:Y:S04]  /*142b0*/  S2R R201, SR_TID.X ;  /* 0x0000000000c97919 */ /* 0x000e680000002100 */
[----:B------:R4:W-:Y:S04]  /*142c0*/  STL [R1+0x1b7c], R0 ;  /* 0x001b7c0001007387 */ /* 0x0009e80000100800 */
[----:B------:R-:W-:Y:S01]  /*142d0*/  STL [R1+0x1b88], R194 ;  /* 0x001b88c201007387 */ /* 0x000fe20000100800 */
[----:B----4-:R-:W-:-:S05]  /*142e0*/  IMAD.MOV.U32 R0, RZ, RZ, R195 ;  /* 0x000000ffff007224 */ /* 0x010fca00078e00c3 */
[----:B------:R3:W-:Y:S01]  /*142f0*/  STL [R1+0x1b84], R0 ;  /* 0x001b840001007387 */ /* 0x0007e20000100800 */
[----:B-1----:R-:W-:-:S03]  /*14300*/  LOP3.LUT R201, R201, 0x60, RZ, 0xc0, !PT ;  /* 0x00000060c9c97812 */ /* 0x002fc600078ec0ff */
[----:B------:R-:W-:Y:S01]  /*14310*/  STL [R1+0x1b90], R196 ;  /* 0x001b90c401007387 */ /* 0x000fe20000100800 */
[----:B---3--:R-:W-:-:S03]  /*14320*/  LOP3.LUT R0, R200, 0x7, RZ, 0xc0, !PT ;  /* 0x00000007c8007812 */ /* 0x008fc600078ec0ff */
[----:B------:R1:W-:Y:S01]  /*14330*/  STL [R1+0x1b8c], R2 ;  /* 0x001b8c0201007387 */ /* 0x0003e20000100800 */
[----:B------:R-:W-:Y:S02]  /*14340*/  IMAD.SHL.U32 R4, R200, 0x2, RZ ;  /* 0x00000002c8047824 */ /* 0x000fe400078e00ff */
[C---:B-1----:R-:W-:Y:S02]  /*14350*/  IMAD R2, R0.reuse, 0x4, R201 ;  /* 0x0000000400027824 */ /* 0x042fe400078e02c9 */
[----:B------:R-:W-:-:S05]  /*14360*/  IMAD.SHL.U32 R0, R0, 0x10, RZ ;  /* 0x0000001000007824 */ /* 0x000fca00078e00ff */
[----:B------:R-:W-:Y:S01]  /*14370*/  LOP3.LUT R0, R0, 0x30, R4, 0x78, !PT ;  /* 0x0000003000007812 */ /* 0x000fe200078e7804 */
[----:B--2---:R-:W-:Y:S01]  /*14380*/  IMAD.MOV.U32 R4, RZ, RZ, R199 ;  /* 0x000000ffff047224 */ /* 0x004fe200078e00c7 */
[----:B------:R-:W-:Y:S04]  /*14390*/  STL [R1+0x1b98], R198 ;  /* 0x001b98c601007387 */ /* 0x000fe80000100800 */
[----:B------:R1:W-:Y:S04]  /*143a0*/  STL [R1+0x1b94], R4 ;  /* 0x001b940401007387 */ /* 0x0003e80000100800 */
[----:B------:R-:W2:Y:S01]  /*143b0*/  LDL.LU.64 R70, [R1+0x1248] ;  /* 0x0012480001467983 */ /* 0x000ea20000300a00 */
[----:B------:R-:W-:-:S02]  /*143c0*/  LOP3.LUT R68, R200, 0x3, RZ, 0xc0, !PT ;  /* 0x00000003c8447812 */ /* 0x000fc400078ec0ff */
[----:B------:R-:W-:Y:S01]  /*143d0*/  LOP3.LUT R5, R200, 0x1c, RZ, 0xc0, !PT ;  /* 0x0000001cc8057812 */ /* 0x000fe200078ec0ff */
[----:B------:R-:W-:-:S04]  /*143e0*/  IMAD.MOV.U32 R69, RZ, RZ, R203 ;  /* 0x000000ffff457224 */ /* 0x000fc800078e00cb */
[----:B------:R-:W-:Y:S02]  /*143f0*/  IMAD R5, R68, 0x420, R5 ;  /* 0x0000042044057824 */ /* 0x000fe400078e0205 */
[----:B------:R-:W-:Y:S02]  /*14400*/  IMAD.MOV.U32 R68, RZ, RZ, R202 ;  /* 0x000000ffff447224 */ /* 0x000fe400078e00ca */
[----:B-1----:R-:W-:-:S03]  /*14410*/  IMAD.U32 R4, R2, 0x20, R0 ;  /* 0x0000002002047824 */ /* 0x002fc600078e0000 */
[----:B------:R1:W-:Y:S02]  /*14420*/  STL.64 [R1+0x1660], R68 ;  /* 0x0016604401007387 */ /* 0x0003e40000100a00 */
[----:B-1----:R-:W-:Y:S02]  /*14430*/  IMAD.MOV.U32 R68, RZ, RZ, R204 ;  /* 0x000000ffff447224 */ /* 0x002fe400078e00cc */
[----:B------:R-:W-:Y:S01]  /*14440*/  IMAD.MOV.U32 R69, RZ, RZ, R205 ;  /* 0x000000ffff457224 */ /* 0x000fe200078e00cd */
[----:B--2---:R1:W-:Y:S04]  /*14450*/  STL.64 [R1+0x1698], R70 ;  /* 0x0016984601007387 */ /* 0x0043e80000100a00 */
[----:B------:R-:W-:Y:S04]  /*14460*/  STL [R1+0x1ba0], R4 ;  /* 0x001ba00401007387 */ /* 0x000fe80000100800 */
[----:B------:R-:W2:Y:S04]  /*14470*/  LDL.LU.64 R72, [R1+0x1238] ;  /* 0x0012380001487983 */ /* 0x000ea80000300a00 */
[----:B------:R3:W-:Y:S04]  /*14480*/  STL.64 [R1+0x1658], R68 ;  /* 0x0016584401007387 */ /* 0x0007e80000100a00 */
[----:B-1----:R-:W4:Y:S01]  /*14490*/  LDL.LU.64 R70, [R1+0xd28] ;  /* 0x000d280001467983 */ /* 0x002f220000300a00 */
[----:B---3--:R-:W-:-:S02]  /*144a0*/  IMAD.MOV.U32 R68, RZ, RZ, R206 ;  /* 0x000000ffff447224 */ /* 0x008fc400078e00ce */
[----:B------:R-:W-:Y:S01]  /*144b0*/  IMAD.MOV.U32 R69, RZ, RZ, R207 ;  /* 0x000000ffff457224 */ /* 0x000fe200078e00cf */
[----:B--2---:R1:W-:Y:S04]  /*144c0*/  STL.64 [R1+0x1690], R72 ;  /* 0x0016904801007387 */ /* 0x0043e80000100a00 */
[----:B------:R2:W-:Y:S04]  /*144d0*/  STL.64 [R1+0x1650], R68 ;  /* 0x0016504401007387 */ /* 0x0005e80000100a00 */
[----:B-1----:R-:W3:Y:S01]  /*144e0*/  LDL.LU.64 R72, [R1+0xd18] ;  /* 0x000d180001487983 */ /* 0x002ee20000300a00 */
[----:B--2---:R-:W-:-:S02]  /*144f0*/  IMAD.MOV.U32 R68, RZ, RZ, R220 ;  /* 0x000000ffff447224 */ /* 0x004fc400078e00dc */
[----:B------:R-:W-:Y:S01]  /*14500*/  IMAD.MOV.U32 R69, RZ, RZ, R221 ;  /* 0x000000ffff457224 */ /* 0x000fe200078e00dd */
[----:B----4-:R1:W-:Y:S04]  /*14510*/  STL.64 [R1+0x16b8], R70 ;  /* 0x0016b84601007387 */ /* 0x0103e80000100a00 */
[----:B------:R2:W-:Y:S04]  /*14520*/  STL.64 [R1+0x1648], R68 ;  /* 0x0016484401007387 */ /* 0x0005e80000100a00 */
[----:B-1----:R-:W4:Y:S01]  /*14530*/  LDL.LU.64 R70, [R1+0xcf8] ;  /* 0x000cf80001467983 */ /* 0x002f220000300a00 */
[----:B--2---:R-:W-:-:S02]  /*14540*/  IMAD.MOV.U32 R68, RZ, RZ, R222 ;  /* 0x000000ffff447224 */ /* 0x004fc400078e00de */
[----:B------:R-:W-:Y:S01]  /*14550*/  IMAD.MOV.U32 R69, RZ, RZ, R223 ;  /* 0x000000ffff457224 */ /* 0x000fe200078e00df */
[----:B---3--:R1:W-:Y:S04]  /*14560*/  STL.64 [R1+0x16b0], R72 ;  /* 0x0016b04801007387 */ /* 0x0083e80000100a00 */
        /* <DEDUP_REMOVED lines=14> */
[----:B----4-:R-:W-:Y:S04]  /*14650*/  STL.64 [R1+0x16d0], R70 ;  /* 0x0016d04601007387 */ /* 0x010fe80000100a00 */
[----:B------:R1:W-:Y:S04]  /*14660*/  STL.64 [R1+0x1628], R68 ;  /* 0x0016284401007387 */ /* 0x0003e80000100a00 */
[----:B-1----:R-:W2:Y:S01]  /*14670*/  LDL.LU.64 R68, [R1+0x650] ;  /* 0x0006500001447983 */ /* 0x002ea20000300a00 */
[----:B------:R-:W-:-:S02]  /*14680*/  IMAD.MOV.U32 R70, RZ, RZ, R242 ;  /* 0x000000ffff467224 */ /* 0x000fc400078e00f2 */
[----:B------:R-:W-:Y:S01]  /*14690*/  IMAD.MOV.U32 R71, RZ, RZ, R243 ;  /* 0x000000ffff477224 */ /* 0x000fe200078e00f3 */
[----:B---3--:R-:W-:Y:S04]  /*146a0*/  STL.64 [R1+0x16c8], R72 ;  /* 0x0016c84801007387 */ /* 0x008fe80000100a00 */
[----:B------:R1:W-:Y:S04]  /*146b0*/  STL.64 [R1+0x1620], R70 ;  /* 0x0016204601007387 */ /* 0x0003e80000100a00 */
[----:B-1----:R-:W3:Y:S04]  /*146c0*/  LDL.LU.64 R70, [R1+0x598] ;  /* 0x0005980001467983 */ /* 0x002ee80000300a00 */
[----:B--2---:R1:W-:Y:S04]  /*146d0*/  STL.64 [R1+0x16c0], R68 ;  /* 0x0016c04401007387 */ /* 0x0043e80000100a00 */
[----:B-1----:R-:W2:Y:S04]  /*146e0*/  LDL.LU.64 R68, [R1+0x590] ;  /* 0x0005900001447983 */ /* 0x002ea80000300a00 */
[----:B---3--:R1:W-:Y:S04]  /*146f0*/  STL.64 [R1+0x1618], R70 ;  /* 0x0016184601007387 */ /* 0x0083e80000100a00 */
        /* <DEDUP_REMOVED lines=15> */
[----:B---3--:R-:W-:Y:S04]  /*147f0*/  STL.64 [R1+0x15f8], R70 ;  /* 0x0015f84601007387 */ /* 0x008fe80000100a00 */
[----:B------:R-:W-:Y:S04]  /*14800*/  STL.64 [R1+0x15f0], R238 ;  /* 0x0015f0ee01007387 */ /* 0x000fe80000100a00 */
[----:B--2---:R-:W-:Y:S04]  /*14810*/  STL.64 [R1+0x1780], R68 ;  /* 0x0017804401007387 */ /* 0x004fe80000100a00 */
        /* <DEDUP_REMOVED lines=34> */
[----:B------:R-:W-:Y:S01]  /*14a40*/  STL [R1+0x178c], RZ ;  /* 0x00178cff01007387 */ /* 0x000fe20000100800 */
[----:B-1----:R-:W-:-:S02]  /*14a50*/  IMAD.MOV.U32 R7, RZ, RZ, 0x1 ;  /* 0x00000001ff077424 */ /* 0x002fc400078e00ff */
[----:B------:R-:W-:-:S03]  /*14a60*/  IMAD.MOV.U32 R6, RZ, RZ, -0x1 ;  /* 0xffffffffff067424 */ /* 0x000fc600078e00ff */
[----:B------:R1:W-:Y:S04]  /*14a70*/  STL [R1+0x1580], R7 ;  /* 0x0015800701007387 */ /* 0x0003e80000100800 */
[----:B------:R-:W-:Y:S04]  /*14a80*/  STL [R1+0xf30], RZ ;  /* 0x000f30ff01007387 */ /* 0x000fe80000100800 */
[----:B------:R2:W-:Y:S04]  /*14a90*/  STL [R1+0xa98], R6 ;  /* 0x000a980601007387 */ /* 0x0005e80000100800 */
[----:B------:R3:W-:Y:S04]  /*14aa0*/  STL [R1+0xf34], RZ ;  /* 0x000f34ff01007387 */ /* 0x0007e80000100800 */
        /* <DEDUP_REMOVED lines=438> */
[----:B------:R3:W-:Y:S04]  /*16610*/  STL [R1], RZ ;  /* 0x000000ff01007387 */ /* 0x0007e80000100800 */
        /* <DEDUP_REMOVED lines=376> */
[----:B------:R3:W-:Y:S01]  /*17da0*/  STL [R1+0x894], RZ ;  /* 0x000894ff01007387 */ /* 0x0007e20000100800 */
[----:B------:R-:W-:-:S03]  /*17db0*/  IMAD.MOV.U32 R201, RZ, RZ, 0x1f ;  /* 0x0000001fffc97424 */ /* 0x000fc600078e00ff */
[----:B------:R3:W-:Y:S04]  /*17dc0*/  STL [R1+0x898], RZ ;  /* 0x000898ff01007387 */ /* 0x0007e80000100800 */
[----:B------:R3:W-:Y:S04]  /*17dd0*/  STL [R1+0x89c], RZ ;  /* 0x00089cff01007387 */ /* 0x0007e80000100800 */
[----:B------:R3:W-:Y:S04]  /*17de0*/  STL [R1+0x880], RZ ;  /* 0x000880ff01007387 */ /* 0x0007e80000100800 */
[----:B------:R3:W-:Y:S04]  /*17df0*/  STL [R1+0x884], RZ ;  /* 0x000884ff01007387 */ /* 0x0007e80000100800 */
[----:B------:R3:W-:Y:S01]  /*17e00*/  STL [R1+0x888], RZ ;  /* 0x000888ff01007387 */ /* 0x0007e20000100800 */
[----:B------:R-:W-:-:S03]  /*17e10*/  IADD3 R201, R201, c[0x0][0x180], RZ ;  /* 0x00006000c9c97a10 */ /* 0x000fc60007ffe0ff */
[----:B------:R3:W-:Y:S04]  /*17e20*/  STL [R1+0x88c], RZ ;  /* 0x00088cff01007387 */ /* 0x0007e80000100800 */
[----:B------:R3:W-:Y:S04]  /*17e30*/  STL [R1+0x870], RZ ;  /* 0x000870ff01007387 */ /* 0x0007e80000100800 */
[----:B------:R3:W-:Y:S04]  /*17e40*/  STL [R1+0x874], RZ ;  /* 0x000874ff01007387 */ /* 0x0007e80000100800 */
[----:B------:R3:W-:Y:S01]  /*17e50*/  STL [R1+0x878], RZ ;  /* 0x000878ff01007387 */ /* 0x0007e20000100800 */
[----:B------:R-:W-:-:S03]  /*17e60*/  SHF.R.S32.HI R3, RZ, 0x1f, R201 ;  /* 0x0000001fff037819 */ /* 0x000fc600000114c9 */
[----:B------:R3:W-:Y:S04]  /*17e70*/  STL [R1+0x87c], RZ ;  /* 0x00087cff01007387 */ /* 0x0007e80000100800 */
[----:B------:R3:W-:Y:S04]  /*17e80*/  STL [R1+0x860], RZ ;  /* 0x000860ff01007387 */ /* 0x0007e80000100800 */
[----:B------:R3:W-:Y:S04]  /*17e90*/  STL [R1+0x864], RZ ;  /* 0x000864ff01007387 */ /* 0x0007e80000100800 */
[----:B------:R3:W-:Y:S01]  /*17ea0*/  STL [R1+0x868], RZ ;  /* 0x000868ff01007387 */ /* 0x0007e20000100800 */
[----:B------:R-:W-:-:S03]  /*17eb0*/  LEA.HI R3, R3, R201, RZ, 0x5 ;  /* 0x000000c903037211 */ /* 0x000fc600078f28ff */
[----:B------:R3:W-:Y:S04]  /*17ec0*/  STL [R1+0x86c], RZ ;  /* 0x00086cff01007387 */ /* 0x0007e80000100800 */
[----:B------:R3:W-:Y:S04]  /*17ed0*/  STL [R1+0x850], RZ ;  /* 0x000850ff01007387 */ /* 0x0007e80000100800 */
[----:B------:R3:W-:Y:S04]  /*17ee0*/  STL [R1+0x854], RZ ;  /* 0x000854ff01007387 */ /* 0x0007e80000100800 */
[----:B------:R3:W-:Y:S01]  /*17ef0*/  STL [R1+0x858], RZ ;  /* 0x000858ff01007387 */ /* 0x0007e20000100800 */
[----:B------:R-:W-:-:S03]  /*17f00*/  SHF.R.S32.HI R3, RZ, 0x5, R3 ;  /* 0x00000005ff037819 */ /* 0x000fc60000011403 */
[----:B------:R3:W-:Y:S04]  /*17f10*/  STL [R1+0x85c], RZ ;  /* 0x00085cff01007387 */ /* 0x0007e80000100800 */
[----:B------:R3:W-:Y:S04]  /*17f20*/  STL [R1+0x840], RZ ;  /* 0x000840ff01007387 */ /* 0x0007e80000100800 */
[----:B------:R3:W-:Y:S01]  /*17f30*/  STL [R1+0x844], RZ ;  /* 0x000844ff01007387 */ /* 0x0007e20000100800 */
[----:B------:R-:W-:-:S03]  /*17f40*/  LOP3.LUT R8, R5, 0x20, RZ, 0x3c, !PT ;  /* 0x0000002005087812 */ /* 0x000fc600078e3cff */
[----:B------:R3:W-:Y:S01]  /*17f50*/  STL [R1+0x848], RZ ;  /* 0x000848ff01007387 */ /* 0x0007e20000100800 */
[----:B-1----:R-:W-:-:S03]  /*17f60*/  LOP3.LUT R7, R5, 0x40, RZ, 0x3c, !PT ;  /* 0x0000004005077812 */ /* 0x002fc600078e3cff */
[----:B------:R3:W-:Y:S01]  /*17f70*/  STL [R1+0x84c], RZ ;  /* 0x00084cff01007387 */ /* 0x0007e20000100800 */
[----:B--2---:R-:W-:-:S03]  /*17f80*/  LOP3.LUT R6, R5, 0x60, RZ, 0x3c, !PT ;  /* 0x0000006005067812 */ /* 0x004fc600078e3cff */
[----:B------:R3:W-:Y:S01]  /*17f90*/  STL [R1+0x830], RZ ;  /* 0x000830ff01007387 */ /* 0x0007e20000100800 */
[----:B------:R-:W-:-:S03]  /*17fa0*/  IADD3 R5, R3, -0x2, RZ ;  /* 0xfffffffe03057810 */ /* 0x000fc60007ffe0ff */
[----:B------:R3:W-:Y:S01]  /*17fb0*/  STL [R1+0x834], RZ ;  /* 0x000834ff01007387 */ /* 0x0007e20000100800 */
[----:B------:R-:W-:-:S03]  /*17fc0*/  LOP3.LUT R3, R4, 0x40, RZ, 0x3c, !PT ;  /* 0x0000004004037812 */ /* 0x000fc600078e3cff */
[----:B------:R3:W-:Y:S04]  /*17fd0*/  STL [R1+0x838], RZ ;  /* 0x000838ff01007387 */ /* 0x0007e80000100800 */
[----:B------:R3:W-:Y:S04]  /*17fe0*/  STL [R1+0x83c], RZ ;  /* 0x00083cff01007387 */ /* 0x0007e80000100800 */
[----:B------:R3:W-:Y:S04]  /*17ff0*/  STL [R1+0x7f0], RZ ;  /* 0x0007f0ff01007387 */ /* 0x0007e80000100800 */
[----:B------:R3:W-:Y:S04]  /*18000*/  STL [R1+0x7f4], RZ ;  /* 0x0007f4ff01007387 */ /* 0x0007e80000100800 */
[----:B------:R3:W-:Y:S04]  /*18010*/  STL [R1+0x7f8], RZ ;  /* 0x0007f8ff01007387 */ /* 0x0007e80000100800 */
[----:B------:R3:W-:Y:S04]  /*18020*/  STL [R1+0x7fc], RZ ;  /* 0x0007fcff01007387 */ /* 0x0007e80000100800 */
[----:B------:R3:W-:Y:S01]  /*18030*/  STL [R1+0x1bb8], R3 ;  /* 0x001bb80301007387 */ /* 0x0007e20000100800 */
[----:B------:R-:W-:-:S04]  /*18040*/  IMAD.MOV.U32 R243, RZ, RZ, c[0x0][0x188] ;  /* 0x00006200fff37624 */ /* 0x000fc800078e00ff */
[----:B------:R-:W-:Y:S01]  /*18050*/  IMAD.SHL.U32 R243, R243, 0x20, RZ ;  /* 0x00000020f3f37824 */ /* 0x000fe200078e00ff */
[----:B------:R-:W-:-:S04]  /*18060*/  SHF.R.S32.HI R2, RZ, 0x1f, R252 ;  /* 0x0000001fff027819 */ /* 0x000fc800000114fc */
[----:B------:R-:W-:Y:S01]  /*18070*/  SHF.R.S32.HI R0, RZ, 0x1f, R243 ;  /* 0x0000001fff007819 */ /* 0x000fe200000114f3 */
[----:B------:R-:W-:Y:S01]  /*18080*/  CS2R R248, SRZ ;  /* 0x0000000000f87805 */ /* 0x000fe2000001ff00 */
[----:B------:R-:W-:Y:S01]  /*18090*/  SHF.L.U64.HI R2, R252, 0x2, R2 ;  /* 0x00000002fc027819 */ /* 0x000fe20000010202 */
[----:B------:R-:W-:Y:S01]  /*180a0*/  CS2R R250, SRZ ;  /* 0x0000000000fa7805 */ /* 0x000fe2000001ff00 */
[----:B------:R-:W-:Y:S01]  /*180b0*/  SHF.L.U64.HI R0, R243, 0x2, R0 ;  /* 0x00000002f3007819 */ /* 0x000fe20000010200 */
[----:B------:R-:W-:Y:S01]  /*180c0*/  CS2R R244, SRZ ;  /* 0x0000000000f47805 */ /* 0x000fe2000001ff00 */
        /* <DEDUP_REMOVED lines=84> */
[----:B---3--:R-:W-:-:S02]  /*18610*/  CS2R R242, SRZ ;  /* 0x0000000000f27805 */ /* 0x008fc4000001ff00 */
.L_x_1:
[----:B--2---:R-:W2:Y:S01]  /*18620*/  LDL.LU R3, [R1+0xa98] ;  /* 0x000a980001037983 */ /* 0x004ea20000300800 */
[----:B------:R-:W-:-:S04]  /*18630*/  DEPBAR.LE SB0, 0x2 ;  /* 0x000080800000791a */ /* 0x000fc80000000000 */
[----:B------:R-:W3:Y:S04]  /*18640*/  LDL R4, [R1+0x1ba0] ;  /* 0x001ba00001047983 */ /* 0x000ee80000100800 */
[----:B-----5:R-:W-:Y:S04]  /*18650*/  STL.64 [R1+0x2668], R214 ;  /* 0x002668d601007387 */ /* 0x020fe80000100a00 */
        /* <DEDUP_REMOVED lines=8> */
[----:B------:R-:W1:Y:S04]  /*186e0*/  S2R R7, SR_TID.X ;  /* 0x0000000000077919 */ /* 0x000e680000002100 */
[----:B------:R-:W-:Y:S04]  /*186f0*/  STL.64 [R1+0x2620], R168 ;  /* 0x002620a801007387 */ /* 0x000fe80000100a00 */
[----:B------:R-:W-:Y:S04]  /*18700*/  STL.64 [R1+0x2618], R174 ;  /* 0x002618ae01007387 */ /* 0x000fe80000100a00 */
[----:B------:R-:W-:Y:S04]  /*18710*/  STL.64 [R1+0x2610], R172 ;  /* 0x002610ac01007387 */ /* 0x000fe80000100a00 */
[----:B------:R-:W-:Y:S04]  /*18720*/  STL.64 [R1+0x2608], R178 ;  /* 0x002608b201007387 */ /* 0x000fe80000100a00 */
[----:B------:R-:W-:Y:S04]  /*18730*/  STL.64 [R1+0x2600], R176 ;  /* 0x002600b001007387 */ /* 0x000fe80000100a00 */
[----:B------:R-:W-:Y:S01]  /*18740*/  STL.64 [R1+0x25f8], R182 ;  /* 0x0025f8b601007387 */ /* 0x000fe20000100a00 */
[----:B-1----:R-:W-:-:S02]  /*18750*/  LOP3.LUT R6, R7, 0x1c, RZ, 0xc0, !PT ;  /* 0x0000001c07067812 */ /* 0x002fc400078ec0ff */
[C---:B------:R-:W-:Y:S01]  /*18760*/  LOP3.LUT R5, R7.reuse, 0x3, RZ, 0xc0, !PT ;  /* 0x0000000307057812 */ /* 0x040fe200078ec0ff */
[----:B------:R-:W-:Y:S01]  /*18770*/  STL.64 [R1+0x25f0], R180 ;  /* 0x0025f0b401007387 */ /* 0x000fe20000100a00 */
[C---:B------:R-:W-:Y:S02]  /*18780*/  LOP3.LUT R8, R7.reuse, 0x1c, RZ, 0xc0, !PT ;  /* 0x0000001c07087812 */ /* 0x040fe400078ec0ff */
[----:B------:R-:W-:Y:S01]  /*18790*/  LOP3.LUT R7, R7, 0x3, RZ, 0xc0, !PT ;  /* 0x0000000307077812 */ /* 0x000fe200078ec0ff */
[----:B------:R-:W-:Y:S01]  /*187a0*/  STL.64 [R1+0x25e8], R186 ;  /* 0x0025e8ba01007387 */ /* 0x000fe20000100a00 */
[----:B------:R-:W-:-:S03]  /*187b0*/  IMAD R5, R5, 0x420, R6 ;  /* 0x0000042005057824 */ /* 0x000fc600078e0206 */
[----:B------:R-:W-:Y:S01]  /*187c0*/  STL.64 [R1+0x25e0], R184 ;  /* 0x0025e0b801007387 */ /* 0x000fe20000100a00 */
[----:B------:R-:W-:Y:S01]  /*187d0*/  IMAD R7, R7, 0x420, R8 ;  /* 0x0000042007077824 */ /* 0x000fe200078e0208 */
[----:B------:R-:W-:Y:S02]  /*187e0*/  LOP3.LUT R5, R5, 0x20, RZ, 0x3c, !PT ;  /* 0x0000002005057812 */ /* 0x000fe400078e3cff */
        /* <DEDUP_REMOVED lines=14> */
[----:B------:R-:W-:Y:S04]  /*188d0*/  STL [R1+0x2568], R243 ;  /* 0x002568f301007387 */ /* 0x000fe80000100800 */
[----:B------:R1:W-:Y:S04]  /*188e0*/  STL [R1+0x1e40], R0 ;  /* 0x001e400001007387 */ /* 0x0003e80000100800 */
[----:B------:R-:W-:Y:S01]  /*188f0*/  STL [R1+0x1e38], R2 ;  /* 0x001e380201007387 */ /* 0x000fe20000100800 */
[----:B--2---:R-:W-:-:S03]  /*18900*/  IADD3 R3, R3, 0x1, RZ ;  /* 0x0000000103037810 */ /* 0x004fc60007ffe0ff */
[----:B------:R-:W-:Y:S01]  /*18910*/  BAR.SYNC.DEFER_BLOCKING 0x0 ;  /* 0x0000000000007b1d */ /* 0x000fe20000010000 */
[----:B------:R-:W-:-:S04]  /*18920*/  ISETP.GT.AND P2, PT, R3, 0x1, PT ;  /* 0x000000010300780c */ /* 0x000fc80003f44270 */
[----:B-1----:R-:W-:-:S05]  /*18930*/  SEL R0, R3, RZ, !P2 ;  /* 0x000000ff03007207 */ /* 0x002fca0005000000 */
[C---:B---3--:R-:W-:Y:S01]  /*18940*/  IMAD R3, R0.reuse, 0x10000, R4 ;  /* 0x0001000000037824 */ /* 0x048fe200078e0204 */
[----:B------:R-:W-:Y:S01]  /*18950*/  STL [R1+0xa98], R0 ;  /* 0x000a980001007387 */ /* 0x000fe20000100800 */
[C---:B------:R-:W-:Y:S02]  /*18960*/  IMAD R243, R0.reuse, 0x8000, R7 ;  /* 0x0000800000f37824 */ /* 0x040fe400078e0207 */
[----:B------:R-:W-:-:S03]  /*18970*/  IMAD R252, R0, 0x8000, R5 ;  /* 0x0000800000fc7824 */ /* 0x000fc600078e0205 */
[----:B------:R-:W-:Y:S04]  /*18980*/  STL [R1+0xa94], R243 ;  /* 0x000a94f301007387 */ /* 0x000fe80000100800 */
[----:B------:R-:W2:Y:S04]  /*18990*/  LDL.LU.64 R168, [R1+0xf30] ;  /* 0x000f300001a87983 */ /* 0x000ea80000300a00 */
[----:B------:R-:W1:Y:S04]  /*189a0*/  LDSM.16.M88.4 R64, [R3] ;  /* 0x000000000340783b */ /* 0x000e680000000200 */
[----:B------:R-:W3:Y:S04]  /*189b0*/  LDSM.16.M88.4 R60, [R3+0x1000] ;  /* 0x00100000033c783b */ /* 0x000ee80000000200 */
[----:B------:R-:W4:Y:S04]  /*189c0*/  LDSM.16.M88.4 R4, [R3+0x2000] ;  /* 0x002000000304783b */ /* 0x000f280000000200 */
[----:B------:R-:W1:Y:S04]  /*189d0*/  LDSM.16.M88.4 R8, [R3+0x3000] ;  /* 0x003000000308783b */ /* 0x000e680000000200 */
        /* <DEDUP_REMOVED lines=10> */
[----:B------:R-:W3:Y:S04]  /*18a80*/  LDSM.16.M88.4 R16, [R3+0xe000] ;  /* 0x00e000000310783b */ /* 0x000ee80000000200 */
[----:B------:R-:W3:Y:S04]  /*18a90*/  LDSM.16.M88.4 R12, [R3+0xf000] ;  /* 0x00f00000030c783b */ /* 0x000ee80000000200 */
[----:B------:R-:W2:Y:S04]  /*18aa0*/  LDL.LU.64 R170, [R1+0xf38] ;  /* 0x000f380001aa7983 */ /* 0x000ea80000300a00 */
[----:B------:R-:W2:Y:S04]  /*18ab0*/  LDL.LU.64 R164, [R1+0xf10] ;  /* 0x000f100001a47983 */ /* 0x000ea80000300a00 */
[----:B------:R-:W2:Y:S04]  /*18ac0*/  LDL.LU.64 R166, [R1+0xf18] ;  /* 0x000f180001a67983 */ /* 0x000ea80000300a00 */
[----:B------:R-:W2:Y:S04]  /*18ad0*/  LDL.LU.64 R160, [R1+0xf00] ;  /* 0x000f000001a07983 */ /* 0x000ea80000300a00 */
[----:B------:R-:W2:Y:S04]  /*18ae0*/  LDL.LU.64 R162, [R1+0xf08] ;  /* 0x000f080001a27983 */ /* 0x000ea80000300a00 */
[----:B------:R-:W2:Y:S04]  /*18af0*/  LDL.LU.64 R172, [R1+0xee0] ;  /* 0x000ee00001ac7983 */ /* 0x000ea80000300a00 */
[----:B------:R-:W2:Y:S04]  /*18b00*/  LDL.LU.64 R174, [R1+0xee8] ;  /* 0x000ee80001ae7983 */ /* 0x000ea80000300a00 */
[----:B-1----:R-:W-:Y:S04]  /*18b10*/  STL [R1+0x2564], R66 ;  /* 0x0025644201007387 */ /* 0x002fe80000100800 */
[----:B------:R-:W-:Y:S04]  /*18b20*/  STL [R1+0x2560], R67 ;  /* 0x0025604301007387 */ /* 0x000fe80000100800 */
[----:B---3--:R-:W-:Y:S04]  /*18b30*/  STL [R1+0x255c], R62 ;  /* 0x00255c3e01007387 */ /* 0x008fe80000100800 */
[----:B------:R-:W-:Y:S04]  /*18b40*/  STL [R1+0x2558], R63 ;  /* 0x0025583f01007387 */ /* 0x000fe80000100800 */
[----:B----4-:R-:W-:Y:S04]  /*18b50*/  STL [R1+0x2554], R6 ;  /* 0x0025540601007387 */ /* 0x010fe80000100800 */
[----:B------:R-:W-:Y:S04]  /*18b60*/  STL [R1+0x2550], R7 ;  /* 0x0025500701007387 */ /* 0x000fe80000100800 */
        /* <DEDUP_REMOVED lines=26> */
[----:B------:R-:W3:Y:S04]  /*18d10*/  LDL R3, [R1+0xa98] ;  /* 0x000a980001037983 */ /* 0x000ee80000100800 */
[----:B------:R-:W1:Y:S04]  /*18d20*/  S2R R232, SR_TID.X ;  /* 0x0000000000e87919 */ /* 0x000e680000002100 */
[----:B------:R-:W-:Y:S04]  /*18d30*/  LDS R236, [R243+0x20000] ;  /* 0x02000000f3ec7984 */ /* 0x000fe80000000800 */
[----:B------:R-:W-:Y:S04]  /*18d40*/  LDS R238, [R243+0x21000] ;  /* 0x02100000f3ee7984 */ /* 0x000fe80000000800 */
[----:B------:R-:W-:Y:S04]  /*18d50*/  LDS R237, [R252+0x20000] ;  /* 0x02000000fced7984 */ /* 0x000fe80000000800 */
[----:B------:R-:W2:Y:S01]  /*18d60*/  LDS R239, [R252+0x21000] ;  /* 0x02100000fcef7984 */ /* 0x000ea20000000800 */
[----:B-1----:R-:W-:-:S02]  /*18d70*/  LOP3.LUT R177, R232, 0x1c, RZ, 0xc0, !PT ;  /* 0x0000001ce8b17812 */ /* 0x002fc400078ec0ff */
[C---:B------:R-:W-:Y:S02]  /*18d80*/  LOP3.LUT R2, R232.reuse, 0x3, RZ, 0xc0, !PT ;  /* 0x00000003e8027812 */ /* 0x040fe400078ec0ff */
[C---:B------:R-:W-:Y:S02]  /*18d90*/  LOP3.LUT R176, R232.reuse, 0x1c, RZ, 0xc0, !PT ;  /* 0x0000001ce8b07812 */ /* 0x040fe400078ec0ff */
[----:B------:R-:W-:Y:S01]  /*18da0*/  LOP3.LUT R0, R232, 0x3, RZ, 0xc0, !PT ;  /* 0x00000003e8007812 */ /* 0x000fe200078ec0ff */
[----:B------:R-:W-:-:S04]  /*18db0*/  IMAD R2, R2, 0x420, R177 ;  /* 0x0000042002027824 */ /* 0x000fc800078e02b1 */
[----:B------:R-:W-:Y:S01]  /*18dc0*/  IMAD R0, R0, 0x420, R176 ;  /* 0x0000042000007824 */ /* 0x000fe200078e02b0 */
[----:B------:R-:W-:-:S04]  /*18dd0*/  LOP3.LUT R2, R2, 0x40, RZ, 0x3c, !PT ;  /* 0x0000004002027812 */ /* 0x000fc800078e3cff */
[----:B------:R-:W-:Y:S01]  /*18de0*/  LOP3.LUT R0, R0, 0x60, RZ, 0x3c, !PT ;  /* 0x0000006000007812 */ /* 0x000fe200078e3cff */
[C---:B--2---:R-:W-:Y:S08]  /*18df0*/  HMMA.1688.F32.TF32 R168, R236.reuse, R64, R168 ;  /* 0x00000040eca8723c */ /* 0x044ff000000810a8 */
[C---:B------:R-:W-:Y:S08]  /*18e00*/  HMMA.1688.F32.TF32 R164, R236.reuse, R60, R164 ;  /* 0x0000003ceca4723c */ /* 0x040ff000000810a4 */
[----:B------:R-:W-:Y:S11]  /*18e10*/  HMMA.1688.F32.TF32 R160, R236, R4, R160 ;  /* 0x00000004eca0723c */ /* 0x000ff600000810a0 */
[----:B------:R-:W-:Y:S11]  /*18e20*/  @!UPT UIADD3 URZ, URZ, URZ, URZ ;  /* 0x0000003f3f3ff290 */ /* 0x000ff6000fffe03f */
[----:B------:R-:W-:Y:S02]  /*18e30*/  @!UPT UIADD3 URZ, URZ, URZ, URZ ;  /* 0x0000003f3f3ff290 */ /* 0x000fe4000fffe03f */
[----:B------:R-:W-:Y:S02]  /*18e40*/  IMAD.MOV.U32 R66, RZ, RZ, R160 ;  /* 0x000000ffff427224 */ /* 0x000fe400078e00a0 */
[----:B------:R-:W-:Y:S02]  /*18e50*/  IMAD.MOV.U32 R67, RZ, RZ, R161 ;  /* 0x000000ffff437224 */ /* 0x000fe400078e00a1 */
[----:B------:R-:W-:Y:S02]  /*18e60*/  IMAD.MOV.U32 R62, RZ, RZ, R163 ;  /* 0x000000ffff3e7224 */ /* 0x000fe400078e00a3 */
[C---:B---3--:R-:W-:Y:S02]  /*18e70*/  IMAD R2, R3.reuse, 0x8000, R2 ;  /* 0x0000800003027824 */ /* 0x048fe400078e0202 */
[----:B------:R-:W-:-:S03]  /*18e80*/  IMAD R0, R3, 0x8000, R0 ;  /* 0x0000800003007824 */ /* 0x000fc600078e0200 */
[----:B------:R-:W-:Y:S04]  /*18e90*/  STL [R1+0x700], R2 ;  /* 0x0007000201007387 */ /* 0x000fe80000100800 */
[----:B------:R-:W-:Y:S04]  /*18ea0*/  STL [R1+0x704], R0 ;  /* 0x0007040001007387 */ /* 0x000fe80000100800 */
[----:B------:R-:W2:Y:S04]  /*18eb0*/  LDL.LU.64 R176, [R1+0xed0] ;  /* 0x000ed00001b07983 */ /* 0x000ea80000300a00 */
[----:B------:R-:W2:Y:S04]  /*18ec0*/  LDL.LU.64 R178, [R1+0xed8] ;  /* 0x000ed80001b27983 */ /* 0x000ea80000300a00 */
[----:B------:R1:W-:Y:S04]  /*18ed0*/  STL.64 [R1+0xe90], R168 ;  /* 0x000e90a801007387 */ /* 0x0003e80000100a00 */
[----:B------:R3:W-:Y:S01]  /*18ee0*/  STL.64 [R1+0xe98], R170 ;  /* 0x000e98aa01007387 */ /* 0x0007e20000100a00 */
[----:B------:R-:W-:Y:S03]  /*18ef0*/  HMMA.1688.F32.TF32 R172, R236, R8, R172 ;  /* 0x00000008ecac723c */ /* 0x000fe600000810ac */
[----:B------:R-:W-:Y:S04]  /*18f00*/  LDS R232, [R2+0x20000] ;  /* 0x0200000002e87984 */ /* 0x000fe80000000800 */
[----:B-1----:R-:W4:Y:S04]  /*18f10*/  LDL.LU.64 R168, [R1+0xec0] ;  /* 0x000ec00001a87983 */ /* 0x002f280000300a00 */
[----:B---3--:R-:W4:Y:S04]  /*18f20*/  LDL.LU.64 R170, [R1+0xec8] ;  /* 0x000ec80001aa7983 */ /* 0x008f280000300a00 */
[----:B------:R1:W-:Y:S04]  /*18f30*/  STL.64 [R1+0xe80], R164 ;  /* 0x000e80a401007387 */ /* 0x0003e80000100a00 */
[----:B------:R3:W-:Y:S04]  /*18f40*/  STL.64 [R1+0xe88], R166 ;  /* 0x000e88a601007387 */ /* 0x0007e80000100a00 */
[----:B------:R-:W-:Y:S04]  /*18f50*/  LDS R234, [R2+0x21000] ;  /* 0x0210000002ea7984 */ /* 0x000fe80000000800 */
[----:B-1----:R-:W4:Y:S04]  /*18f60*/  LDL.LU.64 R164, [R1+0xeb0] ;  /* 0x000eb00001a47983 */ /* 0x002f280000300a00 */
[----:B---3--:R-:W3:Y:S04]  /*18f70*/  LDL.LU.64 R166, [R1+0xeb8] ;  /* 0x000eb80001a67983 */ /* 0x008ee80000300a00 */
[----:B------:R1:W-:Y:S04]  /*18f80*/  STL [R1+0xe58], R162 ;  /* 0x000e58a201007387 */ /* 0x0003e80000100800 */
[----:B------:R-:W3:Y:S04]  /*18f90*/  LDL.LU.64 R160, [R1+0xea0] ;  /* 0x000ea00001a07983 */ /* 0x000ee80000300a00 */
[----:B------:R-:W-:Y:S04]  /*18fa0*/  LDS R233, [R0+0x20000] ;  /* 0x0200000000e97984 */ /* 0x000fe80000000800 */
[----:B-1----:R-:W3:Y:S01]  /*18fb0*/  LDL.LU.64 R162, [R1+0xea8] ;  /* 0x000ea80001a27983 */ /* 0x002ee20000300a00 */
[----:B------:R-:W-:-:S03]  /*18fc0*/  IMAD.MOV.U32 R63, RZ, RZ, R172 ;  /* 0x000000ffff3f7224 */ /* 0x000fc600078e00ac */
[----:B------:R1:W-:Y:S01]  /*18fd0*/  STL [R1+0xe24], R173 ;  /* 0x000e24ad01007387 */ /* 0x0003e20000100800 */
[----:B------:R-:W-:-:S03]  /*18fe0*/  IMAD.MOV.U32 R6, RZ, RZ, R175 ;  /* 0x000000ffff067224 */ /* 0x000fc600078e00af */
[----:B------:R1:W-:Y:S04]  /*18ff0*/  STL [R1+0xe28], R174 ;  /* 0x000e28ae01007387 */ /* 0x0003e80000100800 */
[----:B------:R-:W2:Y:S04]  /*19000*/  LDS R235, [R0+0x21000] ;  /* 0x0210000000eb7984 */ /* 0x000ea80000000800 */
[----:B-1----:R-:W3:Y:S04]  /*19010*/  LDL.LU.64 R172, [R1+0xe70] ;  /* 0x000e700001ac7983 */ /* 0x002ee80000300a00 */
[----:B------:R-:W3:Y:S01]  /*19020*/  LDL.LU.64 R174, [R1+0xe78] ;  /* 0x000e780001ae7983 */ /* 0x000ee20000300a00 */
[C---:B--2---:R-:W-:Y:S11]  /*19030*/  HMMA.1688.F32.TF32 R176, R236.reuse, R56, R176 ;  /* 0x00000038ecb0723c */ /* 0x044ff600000810b0 */
[----:B------:R-:W-:Y:S11]  /*19040*/  @!UPT UIADD3 URZ, URZ, URZ, URZ ;  /* 0x0000003f3f3ff290 */ /* 0x000ff6000fffe03f */
[----:B------:R-:W-:Y:S01]  /*19050*/  @!UPT UIADD3 URZ, URZ, URZ, URZ ;  /* 0x0000003f3f3ff290 */ /* 0x000fe2000fffe03f */
[----:B------:R1:W-:Y:S04]  /*19060*/  STL [R1+0xdf4], R177 ;  /* 0x000df4b101007387 */ /* 0x0003e80000100800 */
[----:B------:R2:W-:Y:S01]  /*19070*/  STL [R1+0xdf8], R178 ;  /* 0x000df8b201007387 */ /* 0x0005e20000100800 */
[----:B----4-:R-:W-:Y:S03]  /*19080*/  HMMA.1688.F32.TF32 R168, R236, R52, R168 ;  /* 0x00000034eca8723c */ /* 0x010fe600000810a8 */
[----:B------:R-:W4:Y:S04]  /*19090*/  LDL.LU.64 R184, [R1+0xe60] ;  /* 0x000e600001b87983 */ /* 0x000f280000300a00 */
[----:B------:R-:W4:Y:S01]  /*190a0*/  LDL.LU.64 R186, [R1+0xe68] ;  /* 0x000e680001ba7983 */ /* 0x000f220000300a00 */
[----:B------:R-:W-:-:S03]  /*190b0*/  IMAD.MOV.U32 R7, RZ, RZ, R176 ;  /* 0x000000ffff077224 */ /* 0x000fc600078e00b0 */
[----:B------:R-:W4:Y:S01]  /*190c0*/  LDL.LU.64 R180, [R1+0xe40] ;  /* 0x000e400001b47983 */ /* 0x000f220000300a00 */
[----:B------:R-:W-:-:S03]  /*190d0*/  IMAD.MOV.U32 R10, RZ, RZ, R179 ;  /* 0x000000ffff0a7224 */ /* 0x000fc600078e00b3 */
[----:B------:R-:W4:Y:S08]  /*190e0*/  LDL.LU.64 R182, [R1+0xe48] ;  /* 0x000e480001b67983 */ /* 0x000f300000300a00 */
[----:B------:R2:W-:Y:S04]  /*190f0*/  STL [R1+0xde4], R169 ;  /* 0x000de4a901007387 */ /* 0x0005e80000100800 */
[----:B------:R3:W-:Y:S04]  /*19100*/  STL [R1+0xde8], R170 ;  /* 0x000de8aa01007387 */ /* 0x0007e80000100800 */
[----:B-1----:R-:W4:Y:S04]  /*19110*/  LDL.LU.64 R176, [R1+0xe30] ;  /* 0x000e300001b07983 */ /* 0x002f280000300a00 */
[----:B--2---:R-:W2:Y:S01]  /*19120*/  LDL.LU.64 R178, [R1+0xe38] ;  /* 0x000e380001b27983 */ /* 0x004ea20000300a00 */
[----:B------:R-:W-:Y:S01]  /*19130*/  IMAD.MOV.U32 R11, RZ, RZ, R168 ;  /* 0x000000ffff0b7224 */ /* 0x000fe200078e00a8 */
[C---:B---3--:R-:W-:Y:S01]  /*19140*/  HMMA.1688.F32.TF32 R164, R236.reuse, R48, R164 ;  /* 0x00000030eca4723c */ /* 0x048fe200000810a4 */
[----:B------:R-:W-:Y:S01]  /*19150*/  IMAD.MOV.U32 R58, RZ, RZ, R171 ;  /* 0x000000ffff3a7224 */ /* 0x000fe200078e00ab */
[----:B------:R-:W3:Y:S04]  /*19160*/  LDL.LU.64 R168, [R1+0xe10] ;  /* 0x000e100001a87983 */ /* 0x000ee80000300a00 */
[----:B------:R-:W3:Y:S02]  /*19170*/  LDL.LU.64 R170, [R1+0xe18] ;  /* 0x000e180001aa7983 */ /* 0x000ee40000300a00 */
[----:B------:R-:W-:Y:S11]  /*19180*/  HMMA.1688.F32.TF32 R160, R236, R44, R160 ;  /* 0x0000002ceca0723c */ /* 0x000ff600000810a0 */
[----:B------:R-:W-:Y:S04]  /*19190*/  @!UPT UIADD3 URZ, URZ, URZ, URZ ;  /* 0x0000003f3f3ff290 */ /* 0x000fe8000fffe03f */
[----:B------:R1:W-:Y:S01]  /*191a0*/  STL [R1+0xdd4], R165 ;  /* 0x000dd4a501007387 */ /* 0x0003e20000100800 */
[----:B------:R-:W-:-:S03]  /*191b0*/  IMAD.MOV.U32 R59, RZ, RZ, R164 ;  /* 0x000000ffff3b7224 */ /* 0x000fc600078e00a4 */
[----:B------:R1:W-:Y:S04]  /*191c0*/  STL.64 [R1+0xdd8], R166 ;  /* 0x000dd8a601007387 */ /* 0x0003e80000100a00 */
[----:B-1----:R-:W3:Y:S04]  /*191d0*/  LDL.LU.64 R164, [R1+0xe00] ;  /* 0x000e000001a47983 */ /* 0x002ee80000300a00 */
[----:B------:R-:W3:Y:S01]  /*191e0*/  LDL.LU.64 R166, [R1+0xe08] ;  /* 0x000e080001a67983 */ /* 0x000ee20000300a00 */
[----:B------:R-:W-:Y:S02]  /*191f0*/  IMAD.MOV.U32 R38, RZ, RZ, R162 ;  /* 0x000000ffff267224 */ /* 0x000fe400078e00a2 */
[----:B------:R-:W-:Y:S01]  /*19200*/  IMAD.MOV.U32 R39, RZ, RZ, R163 ;  /* 0x000000ffff277224 */ /* 0x000fe200078e00a3 */
[----:B------:R1:W-:Y:S04]  /*19210*/  STL.64 [R1+0xdc0], R160 ;  /* 0x000dc0a001007387 */ /* 0x0003e80000100a00 */
[----:B-1----:R-:W3:Y:S04]  /*19220*/  LDL.LU.64 R160, [R1+0xd00] ;  /* 0x000d000001a07983 */ /* 0x002ee80000300a00 */
[----:B------:R-:W3:Y:S01]  /*19230*/  LDL.LU.64 R162, [R1+0xd08] ;  /* 0x000d080001a27983 */ /* 0x000ee20000300a00 */
[----:B------:R-:W-:Y:S11]  /*19240*/  HMMA.1688.F32.TF32 R172, R236, R40, R172 ;  /* 0x00000028ecac723c */ /* 0x000ff600000810ac */
[----:B------:R-:W-:Y:S11]  /*19250*/  @!UPT UIADD3 URZ, URZ, URZ, URZ ;  /* 0x0000003f3f3ff290 */ /* 0x000ff6000fffe03f */
[----:B------:R-:W-:Y:S02]  /*19260*/  @!UPT UIADD3 URZ, URZ, URZ, URZ ;  /* 0x0000003f3f3ff290 */ /* 0x000fe4000fffe03f */
[----:B------:R-:W-:Y:S02]  /*19270*/  IMAD.MOV.U32 R42, RZ, RZ, R172 ;  /* 0x000000ffff2a7224 */ /* 0x000fe400078e00ac */
[----:B------:R-:W-:Y:S02]  /*19280*/  IMAD.MOV.U32 R43, RZ, RZ, R173 ;  /* 0x000000ffff2b7224 */ /* 0x000fe400078e00ad */
[----:B------:R-:W-:Y:S01]  /*19290*/  IMAD.MOV.U32 R46, RZ, RZ, R174 ;  /* 0x000000ffff2e7224 */ /* 0x000fe200078e00ae */
[----:B------:R-:W3:Y:S01]  /*192a0*/  LDL.LU.64 R172, [R1+0xce0] ;  /* 0x000ce00001ac7983 */ /* 0x000ee20000300a00 */
[----:B------:R-:W-:-:S03]  /*192b0*/  IMAD.MOV.U32 R54, RZ, RZ, R175 ;  /* 0x000000ffff367224 */ /* 0x000fc600078e00af */
[----:B------:R-:W3:Y:S01]  /*192c0*/  LDL.LU.64 R174, [R1+0xce8] ;  /* 0x000ce80001ae7983 */ /* 0x000ee20000300a00 */
[C---:B----4-:R-:W-:Y:S11]  /*192d0*/  HMMA.1688.F32.TF32 R184, R236.reuse, R36, R184 ;  /* 0x00000024ecb8723c */ /* 0x050ff600000810b8 */
[----:B------:R-:W-:Y:S11]  /*192e0*/  @!UPT UIADD3 URZ, URZ, URZ, URZ ;  /* 0x0000003f3f3ff290 */ /* 0x000ff6000fffe03f */
[----:B------:R-:W-:Y:S02]  /*192f0*/  @!UPT UIADD3 URZ, URZ, URZ, URZ ;  /* 0x0000003f3f3ff290 */ /* 0x000fe4000fffe03f */
[----:B------:R-:W-:Y:S02]  /*19300*/  IMAD.MOV.U32 R55, RZ, RZ, R184 ;  /* 0x000000ffff377224 */ /* 0x000fe400078e00b8 */
[----:B------:R-:W-:Y:S02]  /*19310*/  IMAD.MOV.U32 R47, RZ, RZ, R185 ;  /* 0x000000ffff2f7224 */ /* 0x000fe400078e00b9 */
[----:B------:R-:W-:Y:S02]  /*19320*/  IMAD.MOV.U32 R50, RZ, RZ, R186 ;  /* 0x000000ffff327224 */ /* 0x000fe400078e00ba */
[----:B------:R-:W-:Y:S02]  /*19330*/  IMAD.MOV.U32 R51, RZ, RZ, R187 ;  /* 0x000000ffff337224 */ /* 0x000fe400078e00bb */
[C---:B------:R-:W-:Y:S08]  /*19340*/  HMMA.1688.F32.TF32 R184, R236.reuse, R32, R180 ;  /* 0x00000020ecb8723c */ /* 0x040ff000000810b4 */
[C---:B--2---:R-:W-:Y:S08]  /*19350*/  HMMA.1688.F32.TF32 R180, R236.reuse, R28, R176 ;  /* 0x0000001cecb4723c */ /* 0x044ff000000810b0 */
[C---:B---3--:R-:W-:Y:S07]  /*19360*/  HMMA.1688.F32.TF32 R176, R236.reuse, R24, R168 ;  /* 0x00000018ecb0723c */ /* 0x048fee00000810a8 */
[----:B------:R-:W-:Y:S04]  /*19370*/  STL.64 [R1+0xd90], R184 ;  /* 0x000d90b801007387 */ /* 0x000fe80000100a00 */
[----:B------:R-:W-:Y:S04]  /*19380*/  STL.64 [R1+0xd98], R186 ;  /* 0x000d98ba01007387 */ /* 0x000fe80000100a00 */
[----:B------:R-:W2:Y:S04]  /*19390*/  LDL.LU.64 R168, [R1+0xcd0] ;  /* 0x000cd00001a87983 */ /* 0x000ea80000300a00 */
[----:B------:R-:W-:Y:S04]  /*193a0*/  STL.64 [R1+0xd80], R180 ;  /* 0x000d80b401007387 */ /* 0x000fe80000100a00 */
[----:B------:R-:W-:Y:S04]  /*193b0*/  STL.64 [R1+0xd88], R182 ;  /* 0x000d88b601007387 */ /* 0x000fe80000100a00 */
[----:B------:R-:W2:Y:S04]  /*193c0*/  LDL.LU.64 R170, [R1+0xcd8] ;  /* 0x000cd80001aa7983 */ /* 0x000ea80000300a00 */
[----:B------:R-:W-:Y:S04]  /*193d0*/  STL.64 [R1+0xd70], R176 ;  /* 0x000d70b001007387 */ /* 0x000fe80000100a00 */
[----:B------:R1:W-:Y:S02]  /*193e0*/  STL.64 [R1+0xd78], R178 ;  /* 0x000d78b201007387 */ /* 0x0003e40000100a00 */
[C---:B-1----:R-:W-:Y:S02]  /*193f0*/  HMMA.1688.F32.TF32 R176, R236.reuse, R20, R164 ;  /* 0x00000014ecb0723c */ /* 0x042fe400000810a4 */
[----:B------:R-:W3:Y:S04]  /*19400*/  LDL.LU.64 R164, [R1+0xcc0] ;  /* 0x000cc00001a47983 */ /* 0x000ee80000300a00 */
[----:B------:R-:W3:Y:S11]  /*19410*/  LDL.LU.64 R166, [R1+0xcc8] ;  /* 0x000cc80001a67983 */ /* 0x000ef60000300a00 */
[----:B------:R-:W-:Y:S06]  /*19420*/  @!UPT UIADD3 URZ, URZ, URZ, URZ ;  /* 0x0000003f3f3ff290 */ /* 0x000fec000fffe03f */
[----:B------:R-:W-:Y:S04]  /*19430*/  STL.64 [R1+0xd60], R176 ;  /* 0x000d60b001007387 */ /* 0x000fe80000100a00 */
[----:B------:R1:W-:Y:S02]  /*19440*/  STL.64 [R1+0xd68], R178 ;  /* 0x000d68b201007387 */ /* 0x0003e40000100a00 */
[C---:B-1----:R-:W-:Y:S02]  /*19450*/  HMMA.1688.F32.TF32 R176, R236.reuse, R16, R160 ;  /* 0x00000010ecb0723c */ /* 0x042fe400000810a0 */
[----:B------:R-:W4:Y:S04]  /*19460*/  LDL.LU.64 R160, [R1+0xcb0] ;  /* 0x000cb00001a07983 */ /* 0x000f280000300a00 */
[----:B------:R-:W4:Y:S02]  /*19470*/  LDL.LU.64 R162, [R1+0xcb8] ;  /* 0x000cb80001a27983 */ /* 0x000f240000300a00 */
[----:B------:R-:W-:Y:S02]  /*19480*/  HMMA.1688.F32.TF32 R172, R236, R12, R172 ;  /* 0x0000000cecac723c */ /* 0x000fe400000810ac */
[----:B------:R-:W-:Y:S04]  /*19490*/  LDS R236, [R243+0x20080] ;  /* 0x02008000f3ec7984 */ /* 0x000fe80000000800 */
[----:B------:R-:W-:Y:S04]  /*194a0*/  LDS R238, [R243+0x21080] ;  /* 0x02108000f3ee7984 */ /* 0x000fe80000000800 */
[----:B------:R-:W-:Y:S04]  /*194b0*/  LDS R237, [R252+0x20080] ;  /* 0x02008000fced7984 */ /* 0x000fe80000000800 */
[----:B------:R-:W1:Y:S10]  /*194c0*/  LDS R239, [R252+0x21080] ;  /* 0x02108000fcef7984 */ /* 0x000e740000000800 */
[----:B------:R-:W-:-:S02]  /*194d0*/  IMAD.MOV.U32 R14, RZ, RZ, R172 ;  /* 0x000000ffff0e7224 */ /* 0x000fc400078e00ac */
[----:B------:R-:W-:Y:S02]  /*194e0*/  IMAD.MOV.U32 R15, RZ, RZ, R173 ;  /* 0x000000ffff0f7224 */ /* 0x000fe400078e00ad */
[----:B------:R-:W-:Y:S02]  /*194f0*/  IMAD.MOV.U32 R18, RZ, RZ, R174 ;  /* 0x000000ffff127224 */ /* 0x000fe400078e00ae */
[----:B------:R-:W-:Y:S01]  /*19500*/  IMAD.MOV.U32 R19, RZ, RZ, R175 ;  /* 0x000000ffff137224 */ /* 0x000fe200078e00af */
[----:B------:R-:W-:Y:S04]  /*19510*/  STL.64 [R1+0xd50], R176 ;  /* 0x000d50b001007387 */ /* 0x000fe80000100a00 */
[----:B------:R-:W-:Y:S04]  /*19520*/  STL.64 [R1+0xd58], R178 ;  /* 0x000d58b201007387 */ /* 0x000fe80000100a00 */
[----:B------:R-:W-:Y:S04]  /*19530*/  STL [R1+0x24f4], R19 ;  /* 0x0024f41301007387 */ /* 0x000fe80000100800 */
[----:B------:R-:W-:Y:S04]  /*19540*/  STL [R1+0x24f0], R18 ;  /* 0x0024f01201007387 */ /* 0x000fe80000100800 */
[----:B------:R-:W-:Y:S04]  /*19550*/  STL [R1+0x24ec], R15 ;  /* 0x0024ec0f01007387 */ /* 0x000fe80000100800 */
[----:B------:R-:W-:Y:S01]  /*19560*/  STL [R1+0x24e8], R14 ;  /* 0x0024e80e01007387 */ /* 0x000fe20000100800 */
[C---:B--2---:R-:W-:Y:S08]  /*19570*/  HMMA.1688.F32.TF32 R172, R232.reuse, R64, R168 ;  /* 0x00000040e8ac723c */ /* 0x044ff000000810a8 */
[C---:B---3--:R-:W-:Y:S01]  /*19580*/  HMMA.1688.F32.TF32 R168, R232.reuse, R60, R164 ;  /* 0x0000003ce8a8723c */ /* 0x048fe200000810a4 */
[----:B------:R-:W2:Y:S11]  /*19590*/  LDL.LU.64 R164, [R1+0xca0] ;  /* 0x000ca00001a47983 */ /* 0x000eb60000300a00 */
[----:B------:R-:W-:Y:S03]  /*195a0*/  @!UPT UIADD3 URZ, URZ, URZ, URZ ;  /* 0x0000003f3f3ff290 */ /* 0x000fe6000fffe03f */
[----:B------:R-:W-:Y:S04]  /*195b0*/  STL.64 [R1+0x1470], R172 ;  /* 0x001470ac01007387 */ /* 0x000fe80000100a00 */
[----:B------:R-:W-:Y:S04]  /*195c0*/  STL.64 [R1+0x1478], R174 ;  /* 0x001478ae01007387 */ /* 0x000fe80000100a00 */
[----:B------:R-:W2:Y:S04]  /*195d0*/  LDL.LU.64 R166, [R1+0xca8] ;  /* 0x000ca80001a67983 */ /* 0x000ea80000300a00 */
[----:B------:R-:W-:Y:S04]  /*195e0*/  STL.64 [R1+0x1460], R168 ;  /* 0x001460a801007387 */ /* 0x000fe80000100a00 */
[----:B------:R4:W-:Y:S02]  /*195f0*/  STL.64 [R1+0x1468], R170 ;  /* 0x001468aa01007387 */ /* 0x0009e40000100a00 */
[C---:B----4-:R-:W-:Y:S02]  /*19600*/  HMMA.1688.F32.TF32 R168, R232.reuse, R4, R160 ;  /* 0x00000004e8a8723c */ /* 0x050fe400000810a0 */
[----:B------:R-:W3:Y:S04]  /*19610*/  LDL.LU.64 R160, [R1+0xc90] ;  /* 0x000c900001a07983 */ /* 0x000ee80000300a00 */
[----:B------:R-:W3:Y:S11]  /*19620*/  LDL.LU.64 R162, [R1+0xc98] ;  /* 0x000c980001a27983 */ /* 0x000ef60000300a00 */
[----:B------:R-:W-:Y:S06]  /*19630*/  @!UPT UIADD3 URZ, URZ, URZ, URZ ;  /* 0x0000003f3f3ff290 */ /* 0x000fec000fffe03f */
[----:B------:R4:W-:Y:S04]  /*19640*/  STL.64 [R1+0x1450], R168 ;  /* 0x001450a801007387 */ /* 0x0009e80000100a00 */
[----:B------:R1:W-:Y:S04]  /*19650*/  STL.64 [R1+0x1458], R170 ;  /* 0x001458aa01007387 */ /* 0x0003e80000100a00 */
[----:B------:R-:W3:Y:S04]  /*19660*/  LDL.LU.64 R200, [R1+0xc80] ;  /* 0x000c800001c87983 */ /* 0x000ee80000300a00 */
        /* <DEDUP_REMOVED lines=15> */
[----:B----4-:R-:W4:Y:S04]  /*19760*/  LDL.LU.64 R168, [R1+0xc00] ;  /* 0x000c000001a87983 */ /* 0x010f280000300a00 */
[----:B-1----:R-:W4:Y:S01]  /*19770*/  LDL.LU.64 R170, [R1+0xc08] ;  /* 0x000c080001aa7983 */ /* 0x002f220000300a00 */
[C---:B--2---:R-:W-:Y:S03]  /*19780*/  HMMA.1688.F32.TF32 R204, R232.reuse, R8, R164 ;  /* 0x00000008e8cc723c */ /* 0x044fe600000810a4 */
[----:B------:R-:W2:Y:S04]  /*19790*/  LDL.LU.64 R164, [R1+0xbf0] ;  /* 0x000bf00001a47983 */ /* 0x000ea80000300a00 */
[----:B------:R-:W2:Y:S11]  /*197a0*/  LDL.LU.64 R166, [R1+0xbf8] ;  /* 0x000bf80001a67983 */ /* 0x000eb60000300a00 */
[----:B------:R-:W-:Y:S05]  /*197b0*/  @!UPT UIADD3 URZ, URZ, URZ, URZ ;  /* 0x0000003f3f3ff290 */ /* 0x000fea000fffe03f */
[----:B------:R-:W-:Y:S04]  /*197c0*/  STL.64 [R1+0x1440], R204 ;  /* 0x001440cc01007387 */ /* 0x000fe80000100a00 */
[----:B------:R3:W-:Y:S02]  /*197d0*/  STL.64 [R1+0x1448], R206 ;  /* 0x001448ce01007387 */ /* 0x0007e40000100a00 */
[C---:B---3--:R-:W-:Y:S02]  /*197e0*/  HMMA.1688.F32.TF32 R204, R232.reuse, R56, R160 ;  /* 0x00000038e8cc723c */ /* 0x048fe400000810a0 */
[----:B------:R-:W3:Y:S04]  /*197f0*/  LDL.LU.64 R160, [R1+0xbe0] ;  /* 0x000be00001a07983 */ /* 0x000ee80000300a00 */
[----:B------:R-:W3:Y:S11]  /*19800*/  LDL.LU.64 R162, [R1+0xbe8] ;  /* 0x000be80001a27983 */ /* 0x000ef60000300a00 */
[----:B------:R-:W-:Y:S06]  /*19810*/  @!UPT UIADD3 URZ, URZ, URZ, URZ ;  /* 0x0000003f3f3ff290 */ /* 0x000fec000fffe03f */
[----:B------:R-:W-:Y:S04]  /*19820*/  STL.64 [R1+0x1430], R204 ;  /* 0x001430cc01007387 */ /* 0x000fe80000100a00 */
[----:B------:R1:W-:Y:S02]  /*19830*/  STL.64 [R1+0x1438], R206 ;  /* 0x001438ce01007387 */ /* 0x0003e40000100a00 */
[C---:B-1----:R-:W-:Y:S08]  /*19840*/  HMMA.1688.F32.TF32 R204, R232.reuse, R52, R200 ;  /* 0x00000034e8cc723c */ /* 0x042ff000000810c8 */
[C---:B------:R-:W-:Y:S08]  /*19850*/  HMMA.1688.F32.TF32 R200, R232.reuse, R48, R196 ;  /* 0x00000030e8c8723c */ /* 0x040ff000000810c4 */
[C---:B------:R-:W-:Y:S08]  /*19860*/  HMMA.1688.F32.TF32 R196, R232.reuse, R44, R192 ;  /* 0x0000002ce8c4723c */ /* 0x040ff000000810c0 */
[C---:B------:R-:W-:Y:S08]  /*19870*/  HMMA.1688.F32.TF32 R192, R232.reuse, R40, R188 ;  /* 0x00000028e8c0723c */ /* 0x040ff000000810bc */
[C---:B------:R-:W-:Y:S01]  /*19880*/  HMMA.1688.F32.TF32 R188, R232.reuse, R36, R172 ;  /* 0x00000024e8bc723c */ /* 0x040fe200000810ac */
[----:B------:R-:W-:Y:S04]  /*19890*/  STL.64 [R1+0x1420], R204 ;  /* 0x001420cc01007387 */ /* 0x000fe80000100a00 */
[----:B------:R-:W-:Y:S04]  /*198a0*/  STL.64 [R1+0x1428], R206 ;  /* 0x001428ce01007387 */ /* 0x000fe80000100a00 */
[----:B------:R-:W-:Y:S04]  /*198b0*/  STL.64 [R1+0x1410], R200 ;  /* 0x001410c801007387 */ /* 0x000fe80000100a00 */
[----:B------:R-:W-:Y:S04]  /*198c0*/  STL.64 [R1+0x1418], R202 ;  /* 0x001418ca01007387 */ /* 0x000fe80000100a00 */
[----:B------:R-:W-:Y:S04]  /*198d0*/  STL.64 [R1+0x1400], R196 ;  /* 0x001400c401007387 */ /* 0x000fe80000100a00 */
[----:B------:R-:W-:Y:S04]  /*198e0*/  STL.64 [R1+0x1408], R198 ;  /* 0x001408c601007387 */ /* 0x000fe80000100a00 */
[----:B------:R-:W3:Y:S04]  /*198f0*/  LDL.LU.64 R172, [R1+0xbd0] ;  /* 0x000bd00001ac7983 */ /* 0x000ee80000300a00 */
[----:B------:R-:W-:Y:S04]  /*19900*/  STL.64 [R1+0x13f0], R192 ;  /* 0x0013f0c001007387 */ /* 0x000fe80000100a00 */
[----:B------:R-:W-:Y:S04]  /*19910*/  STL.64 [R1+0x13f8], R194 ;  /* 0x0013f8c201007387 */ /* 0x000fe80000100a00 */
[----:B------:R-:W3:Y:S04]  /*19920*/  LDL.LU.64 R174, [R1+0xbd8] ;  /* 0x000bd80001ae7983 */ /* 0x000ee80000300a00 */
[----:B------:R-:W-:Y:S04]  /*19930*/  STL.64 [R1+0x13e0], R188 ;  /* 0x0013e0bc01007387 */ /* 0x000fe80000100a00 */
[----:B------:R1:W-:Y:S02]  /*19940*/  STL.64 [R1+0x13e8], R190 ;  /* 0x0013e8be01007387 */ /* 0x0003e40000100a00 */
[C---:B-1----:R-:W-:Y:S08]  /*19950*/  HMMA.1688.F32.TF32 R188, R232.reuse, R32, R184 ;  /* 0x00000020e8bc723c */ /* 0x042ff000000810b8 */
[C---:B------:R-:W-:Y:S08]  /*19960*/  HMMA.1688.F32.TF32 R184, R232.reuse, R28, R180 ;  /* 0x0000001ce8b8723c */ /* 0x040ff000000810b4 */
[C---:B------:R-:W-:Y:S08]  /*19970*/  HMMA.1688.F32.TF32 R180, R232.reuse, R24, R176 ;  /* 0x00000018e8b4723c */ /* 0x040ff000000810b0 */
[C---:B----4-:R-:W-:Y:S01]  /*19980*/  HMMA.1688.F32.TF32 R176, R232.reuse, R20, R168 ;  /* 0x00000014e8b0723c */ /* 0x050fe200000810a8 */
[----:B------:R-:W-:Y:S04]  /*19990*/  STL.64 [R1+0x13d0], R188 ;  /* 0x0013d0bc01007387 */ /* 0x000fe80000100a00 */
[----:B------:R-:W-:Y:S04]  /*199a0*/  STL.64 [R1+0x13d8], R190 ;  /* 0x0013d8be01007387 */ /* 0x000fe80000100a00 */
[----:B------:R-:W-:Y:S04]  /*199b0*/  STL.64 [R1+0x13c0], R184 ;  /* 0x0013c0b801007387 */ /* 0x000fe80000100a00 */
[----:B------:R-:W-:Y:S04]  /*199c0*/  STL.64 [R1+0x13c8], R186 ;  /* 0x0013c8ba01007387 */ /* 0x000fe80000100a00 */
[----:B------:R-:W4:Y:S04]  /*199d0*/  LDL.LU.64 R168, [R1+0xbc0] ;  /* 0x000bc00001a87983 */ /* 0x000f280000300a00 */
[----:B------:R-:W-:Y:S04]  /*199e0*/  STL.64 [R1+0x13b0], R180 ;  /* 0x0013b0b401007387 */ /* 0x000fe80000100a00 */
[----:B------:R-:W-:Y:S04]  /*199f0*/  STL.64 [R1+0x13b8], R182 ;  /* 0x0013b8b601007387 */ /* 0x000fe80000100a00 */
[----:B------:R-:W4:Y:S04]  /*19a00*/  LDL.LU.64 R170, [R1+0xbc8] ;  /* 0x000bc80001aa7983 */ /* 0x000f280000300a00 */
[----:B------:R-:W-:Y:S04]  /*19a10*/  STL.64 [R1+0x13a0], R176 ;  /* 0x0013a0b001007387 */ /* 0x000fe80000100a00 */
[----:B------:R2:W-:Y:S02]  /*19a20*/  STL.64 [R1+0x13a8], R178 ;  /* 0x0013a8b201007387 */ /* 0x0005e40000100a00 */
[C---:B--2---:R-:W-:Y:S02]  /*19a30*/  HMMA.1688.F32.TF32 R176, R232.reuse, R16, R164 ;  /* 0x00000010e8b0723c */ /* 0x044fe400000810a4 */
[----:B------:R-:W2:Y:S04]  /*19a40*/  LDL.LU.64 R164, [R1+0xbb0] ;  /* 0x000bb00001a47983 */ /* 0x000ea80000300a00 */
[----:B------:R-:W2:Y:S11]  /*19a50*/  LDL.LU.64 R166, [R1+0xbb8] ;  /* 0x000bb80001a67983 */ /* 0x000eb60000300a00 */
[----:B------:R-:W-:Y:S06]  /*19a60*/  @!UPT UIADD3 URZ, URZ, URZ, URZ ;  /* 0x0000003f3f3ff290 */ /* 0x000fec000fffe03f */
[----:B------:R-:W-:Y:S04]  /*19a70*/  STL.64 [R1+0x1390], R176 ;  /* 0x001390b001007387 */ /* 0x000fe80000100a00 */
[----:B------:R3:W-:Y:S02]  /*19a80*/  STL.64 [R1+0x1398], R178 ;  /* 0x001398b201007387 */ /* 0x0007e40000100a00 */
[----:B---3--:R-:W-:Y:S02]  /*19a90*/  HMMA.1688.F32.TF32 R176, R232, R12, R160 ;  /* 0x0000000ce8b0723c */ /* 0x008fe400000810a0 */
[----:B------:R-:W3:Y:S04]  /*19aa0*/  LDL.LU.64 R160, [R1+0xba0] ;  /* 0x000ba00001a07983 */ /* 0x000ee80000300a00 */
[----:B------:R-:W3:Y:S04]  /*19ab0*/  LDL.LU.64 R162, [R1+0xba8] ;  /* 0x000ba80001a27983 */ /* 0x000ee80000300a00 */
[----:B------:R-:W-:Y:S04]  /*19ac0*/  LDS R232, [R2+0x20080] ;  /* 0x0200800002e87984 */ /* 0x000fe80000000800 */
[----:B------:R-:W-:Y:S04]  /*19ad0*/  LDS R234, [R2+0x21080] ;  /* 0x0210800002ea7984 */ /* 0x000fe80000000800 */
[----:B------:R-:W-:Y:S04]  /*19ae0*/  LDS R233, [R0+0x20080] ;  /* 0x0200800000e97984 */ /* 0x000fe80000000800 */
[----:B------:R-:W1:Y:S04]  /*19af0*/  LDS R235, [R0+0x21080] ;  /* 0x0210800000eb7984 */ /* 0x000e680000000800 */
[----:B------:R1:W-:Y:S04]  /*19b00*/  STL.64 [R1+0x1290], R176 ;  /* 0x001290b001007387 */ /* 0x0003e80000100a00 */
[----:B------:R1:W-:Y:S01]  /*19b10*/  STL.64 [R1+0x1298], R178 ;  /* 0x001298b201007387 */ /* 0x0003e20000100a00 */
[C---:B------:R-:W-:Y:S11]  /*19b20*/  HMMA.1688.F32.TF32 R172, R236.reuse, R64, R172 ;  /* 0x00000040ecac723c */ /* 0x040ff600000810ac */
[----:B------:R-:W-:Y:S11]  /*19b30*/  @!UPT UIADD3 URZ, URZ, URZ, URZ ;  /* 0x0000003f3f3ff290 */ /* 0x000ff6000fffe03f */
[----:B------:R-:W-:Y:S02]  /*19b40*/  @!UPT UIADD3 URZ, URZ, URZ, URZ ;  /* 0x0000003f3f3ff290 */ /* 0x000fe4000fffe03f */
[----:B------:R-:W-:Y:S02]  /*19b50*/  IMAD.MOV.U32 R27, RZ, RZ, R175 ;  /* 0x000000ffff1b7224 */ /* 0x000fe400078e00af */
[----:B------:R-:W-:Y:S02]  /*19b60*/  IMAD.MOV.U32 R26, RZ, RZ, R174 ;  /* 0x000000ffff1a7224 */ /* 0x000fe400078e00ae */
[----:B------:R-:W-:Y:S02]  /*19b70*/  IMAD.MOV.U32 R23, RZ, RZ, R173 ;  /* 0x000000ffff177224 */ /* 0x000fe400078e00ad */
[----:B------:R-:W-:Y:S01]  /*19b80*/  IMAD.MOV.U32 R31, RZ, RZ, R172 ;  /* 0x000000ffff1f7224 */ /* 0x000fe200078e00ac */
[----:B------:R1:W-:Y:S04]  /*19b90*/  STL [R1+0x2504], R27 ;  /* 0x0025041b01007387 */ /* 0x0003e80000100800 */
[----:B------:R1:W-:Y:S04]  /*19ba0*/  STL [R1+0x2500], R26 ;  /* 0x0025001a01007387 */ /* 0x0003e80000100800 */
[----:B------:R1:W-:Y:S04]  /*19bb0*/  STL [R1+0x24fc], R23 ;  /* 0x0024fc1701007387 */ /* 0x0003e80000100800 */
[----:B------:R1:W-:Y:S01]  /*19bc0*/  STL [R1+0x24f8], R31 ;  /* 0x0024f81f01007387 */ /* 0x0003e20000100800 */
[C---:B----4-:R-:W-:Y:S11]  /*19bd0*/  HMMA.1688.F32.TF32 R168, R236.reuse, R60, R168 ;  /* 0x0000003ceca8723c */ /* 0x050ff600000810a8 */
        /* <DEDUP_REMOVED lines=9> */
[----:B------:R1:W-:Y:S04]  /*19c70*/  STL [R1+0x2508], R22 ;  /* 0x0025081601007387 */ /* 0x0003e80000100800 */
[----:B------:R-:W4:Y:S04]  /*19c80*/  LDL.LU.64 R204, [R1+0xb80] ;  /* 0x000b800001cc7983 */ /* 0x000f280000300a00 */
        /* <DEDUP_REMOVED lines=9> */
[----:B------:R-:W4:Y:S01]  /*19d20*/  LDL.LU.64 R184, [R1+0xb30] ;  /* 0x000b300001b87983 */ /* 0x000f220000300a00 */
[C---:B--2---:R-:W-:Y:S03]  /*19d30*/  HMMA.1688.F32.TF32 R164, R236.reuse, R4, R164 ;  /* 0x00000004eca4723c */ /* 0x044fe600000810a4 */
[----:B------:R-:W2:Y:S04]  /*19d40*/  LDL.LU.64 R186, [R1+0xb38] ;  /* 0x000b380001ba7983 */ /* 0x000ea80000300a00 */
[----:B------:R-:W2:Y:S04]  /*19d50*/  LDL.LU.64 R180, [R1+0xb20] ;  /* 0x000b200001b47983 */ /* 0x000ea80000300a00 */
[----:B------:R-:W2:Y:S04]  /*19d60*/  LDL.LU.64 R182, [R1+0xb28] ;  /* 0x000b280001b67983 */ /* 0x000ea80000300a00 */
[----:B-1----:R-:W2:Y:S04]  /*19d70*/  LDL.LU.64 R176, [R1+0xb10] ;  /* 0x000b100001b07983 */ /* 0x002ea80000300a00 */
[----:B------:R-:W2:Y:S04]  /*19d80*/  LDL.LU.64 R178, [R1+0xb18] ;  /* 0x000b180001b27983 */ /* 0x000ea80000300a00 */
[----:B------:R-:W2:Y:S04]  /*19d90*/  LDL.LU.64 R172, [R1+0xb00] ;  /* 0x000b000001ac7983 */ /* 0x000ea80000300a00 */
[----:B------:R-:W2:Y:S01]  /*19da0*/  LDL.LU.64 R174, [R1+0xb08] ;  /* 0x000b080001ae7983 */ /* 0x000ea20000300a00 */
[----:B---3--:R-:W-:Y:S03]  /*19db0*/  HMMA.1688.F32.TF32 R160, R236, R8, R160 ;  /* 0x00000008eca0723c */ /* 0x008fe600000810a0 */
[----:B------:R-:W3:Y:S01]  /*19dc0*/  LDL.LU.64 R168, [R1+0xaf0] ;  /* 0x000af00001a87983 */ /* 0x000ee20000300a00 */
[----:B------:R-:W-:-:S02]  /*19dd0*/  IMAD.MOV.U32 R19, RZ, RZ, R164 ;  /* 0x000000ffff137224 */ /* 0x000fc400078e00a4 */
[----:B------:R-:W-:Y:S01]  /*19de0*/  IMAD.MOV.U32 R18, RZ, RZ, R165 ;  /* 0x000000ffff127224 */ /* 0x000fe200078e00a5 */
[----:B------:R-:W3:Y:S01]  /*19df0*/  LDL.LU.64 R170, [R1+0xaf8] ;  /* 0x000af80001aa7983 */ /* 0x000ee20000300a00 */
[----:B------:R-:W-:Y:S02]  /*19e00*/  IMAD.MOV.U32 R15, RZ, RZ, R166 ;  /* 0x000000ffff0f7224 */ /* 0x000fe400078e00a6 */
[----:B------:R-:W-:Y:S01]  /*19e10*/  IMAD.MOV.U32 R14, RZ, RZ, R167 ;  /* 0x000000ffff0e7224 */ /* 0x000fe200078e00a7 */
[----:B------:R-:W3:Y:S04]  /*19e20*/  LDL.LU.64 R164, [R1+0xae0] ;  /* 0x000ae00001a47983 */ /* 0x000ee80000300a00 */
[----:B------:R-:W3:Y:S09]  /*19e30*/  LDL.LU.64 R166, [R1+0xae8] ;  /* 0x000ae80001a67983 */ /* 0x000ef20000300a00 */
[----:B------:R-:W-:-:S02]  /*19e40*/  IMAD.MOV.U32 R27, RZ, RZ, R160 ;  /* 0x000000ffff1b7224 */ /* 0x000fc400078e00a0 */
[----:B------:R-:W-:Y:S02]  /*19e50*/  IMAD.MOV.U32 R26, RZ, RZ, R161 ;  /* 0x000000ffff1a7224 */ /* 0x000fe400078e00a1 */
[----:B------:R-:W-:Y:S01]  /*19e60*/  IMAD.MOV.U32 R23, RZ, RZ, R162 ;  /* 0x000000ffff177224 */ /* 0x000fe200078e00a2 */
[----:B------:R-:W3:Y:S01]  /*19e70*/  LDL.LU.64 R160, [R1+0xad0] ;  /* 0x000ad00001a07983 */ /* 0x000ee20000300a00 */
[----:B------:R-:W-:-:S03]  /*19e80*/  IMAD.MOV.U32 R31, RZ, RZ, R163 ;  /* 0x000000ffff1f7224 */ /* 0x000fc600078e00a3 */
[----:B------:R-:W3:Y:S01]  /*19e90*/  LDL.LU.64 R162, [R1+0xad8] ;  /* 0x000ad80001a27983 */ /* 0x000ee20000300a00 */
[C---:B----4-:R-:W-:Y:S08]  /*19ea0*/  HMMA.1688.F32.TF32 R200, R236.reuse, R52, R200 ;  /* 0x00000034ecc8723c */ /* 0x050ff000000810c8 */
[C---:B------:R-:W-:Y:S08]  /*19eb0*/  HMMA.1688.F32.TF32 R196, R236.reuse, R48, R196 ;  /* 0x00000030ecc4723c */ /* 0x040ff000000810c4 */
[C---:B------:R-:W-:Y:S08]  /*19ec0*/  HMMA.1688.F32.TF32 R192, R236.reuse, R44, R192 ;  /* 0x0000002cecc0723c */ /* 0x040ff000000810c0 */
[C---:B------:R-:W-:Y:S08]  /*19ed0*/  HMMA.1688.F32.TF32 R188, R236.reuse, R40, R188 ;  /* 0x00000028ecbc723c */ /* 0x040ff000000810bc */
[C---:B--2---:R-:W-:Y:S08]  /*19ee0*/  HMMA.1688.F32.TF32 R184, R236.reuse, R36, R184 ;  /* 0x00000024ecb8723c */ /* 0x044ff000000810b8 */
[C---:B------:R-:W-:Y:S08]  /*19ef0*/  HMMA.1688.F32.TF32 R180, R236.reuse, R32, R180 ;  /* 0x00000020ecb4723c */ /* 0x040ff000000810b4 */
[C---:B------:R-:W-:Y:S08]  /*19f00*/  HMMA.1688.F32.TF32 R176, R236.reuse, R28, R176 ;  /* 0x0000001cecb0723c */ /* 0x040ff000000810b0 */
[C---:B------:R-:W-:Y:S01]  /*19f10*/  HMMA.1688.F32.TF32 R172, R236.reuse, R24, R172 ;  /* 0x00000018ecac723c */ /* 0x040fe200000810ac */
[----:B------:R1:W-:Y:S04]  /*19f20*/  STL.64 [R1+0xcd0], R200 ;  /* 0x000cd0c801007387 */ /* 0x0003e80000100a00 */
[----:B------:R2:W-:Y:S04]  /*19f30*/  STL.64 [R1+0xcd8], R202 ;  /* 0x000cd8ca01007387 */ /* 0x0005e80000100a00 */
[----:B------:R4:W-:Y:S01]  /*19f40*/  STL.64 [R1+0xcc0], R196 ;  /* 0x000cc0c401007387 */ /* 0x0009e20000100a00 */
[C---:B---3--:R-:W-:Y:S03]  /*19f50*/  HMMA.1688.F32.TF32 R168, R236.reuse, R20, R168 ;  /* 0x00000014eca8723c */ /* 0x048fe600000810a8 */
[----:B------:R2:W-:Y:S05]  /*19f60*/  STL.64 [R1+0xcc8], R198 ;  /* 0x000cc8c601007387 */ /* 0x0005ea0000100a00 */
[C---:B------:R-:W-:Y:S01]  /*19f70*/  HMMA.1688.F32.TF32 R164, R236.reuse, R16, R164 ;  /* 0x00000010eca4723c */ /* 0x040fe200000810a4 */
[----:B------:R1:W-:Y:S04]  /*19f80*/  STL.64 [R1+0xcb0], R192 ;  /* 0x000cb0c001007387 */ /* 0x0003e80000100a00 */
[----:B------:R1:W-:Y:S03]  /*19f90*/  STL.64 [R1+0xcb8], R194 ;  /* 0x000cb8c201007387 */ /* 0x0003e60000100a00 */
[C---:B------:R-:W-:Y:S01]  /*19fa0*/  HMMA.1688.F32.TF32 R204, R236.reuse, R56, R204 ;  /* 0x00000038eccc723c */ /* 0x040fe200000810cc */
[----:B------:R1:W-:Y:S07]  /*19fb0*/  STL.64 [R1+0xca0], R188 ;  /* 0x000ca0bc01007387 */ /* 0x0003ee0000100a00 */
[----:B------:R-:W-:Y:S01]  /*19fc0*/  HMMA.1688.F32.TF32 R160, R236, R12, R160 ;  /* 0x0000000ceca0723c */ /* 0x000fe200000810a0 */
[----:B------:R1:W-:Y:S04]  /*19fd0*/  STL.64 [R1+0xca8], R190 ;  /* 0x000ca8be01007387 */ /* 0x0003e80000100a00 */
        /* <DEDUP_REMOVED lines=10> */
[----:B------:R-:W3:Y:S04]  /*1a080*/  LDL.LU.64 R224, [R1+0xac0] ;  /* 0x000ac00001e07983 */ /* 0x000ee80000300a00 */
[----:B------:R1:W-:Y:S04]  /*1a090*/  STL.64 [R1+0xc40], R164 ;  /* 0x000c40a401007387 */ /* 0x0003e80000100a00 */
[----:B------:R1:W-:Y:S04]  /*1a0a0*/  STL.64 [R1+0xc48], R166 ;  /* 0x000c48a601007387 */ /* 0x0003e80000100a00 */
[----:B------:R-:W3:Y:S04]  /*1a0b0*/  LDL.LU.64 R226, [R1+0xac8] ;  /* 0x000ac80001e27983 */ /* 0x000ee80000300a00 */
[----:B------:R1:W-:Y:S04]  /*1a0c0*/  STL.64 [R1+0xc30], R160 ;  /* 0x000c30a001007387 */ /* 0x0003e80000100a00 */
[----:B------:R1:W-:Y:S04]  /*1a0d0*/  STL.64 [R1+0xc38], R162 ;  /* 0x000c38a201007387 */ /* 0x0003e80000100a00 */
[----:B------:R-:W3:Y:S04]  /*1a0e0*/  LDL.LU.64 R220, [R1+0xab0] ;  /* 0x000ab00001dc7983 */ /* 0x000ee80000300a00 */
[----:B------:R-:W3:Y:S01]  /*1a0f0*/  LDL.LU.64 R222, [R1+0xab8] ;  /* 0x000ab80001de7983 */ /* 0x000ee20000300a00 */
[----:B------:R-:W-:-:S03]  /*1a100*/  IMAD.MOV.U32 R30, RZ, RZ, R204 ;  /* 0x000000ffff1e7224 */ /* 0x000fc600078e00cc */
[----:B------:R-:W3:Y:S01]  /*1a110*/  LDL.LU.64 R216, [R1+0xaa0] ;  /* 0x000aa00001d87983 */ /* 0x000ee20000300a00 */
[----:B------:R-:W-:-:S03]  /*1a120*/  IMAD.MOV.U32 R35, RZ, RZ, R205 ;  /* 0x000000ffff237224 */ /* 0x000fc600078e00cd */
[----:B------:R-:W3:Y:S01]  /*1a130*/  LDL.LU.64 R218, [R1+0xaa8] ;  /* 0x000aa80001da7983 */ /* 0x000ee20000300a00 */
[----:B------:R-:W-:-:S03]  /*1a140*/  IMAD.MOV.U32 R34, RZ, RZ, R206 ;  /* 0x000000ffff227224 */ /* 0x000fc600078e00ce */
[----:B------:R-:W3:Y:S01]  /*1a150*/  LDL.LU.64 R212, [R1+0xa80] ;  /* 0x000a800001d47983 */ /* 0x000ee20000300a00 */
[----:B------:R-:W-:-:S03]  /*1a160*/  IMAD.MOV.U32 R22, RZ, RZ, R207 ;  /* 0x000000ffff167224 */ /* 0x000fc600078e00cf */
[----:B------:R-:W3:Y:S04]  /*1a170*/  LDL.LU.64 R214, [R1+0xa88] ;  /* 0x000a880001d67983 */ /* 0x000ee80000300a00 */
[----:B------:R-:W3:Y:S04]  /*1a180*/  LDL.LU.64 R204, [R1+0xa70] ;  /* 0x000a700001cc7983 */ /* 0x000ee80000300a00 */
[----:B------:R-:W3:Y:S04]  /*1a190*/  LDL.LU.64 R206, [R1+0xa78] ;  /* 0x000a780001ce7983 */ /* 0x000ee80000300a00 */
[----:B-1----:R-:W3:Y:S04]  /*1a1a0*/  LDL.LU.64 R200, [R1+0xa60] ;  /* 0x000a600001c87983 */ /* 0x002ee80000300a00 */
[----:B--2---:R-:W2:Y:S04]  /*1a1b0*/  LDL.LU.64 R202, [R1+0xa68] ;  /* 0x000a680001ca7983 */ /* 0x004ea80000300a00 */
[----:B----4-:R-:W4:Y:S04]  /*1a1c0*/  LDL.LU.64 R196, [R1+0xa50] ;  /* 0x000a500001c47983 */ /* 0x010f280000300a00 */
        /* <DEDUP_REMOVED lines=19> */
[----:B------:R-:W-:Y:S04]  /*1a300*/  LDS R236, [R243+0x20100] ;  /* 0x02010000f3ec7984 */ /* 0x000fe80000000800 */
[----:B------:R-:W-:Y:S04]  /*1a310*/  LDS R238, [R243+0x21100] ;  /* 0x02110000f3ee7984 */ /* 0x000fe80000000800 */
[----:B------:R-:W-:Y:S04]  /*1a320*/  LDS R237, [R252+0x20100] ;  /* 0x02010000fced7984 */ /* 0x000fe80000000800 */
[----:B------:R-:W1:Y:S01]  /*1a330*/  LDS R239, [R252+0x21100] ;  /* 0x02110000fcef7984 */ /* 0x000e620000000800 */
[C---:B---3--:R-:W-:Y:S08]  /*1a340*/  HMMA.1688.F32.TF32 R224, R232.reuse, R64, R224 ;  /* 0x00000040e8e0723c */ /* 0x048ff000000810e0 */
[C---:B------:R-:W-:Y:S08]  /*1a350*/  HMMA.1688.F32.TF32 R220, R232.reuse, R60, R220 ;  /* 0x0000003ce8dc723c */ /* 0x040ff000000810dc */
[C---:B------:R-:W-:Y:S08]  /*1a360*/  HMMA.1688.F32.TF32 R216, R232.reuse, R4, R216 ;  /* 0x00000004e8d8723c */ /* 0x040ff000000810d8 */
[C---:B------:R-:W-:Y:S08]  /*1a370*/  HMMA.1688.F32.TF32 R212, R232.reuse, R8, R212 ;  /* 0x00000008e8d4723c */ /* 0x040ff000000810d4 */
[C---:B------:R-:W-:Y:S08]  /*1a380*/  HMMA.1688.F32.TF32 R204, R232.reuse, R56, R204 ;  /* 0x00000038e8cc723c */ /* 0x040ff000000810cc */
[C---:B--2---:R-:W-:Y:S08]  /*1a390*/  HMMA.1688.F32.TF32 R200, R232.reuse, R52, R200 ;  /* 0x00000034e8c8723c */ /* 0x044ff000000810c8 */
[C---:B----4-:R-:W-:Y:S08]  /*1a3a0*/  HMMA.1688.F32.TF32 R196, R232.reuse, R48, R196 ;  /* 0x00000030e8c4723c */ /* 0x050ff000000810c4 */
[C---:B------:R-:W-:Y:S01]  /*1a3b0*/  HMMA.1688.F32.TF32 R192, R232.reuse, R44, R192 ;  /* 0x0000002ce8c0723c */ /* 0x040fe200000810c0 */
[----:B------:R-:W-:Y:S07]  /*1a3c0*/  STL.64 [R1+0x1270], R224 ;  /* 0x001270e001007387 */ /* 0x000fee0000100a00 */
        /* <DEDUP_REMOVED lines=9> */
[----:B------:R-:W-:Y:S04]  /*1a460*/  STL.64 [R1+0x1258], R218 ;  /* 0x001258da01007387 */ /* 0x000fe80000100a00 */
[----:B------:R2:W-:Y:S03]  /*1a470*/  STL.64 [R1+0x1240], R212 ;  /* 0x001240d401007387 */ /* 0x0005e60000100a00 */
[C---:B------:R-:W-:Y:S01]  /*1a480*/  HMMA.1688.F32.TF32 R168, R232.reuse, R20, R168 ;  /* 0x00000014e8a8723c */ /* 0x040fe200000810a8 */
[----:B------:R3:W-:Y:S04]  /*1a490*/  STL.64 [R1+0x1248], R214 ;  /* 0x001248d601007387 */ /* 0x0007e80000100a00 */
[----:B------:R4:W-:Y:S03]  /*1a4a0*/  STL.64 [R1+0x1230], R204 ;  /* 0x001230cc01007387 */ /* 0x0009e60000100a00 */
[C---:B------:R-:W-:Y:S01]  /*1a4b0*/  HMMA.1688.F32.TF32 R164, R232.reuse, R16, R164 ;  /* 0x00000010e8a4723c */ /* 0x040fe200000810a4 */
[----:B------:R1:W-:Y:S04]  /*1a4c0*/  STL.64 [R1+0x1238], R206 ;  /* 0x001238ce01007387 */ /* 0x0003e80000100a00 */
[----:B------:R1:W-:Y:S03]  /*1a4d0*/  STL.64 [R1+0x1220], R200 ;  /* 0x001220c801007387 */ /* 0x0003e60000100a00 */
        /* <DEDUP_REMOVED lines=18> */
[----:B--2---:R-:W2:Y:S04]  /*1a600*/  LDL.LU.64 R212, [R1+0x9a0] ;  /* 0x0009a00001d47983 */ /* 0x004ea80000300a00 */
[----:B------:R1:W-:Y:S04]  /*1a610*/  STL.64 [R1+0x1190], R164 ;  /* 0x001190a401007387 */ /* 0x0003e80000100a00 */
[----:B------:R1:W-:Y:S04]  /*1a620*/  STL.64 [R1+0x1198], R166 ;  /* 0x001198a601007387 */ /* 0x0003e80000100a00 */
[----:B---3--:R-:W2:Y:S04]  /*1a630*/  LDL.LU.64 R214, [R1+0x9a8] ;  /* 0x0009a80001d67983 */ /* 0x008ea80000300a00 */
[----:B------:R3:W-:Y:S04]  /*1a640*/  STL.64 [R1+0x1090], R160 ;  /* 0x001090a001007387 */ /* 0x0007e80000100a00 */
[----:B------:R1:W-:Y:S04]  /*1a650*/  STL.64 [R1+0x1098], R162 ;  /* 0x001098a201007387 */ /* 0x0003e80000100a00 */
[----:B------:R-:W2:Y:S04]  /*1a660*/  LDL.LU.64 R224, [R1+0x990] ;  /* 0x0009900001e07983 */ /* 0x000ea80000300a00 */
[----:B------:R-:W2:Y:S04]  /*1a670*/  LDL.LU.64 R226, [R1+0x998] ;  /* 0x0009980001e27983 */ /* 0x000ea80000300a00 */
[----:B------:R-:W2:Y:S04]  /*1a680*/  LDL.LU.64 R220, [R1+0x980] ;  /* 0x0009800001dc7983 */ /* 0x000ea80000300a00 */
[----:B------:R-:W2:Y:S04]  /*1a690*/  LDL.LU.64 R222, [R1+0x988] ;  /* 0x0009880001de7983 */ /* 0x000ea80000300a00 */
[----:B------:R-:W2:Y:S04]  /*1a6a0*/  LDL.LU.64 R216, [R1+0x970] ;  /* 0x0009700001d87983 */ /* 0x000ea80000300a00 */
[----:B------:R-:W2:Y:S04]  /*1a6b0*/  LDL.LU.64 R218, [R1+0x978] ;  /* 0x0009780001da7983 */ /* 0x000ea80000300a00 */
[----:B----4-:R-:W4:Y:S04]  /*1a6c0*/  LDL.LU.64 R204, [R1+0x960] ;  /* 0x0009600001cc7983 */ /* 0x010f280000300a00 */
[----:B-1----:R-:W4:Y:S04]  /*1a6d0*/  LDL.LU.64 R206, [R1+0x968] ;  /* 0x0009680001ce7983 */ /* 0x002f280000300a00 */
        /* <DEDUP_REMOVED lines=20> */
[----:B---3--:R-:W3:Y:S04]  /*1a820*/  LDL.LU.64 R160, [R1+0x4d0] ;  /* 0x0004d00001a07983 */ /* 0x008ee80000300a00 */
[----:B------:R-:W3:Y:S04]  /*1a830*/  LDL.LU.64 R162, [R1+0x4d8] ;  /* 0x0004d80001a27983 */ /* 0x000ee80000300a00 */
[----:B------:R-:W-:Y:S04]  /*1a840*/  LDS R232, [R2+0x20100] ;  /* 0x0201000002e87984 */ /* 0x000fe80000000800 */
[----:B------:R-:W-:Y:S04]  /*1a850*/  LDS R234, [R2+0x21100] ;  /* 0x0211000002ea7984 */ /* 0x000fe80000000800 */
[----:B------:R-:W-:Y:S04]  /*1a860*/  LDS R233, [R0+0x20100] ;  /* 0x0201000000e97984 */ /* 0x000fe80000000800 */
[----:B------:R-:W1:Y:S01]  /*1a870*/  LDS R235, [R0+0x21100] ;  /* 0x0211000000eb7984 */ /* 0x000e620000000800 */
[C---:B--2---:R-:W-:Y:S08]  /*1a880*/  HMMA.1688.F32.TF32 R212, R236.reuse, R64, R212 ;  /* 0x00000040ecd4723c */ /* 0x044ff000000810d4 */
[C---:B------:R-:W-:Y:S08]  /*1a890*/  HMMA.1688.F32.TF32 R224, R236.reuse, R60, R224 ;  /* 0x0000003cece0723c */ /* 0x040ff000000810e0 */
[C---:B------:R-:W-:Y:S08]  /*1a8a0*/  HMMA.1688.F32.TF32 R220, R236.reuse, R4, R220 ;  /* 0x00000004ecdc723c */ /* 0x040ff000000810dc */
[C---:B------:R-:W-:Y:S08]  /*1a8b0*/  HMMA.1688.F32.TF32 R216, R236.reuse, R8, R216 ;  /* 0x00000008ecd8723c */ /* 0x040ff000000810d8 */
[C---:B----4-:R-:W-:Y:S08]  /*1a8c0*/  HMMA.1688.F32.TF32 R204, R236.reuse, R56, R204 ;  /* 0x00000038eccc723c */ /* 0x050ff000000810cc */
[C---:B------:R-:W-:Y:S08]  /*1a8d0*/  HMMA.1688.F32.TF32 R200, R236.reuse, R52, R200 ;  /* 0x00000034ecc8723c */ /* 0x040ff000000810c8 */
[C---:B------:R-:W-:Y:S01]  /*1a8e0*/  HMMA.1688.F32.TF32 R196, R236.reuse, R48, R196 ;  /* 0x00000030ecc4723c */ /* 0x040fe200000810c4 */
[----:B------:R-:W-:Y:S07]  /*1a8f0*/  STL.64 [R1+0xc20], R212 ;  /* 0x000c20d401007387 */ /* 0x000fee0000100a00 */
[C---:B------:R-:W-:Y:S01]  /*1a900*/  HMMA.1688.F32.TF32 R192, R236.reuse, R44, R192 ;  /* 0x0000002cecc0723c */ /* 0x040fe200000810c0 */
[----:B------:R2:W-:Y:S07]  /*1a910*/  STL.64 [R1+0xc28], R214 ;  /* 0x000c28d601007387 */ /* 0x0005ee0000100a00 */
[C---:B------:R-:W-:Y:S01]  /*1a920*/  HMMA.1688.F32.TF32 R188, R236.reuse, R40, R188 ;  /* 0x00000028ecbc723c */ /* 0x040fe200000810bc */
[----:B--2---:R-:W2:Y:S07]  /*1a930*/  LDL.LU.64 R214, [R1+0x2668] ;  /* 0x0026680001d67983 */ /* 0x004eae0000300a00 */
[C---:B------:R-:W-:Y:S01]  /*1a940*/  HMMA.1688.F32.TF32 R184, R236.reuse, R36, R184 ;  /* 0x00000024ecb8723c */ /* 0x040fe200000810b8 */
[----:B------:R-:W2:Y:S07]  /*1a950*/  LDL.LU.64 R212, [R1+0x2660] ;  /* 0x0026600001d47983 */ /* 0x000eae0000300a00 */
[C---:B------:R-:W-:Y:S01]  /*1a960*/  HMMA.1688.F32.TF32 R180, R236.reuse, R32, R180 ;  /* 0x00000020ecb4723c */ /* 0x040fe200000810b4 */
[----:B------:R-:W-:Y:S07]  /*1a970*/  STL.64 [R1+0xc10], R224 ;  /* 0x000c10e001007387 */ /* 0x000fee0000100a00 */
[C---:B------:R-:W-:Y:S01]  /*1a980*/  HMMA.1688.F32.TF32 R176, R236.reuse, R28, R176 ;  /* 0x0000001cecb0723c */ /* 0x040fe200000810b0 */
[----:B------:R-:W-:Y:S04]  /*1a990*/  STL.64 [R1+0xc18], R226 ;  /* 0x000c18e201007387 */ /* 0x000fe80000100a00 */
[----:B------:R-:W-:Y:S03]  /*1a9a0*/  STL.64 [R1+0xc00], R220 ;  /* 0x000c00dc01007387 */ /* 0x000fe60000100a00 */
[C---:B------:R-:W-:Y:S01]  /*1a9b0*/  HMMA.1688.F32.TF32 R172, R236.reuse, R24, R172 ;  /* 0x00000018ecac723c */ /* 0x040fe200000810ac */
[----:B------:R-:W-:Y:S04]  /*1a9c0*/  STL.64 [R1+0xc08], R222 ;  /* 0x000c08de01007387 */ /* 0x000fe80000100a00 */
[----:B------:R4:W-:Y:S03]  /*1a9d0*/  STL.64 [R1+0xbf0], R216 ;  /* 0x000bf0d801007387 */ /* 0x0009e60000100a00 */
[C---:B------:R-:W-:Y:S01]  /*1a9e0*/  HMMA.1688.F32.TF32 R168, R236.reuse, R20, R168 ;  /* 0x00000014eca8723c */ /* 0x040fe200000810a8 */
[----:B------:R1:W-:Y:S04]  /*1a9f0*/  STL.64 [R1+0xbf8], R218 ;  /* 0x000bf8da01007387 */ /* 0x0003e80000100a00 */
[----:B------:R-:W-:Y:S03]  /*1aa00*/  STL.64 [R1+0xbe0], R204 ;  /* 0x000be0cc01007387 */ /* 0x000fe60000100a00 */
[C---:B------:R-:W-:Y:S01]  /*1aa10*/  HMMA.1688.F32.TF32 R164, R236.reuse, R16, R164 ;  /* 0x00000010eca4723c */ /* 0x040fe200000810a4 */
[----:B------:R-:W-:Y:S04]  /*1aa20*/  STL.64 [R1+0xbe8], R206 ;  /* 0x000be8ce01007387 */ /* 0x000fe80000100a00 */
[----:B------:R-:W-:Y:S03]  /*1aa30*/  STL.64 [R1+0xbd0], R200 ;  /* 0x000bd0c801007387 */ /* 0x000fe60000100a00 */
[----:B---3--:R-:W-:Y:S01]  /*1aa40*/  HMMA.1688.F32.TF32 R160, R236, R12, R160 ;  /* 0x0000000ceca0723c */ /* 0x008fe200000810a0 */
        /* <DEDUP_REMOVED lines=17> */
[----:B----4-:R-:W3:Y:S04]  /*1ab60*/  LDL.LU.64 R216, [R1+0x4b0] ;  /* 0x0004b00001d87983 */ /* 0x010ee80000300a00 */
[----:B------:R-:W-:Y:S04]  /*1ab70*/  STL.64 [R1+0xb10], R164 ;  /* 0x000b10a401007387 */ /* 0x000fe80000100a00 */
[----:B------:R-:W-:Y:S04]  /*1ab80*/  STL.64 [R1+0xb18], R166 ;  /* 0x000b18a601007387 */ /* 0x000fe80000100a00 */
[----:B-1----:R-:W3:Y:S04]  /*1ab90*/  LDL.LU.64 R218, [R1+0x4b8] ;  /* 0x0004b80001da7983 */ /* 0x002ee80000300a00 */
[----:B------:R1:W-:Y:S04]  /*1aba0*/  STL.64 [R1+0xae0], R160 ;  /* 0x000ae0a001007387 */ /* 0x0003e80000100a00 */
[----:B------:R4:W-:Y:S04]  /*1abb0*/  STL.64 [R1+0xae8], R162 ;  /* 0x000ae8a201007387 */ /* 0x0009e80000100a00 */
[----:B------:R-:W-:Y:S04]  /*1abc0*/  LDS R236, [R243+0x20180] ;  /* 0x02018000f3ec7984 */ /* 0x000fe80000000800 */
[----:B-1----:R-:W2:Y:S04]  /*1abd0*/  LDL.LU.64 R160, [R1+0x4a0] ;  /* 0x0004a00001a07983 */ /* 0x002ea80000300a00 */
[----:B----4-:R-:W2:Y:S04]  /*1abe0*/  LDL.LU.64 R162, [R1+0x4a8] ;  /* 0x0004a80001a27983 */ /* 0x010ea80000300a00 */
        /* <DEDUP_REMOVED lines=28> */
[----:B------:R-:W1:Y:S01]  /*1adb0*/  LDS R239, [R252+0x21180] ;  /* 0x02118000fcef7984 */ /* 0x000e620000000800 */
[C---:B---3--:R-:W-:Y:S08]  /*1adc0*/  HMMA.1688.F32.TF32 R216, R232.reuse, R64, R216 ;  /* 0x00000040e8d8723c */ /* 0x048ff000000810d8 */
[C---:B--2---:R-:W-:Y:S08]  /*1add0*/  HMMA.1688.F32.TF32 R160, R232.reuse, R60, R160 ;  /* 0x0000003ce8a0723c */ /* 0x044ff000000810a0 */
[C---:B----4-:R-:W-:Y:S07]  /*1ade0*/  HMMA.1688.F32.TF32 R224, R232.reuse, R4, R224 ;  /* 0x00000004e8e0723c */ /* 0x050fee00000810e0 */
[----:B------:R-:W-:Y:S04]  /*1adf0*/  STL.64 [R1+0x1070], R216 ;  /* 0x001070d801007387 */ /* 0x000fe80000100a00 */
[----:B------:R2:W-:Y:S04]  /*1ae00*/  STL.64 [R1+0x1078], R218 ;  /* 0x001078da01007387 */ /* 0x0005e80000100a00 */
[----:B--2---:R-:W2:Y:S04]  /*1ae10*/  LDL.LU.64 R218, [R1+0x2658] ;  /* 0x0026580001da7983 */ /* 0x004ea80000300a00 */
[----:B------:R-:W2:Y:S04]  /*1ae20*/  LDL.LU.64 R216, [R1+0x2650] ;  /* 0x0026500001d87983 */ /* 0x000ea80000300a00 */
[----:B------:R-:W-:Y:S04]  /*1ae30*/  STL.64 [R1+0x1060], R160 ;  /* 0x001060a001007387 */ /* 0x000fe80000100a00 */
[----:B------:R3:W-:Y:S04]  /*1ae40*/  STL.64 [R1+0x1068], R162 ;  /* 0x001068a201007387 */ /* 0x0007e80000100a00 */
[----:B---3--:R-:W3:Y:S04]  /*1ae50*/  LDL.LU.64 R162, [R1+0x2648] ;  /* 0x0026480001a27983 */ /* 0x008ee80000300a00 */
[----:B------:R-:W3:Y:S04]  /*1ae60*/  LDL.LU.64 R160, [R1+0x2640] ;  /* 0x0026400001a07983 */ /* 0x000ee80000300a00 */
[----:B------:R-:W-:Y:S04]  /*1ae70*/  STL.64 [R1+0x1050], R224 ;  /* 0x001050e001007387 */ /* 0x000fe80000100a00 */
[----:B------:R4:W-:Y:S02]  /*1ae80*/  STL.64 [R1+0x1058], R226 ;  /* 0x001058e201007387 */ /* 0x0009e40000100a00 */
[C---:B----4-:R-:W-:Y:S08]  /*1ae90*/  HMMA.1688.F32.TF32 R224, R232.reuse, R8, R220 ;  /* 0x00000008e8e0723c */ /* 0x050ff000000810dc */
[C---:B------:R-:W-:Y:S08]  /*1aea0*/  HMMA.1688.F32.TF32 R220, R232.reuse, R56, R204 ;  /* 0x00000038e8dc723c */ /* 0x040ff000000810cc */
[C---:B------:R-:W-:Y:S08]  /*1aeb0*/  HMMA.1688.F32.TF32 R204, R232.reuse, R52, R200 ;  /* 0x00000034e8cc723c */ /* 0x040ff000000810c8 */
[C---:B------:R-:W-:Y:S08]  /*1aec0*/  HMMA.1688.F32.TF32 R200, R232.reuse, R48, R196 ;  /* 0x00000030e8c8723c */ /* 0x040ff000000810c4 */
[C---:B------:R-:W-:Y:S08]  /*1aed0*/  HMMA.1688.F32.TF32 R196, R232.reuse, R44, R192 ;  /* 0x0000002ce8c4723c */ /* 0x040ff000000810c0 */
[C---:B------:R-:W-:Y:S08]  /*1aee0*/  HMMA.1688.F32.TF32 R192, R232.reuse, R40, R188 ;  /* 0x00000028e8c0723c */ /* 0x040ff000000810bc */
[C---:B------:R-:W-:Y:S08]  /*1aef0*/  HMMA.1688.F32.TF32 R188, R232.reuse, R36, R184 ;  /* 0x00000024e8bc723c */ /* 0x040ff000000810b8 */
        /* <DEDUP_REMOVED lines=8> */
[----:B------:R-:W-:Y:S03]  /*1af80*/  STL.64 [R1+0x1020], R204 ;  /* 0x001020cc01007387 */ /* 0x000fe60000100a00 */
[C---:B------:R-:W-:Y:S01]  /*1af90*/  HMMA.1688.F32.TF32 R168, R232.reuse, R16, R164 ;  /* 0x00000010e8a8723c */ /* 0x040fe200000810a4 */
        /* <DEDUP_REMOVED lines=19> */
[----:B------:R1:W-:Y:S04]  /*1b0d0*/  STL.64 [R1+0xf90], R168 ;  /* 0x000f90a801007387 */ /* 0x0003e80000100a00 */
[----:B------:R1:W-:Y:S04]  /*1b0e0*/  STL.64 [R1+0xf98], R170 ;  /* 0x000f98aa01007387 */ /* 0x0003e80000100a00 */
[----:B-1----:R-:W2:Y:S04]  /*1b0f0*/  LDL.LU.64 R168, [R1+0x180] ;  /* 0x0001800001a87983 */ /* 0x002ea80000300a00 */
[----:B------:R-:W2:Y:S04]  /*1b100*/  LDL.LU.64 R170, [R1+0x188] ;  /* 0x0001880001aa7983 */ /* 0x000ea80000300a00 */
        /* <DEDUP_REMOVED lines=21> */
[----:B------:R-:W3:Y:S01]  /*1b260*/  LDL.LU.64 R178, [R1+0x38] ;  /* 0x0000380001b27983 */ /* 0x000ee20000300a00 */
[----:B----4-:R-:W-:Y:S03]  /*1b270*/  HMMA.1688.F32.TF32 R232, R232, R12, R164 ;  /* 0x0000000ce8e8723c */ /* 0x010fe600000810a4 */
[----:B------:R-:W4:Y:S04]  /*1b280*/  LDL.LU.64 R166, [R1+0x2638] ;  /* 0x0026380001a67983 */ /* 0x000f280000300a00 */
[----:B------:R-:W4:Y:S01]  /*1b290*/  LDL.LU.64 R164, [R1+0x2630] ;  /* 0x0026300001a47983 */ /* 0x000f220000300a00 */
[C---:B--2---:R-:W-:Y:S08]  /*1b2a0*/  HMMA.1688.F32.TF32 R168, R236.reuse, R64, R168 ;  /* 0x00000040eca8723c */ /* 0x044ff000000810a8 */
[C---:B---3--:R-:W-:Y:S08]  /*1b2b0*/  HMMA.1688.F32.TF32 R172, R236.reuse, R60, R172 ;  /* 0x0000003cecac723c */ /* 0x048ff000000810ac */
[C---:B------:R-:W-:Y:S01]  /*1b2c0*/  HMMA.1688.F32.TF32 R224, R236.reuse, R4, R224 ;  /* 0x00000004ece0723c */ /* 0x040fe200000810e0 */
[----:B------:R-:W-:Y:S04]  /*1b2d0*/  STL.64 [R1+0xf30], R232 ;  /* 0x000f30e801007387 */ /* 0x000fe80000100a00 */
[----:B------:R-:W-:Y:S04]  /*1b2e0*/  STL.64 [R1+0xf38], R234 ;  /* 0x000f38ea01007387 */ /* 0x000fe80000100a00 */
[----:B------:R-:W-:Y:S04]  /*1b2f0*/  STL.64 [R1+0xa10], R168 ;  /* 0x000a10a801007387 */ /* 0x000fe80000100a00 */
[----:B------:R1:W-:Y:S04]  /*1b300*/  STL.64 [R1+0xa18], R170 ;  /* 0x000a18aa01007387 */ /* 0x0003e80000100a00 */
[----:B------:R-:W-:Y:S04]  /*1b310*/  LDS R232, [R2+0x20180] ;  /* 0x0201800002e87984 */ /* 0x000fe80000000800 */
[----:B------:R-:W-:Y:S04]  /*1b320*/  LDS R234, [R2+0x21180] ;  /* 0x0211800002ea7984 */ /* 0x000fe80000000800 */
[----:B-1----:R-:W2:Y:S04]  /*1b330*/  LDL.LU.64 R170, [R1+0x2628] ;  /* 0x0026280001aa7983 */ /* 0x002ea80000300a00 */
[----:B------:R-:W2:Y:S04]  /*1b340*/  LDL.LU.64 R168, [R1+0x2620] ;  /* 0x0026200001a87983 */ /* 0x000ea80000300a00 */
[----:B------:R-:W-:Y:S04]  /*1b350*/  STL.64 [R1+0xa00], R172 ;  /* 0x000a00ac01007387 */ /* 0x000fe80000100a00 */
[----:B------:R1:W-:Y:S04]  /*1b360*/  STL.64 [R1+0xa08], R174 ;  /* 0x000a08ae01007387 */ /* 0x0003e80000100a00 */
[----:B------:R-:W-:Y:S04]  /*1b370*/  LDS R233, [R0+0x20180] ;  /* 0x0201800000e97984 */ /* 0x000fe80000000800 */
[----:B------:R-:W3:Y:S04]  /*1b380*/  LDS R235, [R0+0x21180] ;  /* 0x0211800000eb7984 */ /* 0x000ee80000000800 */
[----:B-1----:R-:W2:Y:S04]  /*1b390*/  LDL.LU.64 R174, [R1+0x2618] ;  /* 0x0026180001ae7983 */ /* 0x002ea80000300a00 */
[----:B------:R-:W2:Y:S04]  /*1b3a0*/  LDL.LU.64 R172, [R1+0x2610] ;  /* 0x0026100001ac7983 */ /* 0x000ea80000300a00 */
[----:B------:R-:W-:Y:S04]  /*1b3b0*/  STL.64 [R1+0x9f0], R224 ;  /* 0x0009f0e001007387 */ /* 0x000fe80000100a00 */
[----:B------:R1:W-:Y:S02]  /*1b3c0*/  STL.64 [R1+0x9f8], R226 ;  /* 0x0009f8e201007387 */ /* 0x0003e40000100a00 */
[C---:B-1----:R-:W-:Y:S08]  /*1b3d0*/  HMMA.1688.F32.TF32 R224, R236.reuse, R8, R220 ;  /* 0x00000008ece0723c */ /* 0x042ff000000810dc */
        /* <DEDUP_REMOVED lines=22> */
[----:B------:R-:W2:Y:S04]  /*1b540*/  LDL.LU.64 R176, [R1+0x20] ;  /* 0x0000200001b07983 */ /* 0x000ea80000300a00 */
[----:B------:R-:W-:Y:S04]  /*1b550*/  STL.64 [R1+0x970], R184 ;  /* 0x000970b801007387 */ /* 0x000fe80000100a00 */
[----:B------:R-:W-:Y:S04]  /*1b560*/  STL.64 [R1+0x978], R186 ;  /* 0x000978ba01007387 */ /* 0x000fe80000100a00 */
[----:B------:R-:W2:Y:S04]  /*1b570*/  LDL.LU.64 R178, [R1+0x28] ;  /* 0x0000280001b27983 */ /* 0x000ea80000300a00 */
[----:B------:R1:W-:Y:S04]  /*1b580*/  STL.64 [R1+0x960], R180 ;  /* 0x000960b401007387 */ /* 0x0003e80000100a00 */
[----:B------:R3:W-:Y:S04]  /*1b590*/  STL.64 [R1+0x968], R182 ;  /* 0x000968b601007387 */ /* 0x0007e80000100a00 */
[----:B-1----:R-:W4:Y:S04]  /*1b5a0*/  LDL.LU.64 R180, [R1+0x10] ;  /* 0x0000100001b47983 */ /* 0x002f280000300a00 */
[----:B---3--:R-:W4:Y:S04]  /*1b5b0*/  LDL.LU.64 R182, [R1+0x18] ;  /* 0x0000180001b67983 */ /* 0x008f280000300a00 */
[----:B------:R-:W3:Y:S04]  /*1b5c0*/  LDL.LU.64 R184, [R1] ;  /* 0x0000000001b87983 */ /* 0x000ee80000300a00 */
        /* <DEDUP_REMOVED lines=15> */
[C---:B--2---:R-:W-:Y:S08]  /*1b6c0*/  HMMA.1688.F32.TF32 R176, R236.reuse, R24, R176 ;  /* 0x00000018ecb0723c */ /* 0x044ff000000810b0 */
[C---:B----4-:R-:W-:Y:S08]  /*1b6d0*/  HMMA.1688.F32.TF32 R180, R236.reuse, R20, R180 ;  /* 0x00000014ecb4723c */ /* 0x050ff000000810b4 */
[C---:B---3--:R-:W-:Y:S07]  /*1b6e0*/  HMMA.1688.F32.TF32 R184, R236.reuse, R16, R184 ;  /* 0x00000010ecb8723c */ /* 0x048fee00000810b8 */
[----:B------:R-:W-:Y:S04]  /*1b6f0*/  STL.64 [R1+0x950], R176 ;  /* 0x000950b001007387 */ /* 0x000fe80000100a00 */
[----:B------:R1:W-:Y:S01]  /*1b700*/  STL.64 [R1+0x958], R178 ;  /* 0x000958b201007387 */ /* 0x0003e20000100a00 */
[----:B------:R-:W-:Y:S03]  /*1b710*/  HMMA.1688.F32.TF32 R236, R236, R12, R248 ;  /* 0x0000000cecec723c */ /* 0x000fe600000810f8 */
[----:B-1----:R-:W2:Y:S04]  /*1b720*/  LDL.LU.64 R178, [R1+0x2608] ;  /* 0x0026080001b27983 */ /* 0x002ea80000300a00 */
[----:B------:R-:W2:Y:S04]  /*1b730*/  LDL.LU.64 R176, [R1+0x2600] ;  /* 0x0026000001b07983 */ /* 0x000ea80000300a00 */
[----:B------:R-:W-:Y:S04]  /*1b740*/  STL.64 [R1+0x940], R180 ;  /* 0x000940b401007387 */ /* 0x000fe80000100a00 */
[----:B------:R1:W-:Y:S04]  /*1b750*/  STL.64 [R1+0x948], R182 ;  /* 0x000948b601007387 */ /* 0x0003e80000100a00 */
[----:B-1----:R-:W3:Y:S04]  /*1b760*/  LDL.LU.64 R182, [R1+0x25f8] ;  /* 0x0025f80001b67983 */ /* 0x002ee80000300a00 */
[----:B------:R-:W3:Y:S04]  /*1b770*/  LDL.LU.64 R180, [R1+0x25f0] ;  /* 0x0025f00001b47983 */ /* 0x000ee80000300a00 */
[----:B------:R-:W-:Y:S04]  /*1b780*/  STL.64 [R1+0x930], R184 ;  /* 0x000930b801007387 */ /* 0x000fe80000100a00 */
[----:B------:R1:W-:Y:S04]  /*1b790*/  STL.64 [R1+0x938], R186 ;  /* 0x000938ba01007387 */ /* 0x0003e80000100a00 */
[----:B-1----:R-:W4:Y:S04]  /*1b7a0*/  LDL.LU.64 R186, [R1+0x25e8] ;  /* 0x0025e80001ba7983 */ /* 0x002f280000300a00 */
[----:B------:R-:W4:Y:S04]  /*1b7b0*/  LDL.LU.64 R184, [R1+0x25e0] ;  /* 0x0025e00001b87983 */ /* 0x000f280000300a00 */
[----:B------:R-:W2:Y:S04]  /*1b7c0*/  LDL.LU.64 R248, [R1+0xd0] ;  /* 0x0000d00001f87983 */ /* 0x000ea80000300a00 */
[----:B------:R-:W2:Y:S01]  /*1b7d0*/  LDL.LU.64 R250, [R1+0xd8] ;  /* 0x0000d80001fa7983 */ /* 0x000ea20000300a00 */
[C---:B------:R-:W-:Y:S08]  /*1b7e0*/  HMMA.1688.F32.TF32 R188, R232.reuse, R64, R188 ;  /* 0x00000040e8bc723c */ /* 0x040ff000000810bc */
[C---:B------:R-:W-:Y:S08]  /*1b7f0*/  HMMA.1688.F32.TF32 R192, R232.reuse, R60, R192 ;  /* 0x0000003ce8c0723c */ /* 0x040ff000000810c0 */
[C---:B------:R-:W-:Y:S08]  /*1b800*/  HMMA.1688.F32.TF32 R196, R232.reuse, R4, R196 ;  /* 0x00000004e8c4723c */ /* 0x040ff000000810c4 */
[C---:B------:R-:W-:Y:S01]  /*1b810*/  HMMA.1688.F32.TF32 R200, R232.reuse, R8, R200 ;  /* 0x00000008e8c8723c */ /* 0x040fe200000810c8 */
[----:B------:R-:W-:Y:S07]  /*1b820*/  STL.64 [R1+0x920], R236 ;  /* 0x000920ec01007387 */ /* 0x000fee0000100a00 */
[C---:B------:R-:W-:Y:S01]  /*1b830*/  HMMA.1688.F32.TF32 R204, R232.reuse, R56, R204 ;  /* 0x00000038e8cc723c */ /* 0x040fe200000810cc */
[----:B------:R-:W-:Y:S04]  /*1b840*/  STL.64 [R1+0x928], R238 ;  /* 0x000928ee01007387 */ /* 0x000fe80000100a00 */
[----:B------:R-:W-:Y:S03]  /*1b850*/  STL.64 [R1+0xf20], R188 ;  /* 0x000f20bc01007387 */ /* 0x000fe60000100a00 */
[C---:B------:R-:W-:Y:S01]  /*1b860*/  HMMA.1688.F32.TF32 R220, R232.reuse, R52, R220 ;  /* 0x00000034e8dc723c */ /* 0x040fe200000810dc */
[----:B------:R1:W-:Y:S04]  /*1b870*/  STL.64 [R1+0xf28], R190 ;  /* 0x000f28be01007387 */ /* 0x0003e80000100a00 */
[----:B------:R-:W-:Y:S03]  /*1b880*/  LDS R236, [R243+0x20200] ;  /* 0x02020000f3ec7984 */ /* 0x000fe60000000800 */
[C---:B------:R-:W-:Y:S01]  /*1b890*/  HMMA.1688.F32.TF32 R224, R232.reuse, R48, R224 ;  /* 0x00000030e8e0723c */ /* 0x040fe200000810e0 */
[----:B------:R-:W-:Y:S04]  /*1b8a0*/  LDS R238, [R243+0x21200] ;  /* 0x02120000f3ee7984 */ /* 0x000fe80000000800 */
[----:B-1----:R-:W3:Y:S04]  /*1b8b0*/  LDL.LU.64 R190, [R1+0x25d8] ;  /* 0x0025d80001be7983 */ /* 0x002ee80000300a00 */
[----:B------:R-:W3:Y:S04]  /*1b8c0*/  LDL.LU.64 R188, [R1+0x25d0] ;  /* 0x0025d00001bc7983 */ /* 0x000ee80000300a00 */
[----:B------:R-:W-:Y:S04]  /*1b8d0*/  STL.64 [R1+0xf10], R192 ;  /* 0x000f10c001007387 */ /* 0x000fe80000100a00 */
[----:B------:R1:W-:Y:S01]  /*1b8e0*/  STL.64 [R1+0xf18], R194 ;  /* 0x000f18c201007387 */ /* 0x0003e20000100a00 */
[C---:B------:R-:W-:Y:S03]  /*1b8f0*/  HMMA.1688.F32.TF32 R76, R232.reuse, R28, R76 ;  /* 0x0000001ce84c723c */ /* 0x040fe6000008104c */
[----:B------:R-:W-:Y:S04]  /*1b900*/  LDS R237, [R252+0x20200] ;  /* 0x02020000fced7984 */ /* 0x000fe80000000800 */
[----:B------:R-:W2:Y:S04]  /*1b910*/  LDS R239, [R252+0x21200] ;  /* 0x02120000fcef7984 */ /* 0x000ea80000000800 */
[----:B-1----:R-:W3:Y:S04]  /*1b920*/  LDL.LU.64 R194, [R1+0x25c8] ;  /* 0x0025c80001c27983 */ /* 0x002ee80000300a00 */
[----:B------:R-:W3:Y:S04]  /*1b930*/  LDL.LU.64 R192, [R1+0x25c0] ;  /* 0x0025c00001c07983 */ /* 0x000ee80000300a00 */
[----:B------:R-:W-:Y:S04]  /*1b940*/  STL.64 [R1+0xf00], R196 ;  /* 0x000f00c401007387 */ /* 0x000fe80000100a00 */
[----:B------:R1:W-:Y:S04]  /*1b950*/  STL.64 [R1+0xf08], R198 ;  /* 0x000f08c601007387 */ /* 0x0003e80000100a00 */
        /* <DEDUP_REMOVED lines=17> */
[----:B------:R-:W3:Y:S01]  /*1ba70*/  LDL.LU.64 R224, [R1+0x2570] ;  /* 0x0025700001e07983 */ /* 0x000ee20000300a00 */
[C---:B--2---:R-:W-:Y:S11]  /*1ba80*/  HMMA.1688.F32.TF32 R248, R232.reuse, R44, R248 ;  /* 0x0000002ce8f8723c */ /* 0x044ff600000810f8 */
[----:B------:R-:W-:Y:S11]  /*1ba90*/  @!UPT UIADD3 URZ, URZ, URZ, URZ ;  /* 0x0000003f3f3ff290 */ /* 0x000ff6000fffe03f */
[----:B------:R-:W-:Y:S01]  /*1baa0*/  @!UPT UIADD3 URZ, URZ, URZ, URZ ;  /* 0x0000003f3f3ff290 */ /* 0x000fe2000fffe03f */
[----:B------:R-:W-:Y:S04]  /*1bab0*/  STL.64 [R1+0xeb0], R248 ;  /* 0x000eb0f801007387 */ /* 0x000fe80000100a00 */
[----:B------:R1:W-:Y:S02]  /*1bac0*/  STL.64 [R1+0xeb8], R250 ;  /* 0x000eb8fa01007387 */ /* 0x0003e40000100a00 */
[C---:B-1----:R-:W-:Y:S08]  /*1bad0*/  HMMA.1688.F32.TF32 R248, R232.reuse, R40, R244 ;  /* 0x00000028e8f8723c */ /* 0x042ff000000810f4 */
        /* <DEDUP_REMOVED lines=8> */
[----:B------:R1:W-:Y:S04]  /*1bb60*/  STL.64 [R1+0xe68], R70 ;  /* 0x000e684601007387 */ /* 0x0003e80000100a00 */
[----:B------:R-:W-:Y:S04]  /*1bb70*/  STL.64 [R1+0xe40], R76 ;  /* 0x000e404c01007387 */ /* 0x000fe80000100a00 */
[----:B------:R2:W-:Y:S01]  /*1bb80*/  STL.64 [R1+0xe48], R78 ;  /* 0x000e484e01007387 */ /* 0x0005e20000100a00 */
[C---:B-1----:R-:W-:Y:S03]  /*1bb90*/  HMMA.1688.F32.TF32 R68, R232.reuse, R20, R84 ;  /* 0x00000014e844723c */ /* 0x042fe60000081054 */
[----:B------:R-:W-:Y:S04]  /*1bba0*/  STL.64 [R1+0xe30], R72 ;  /* 0x000e304801007387 */ /* 0x000fe80000100a00 */
[----:B------:R1:W-:Y:S01]  /*1bbb0*/  STL.64 [R1+0xe38], R74 ;  /* 0x000e384a01007387 */ /* 0x0003e20000100a00 */
[C---:B--2---:R-:W-:Y:S03]  /*1bbc0*/  HMMA.1688.F32.TF32 R76, R232.reuse, R16, R88 ;  /* 0x00000010e84c723c */ /* 0x044fe60000081058 */
[----:B------:R-:W-:Y:S04]  /*1bbd0*/  LDS R244, [R243+0x20280] ;  /* 0x02028000f3f47984 */ /* 0x000fe80000000800 */
[----:B------:R-:W-:Y:S01]  /*1bbe0*/  LDS R246, [R243+0x21280] ;  /* 0x02128000f3f67984 */ /* 0x000fe20000000800 */
[----:B-1----:R-:W-:Y:S03]  /*1bbf0*/  HMMA.1688.F32.TF32 R72, R232, R12, R92 ;  /* 0x0000000ce848723c */ /* 0x002fe6000008105c */
[----:B------:R-:W-:Y:S04]  /*1bc00*/  LDS R245, [R252+0x20280] ;  /* 0x02028000fcf57984 */ /* 0x000fe80000000800 */
[----:B------:R-:W-:Y:S04]  /*1bc10*/  LDS R247, [R252+0x21280] ;  /* 0x02128000fcf77984 */ /* 0x000fe80000000800 */
[----:B------:R-:W-:Y:S04]  /*1bc20*/  STL.64 [R1+0xe10], R68 ;  /* 0x000e104401007387 */ /* 0x000fe80000100a00 */
[----:B------:R-:W-:Y:S04]  /*1bc30*/  STL.64 [R1+0xe18], R70 ;  /* 0x000e184601007387 */ /* 0x000fe80000100a00 */
[----:B------:R-:W-:Y:S04]  /*1bc40*/  STL.64 [R1+0xe00], R76 ;  /* 0x000e004c01007387 */ /* 0x000fe80000100a00 */
[----:B------:R-:W-:Y:S04]  /*1bc50*/  STL.64 [R1+0xe08], R78 ;  /* 0x000e084e01007387 */ /* 0x000fe80000100a00 */
[----:B------:R-:W-:Y:S04]  /*1bc60*/  STL.64 [R1+0xd30], R72 ;  /* 0x000d304801007387 */ /* 0x000fe80000100a00 */
[----:B------:R1:W-:Y:S01]  /*1bc70*/  STL.64 [R1+0xd38], R74 ;  /* 0x000d384a01007387 */ /* 0x0003e20000100a00 */
[C---:B------:R-:W-:Y:S03]  /*1bc80*/  HMMA.1688.F32.TF32 R80, R236.reuse, R60, R148 ;  /* 0x0000003cec50723c */ /* 0x040fe60000081094 */
[----:B------:R-:W-:Y:S04]  /*1bc90*/  LDS R68, [R2+0x20200] ;  /* 0x0202000002447984 */ /* 0x000fe80000000800 */
[----:B------:R-:W-:Y:S01]  /*1bca0*/  LDS R70, [R2+0x21200] ;  /* 0x0212000002467984 */ /* 0x000fe20000000800 */
[C---:B-1----:R-:W-:Y:S03]  /*1bcb0*/  HMMA.1688.F32.TF32 R72, R236.reuse, R64, R144 ;  /* 0x00000040ec48723c */ /* 0x042fe60000081090 */
[----:B------:R-:W-:Y:S04]  /*1bcc0*/  LDS R69, [R0+0x20200] ;  /* 0x0202000000457984 */ /* 0x000fe80000000800 */
[----:B------:R-:W1:Y:S01]  /*1bcd0*/  LDS R71, [R0+0x21200] ;  /* 0x0212000000477984 */ /* 0x000e620000000800 */
[C---:B------:R-:W-:Y:S11]  /*1bce0*/  HMMA.1688.F32.TF32 R76, R236.reuse, R4, R152 ;  /* 0x00000004ec4c723c */ /* 0x040ff60000081098 */
[----:B------:R-:W-:Y:S04]  /*1bcf0*/  @!UPT UIADD3 URZ, URZ, URZ, URZ ;  /* 0x0000003f3f3ff290 */ /* 0x000fe8000fffe03f */
[----:B------:R-:W-:Y:S04]  /*1bd00*/  STL.64 [R1+0x650], R72 ;  /* 0x0006504801007387 */ /* 0x000fe80000100a00 */
[----:B------:R2:W-:Y:S04]  /*1bd10*/  STL.64 [R1+0x658], R74 ;  /* 0x0006584a01007387 */ /* 0x0005e80000100a00 */
[----:B------:R-:W-:Y:S04]  /*1bd20*/  STL.64 [R1+0x600], R80 ;  /* 0x0006005001007387 */ /* 0x000fe80000100a00 */
[----:B------:R1:W-:Y:S01]  /*1bd30*/  STL.64 [R1+0x608], R82 ;  /* 0x0006085201007387 */ /* 0x0003e20000100a00 */
[C---:B--2---:R-:W-:Y:S03]  /*1bd40*/  HMMA.1688.F32.TF32 R72, R236.reuse, R8, R156 ;  /* 0x00000008ec48723c */ /* 0x044fe6000008109c */
[----:B------:R-:W-:Y:S04]  /*1bd50*/  STL.64 [R1+0x5e0], R76 ;  /* 0x0005e04c01007387 */ /* 0x000fe80000100a00 */
[----:B------:R2:W-:Y:S01]  /*1bd60*/  STL.64 [R1+0x5e8], R78 ;  /* 0x0005e84e01007387 */ /* 0x0005e20000100a00 */
[C---:B-1----:R-:W-:Y:S08]  /*1bd70*/  HMMA.1688.F32.TF32 R80, R236.reuse, R56, R96 ;  /* 0x00000038ec50723c */ /* 0x042ff00000081060 */
[C---:B--2---:R-:W-:Y:S07]  /*1bd80*/  HMMA.1688.F32.TF32 R76, R236.reuse, R52, R100 ;  /* 0x00000034ec4c723c */ /* 0x044fee0000081064 */
[----:B------:R-:W-:Y:S04]  /*1bd90*/  STL.64 [R1+0x5d0], R72 ;  /* 0x0005d04801007387 */ /* 0x000fe80000100a00 */
[----:B------:R1:W-:Y:S04]  /*1bda0*/  STL.64 [R1+0x5d8], R74 ;  /* 0x0005d84a01007387 */ /* 0x0003e80000100a00 */
[----:B------:R-:W-:Y:S04]  /*1bdb0*/  STL.64 [R1+0x5c0], R80 ;  /* 0x0005c05001007387 */ /* 0x000fe80000100a00 */
[----:B------:R2:W-:Y:S01]  /*1bdc0*/  STL.64 [R1+0x5c8], R82 ;  /* 0x0005c85201007387 */ /* 0x0005e20000100a00 */
[C---:B-1----:R-:W-:Y:S03]  /*1bdd0*/  HMMA.1688.F32.TF32 R72, R236.reuse, R48, R104 ;  /* 0x00000030ec48723c */ /* 0x042fe60000081068 */
[----:B------:R-:W-:Y:S04]  /*1bde0*/  STL.64 [R1+0x5b0], R76 ;  /* 0x0005b04c01007387 */ /* 0x000fe80000100a00 */
[----:B------:R1:W-:Y:S01]  /*1bdf0*/  STL.64 [R1+0x5b8], R78 ;  /* 0x0005b84e01007387 */ /* 0x0003e20000100a00 */
[C---:B--2---:R-:W-:Y:S08]  /*1be00*/  HMMA.1688.F32.TF32 R80, R236.reuse, R44, R108 ;  /* 0x0000002cec50723c */ /* 0x044ff0000008106c */
[C---:B-1----:R-:W-:Y:S07]  /*1be10*/  HMMA.1688.F32.TF32 R76, R236.reuse, R40, R112 ;  /* 0x00000028ec4c723c */ /* 0x042fee0000081070 */
        /* <DEDUP_REMOVED lines=10> */
[C---:B-1----:R-:W-:Y:S03]  /*1bec0*/  HMMA.1688.F32.TF32 R76, R236.reuse, R28, R124 ;  /* 0x0000001cec4c723c */ /* 0x042fe6000008107c */
[----:B------:R-:W-:Y:S04]  /*1bed0*/  LDS R121, [R252+0x20300] ;  /* 0x02030000fc797984 */ /* 0x000fe80000000800 */
[----:B------:R-:W1:Y:S04]  /*1bee0*/  LDS R123, [R252+0x21300] ;  /* 0x02130000fc7b7984 */ /* 0x000e680000000800 */
[----:B------:R-:W-:Y:S04]  /*1bef0*/  STL.64 [R1+0x570], R72 ;  /* 0x0005704801007387 */ /* 0x000fe80000100a00 */
[----:B------:R2:W-:Y:S04]  /*1bf00*/  STL.64 [R1+0x578], R74 ;  /* 0x0005784a01007387 */ /* 0x0005e80000100a00 */
[----:B------:R-:W-:Y:S04]  /*1bf10*/  STL.64 [R1+0x4d0], R80 ;  /* 0x0004d05001007387 */ /* 0x000fe80000100a00 */
[----:B------:R3:W-:Y:S01]  /*1bf20*/  STL.64 [R1+0x4d8], R82 ;  /* 0x0004d85201007387 */ /* 0x0007e20000100a00 */
[C---:B--2---:R-:W-:Y:S03]  /*1bf30*/  HMMA.1688.F32.TF32 R72, R236.reuse, R24, R128 ;  /* 0x00000018ec48723c */ /* 0x044fe60000081080 */
[----:B------:R-:W-:Y:S04]  /*1bf40*/  STL.64 [R1+0x4b0], R76 ;  /* 0x0004b04c01007387 */ /* 0x000fe80000100a00 */
[----:B------:R2:W-:Y:S01]  /*1bf50*/  STL.64 [R1+0x4b8], R78 ;  /* 0x0004b84e01007387 */ /* 0x0005e20000100a00 */
[C---:B---3--:R-:W-:Y:S08]  /*1bf60*/  HMMA.1688.F32.TF32 R80, R236.reuse, R20, R132 ;  /* 0x00000014ec50723c */ /* 0x048ff00000081084 */
[C---:B--2---:R-:W-:Y:S07]  /*1bf70*/  HMMA.1688.F32.TF32 R76, R236.reuse, R16, R136 ;  /* 0x00000010ec4c723c */ /* 0x044fee0000081088 */
[----:B------:R-:W-:Y:S04]  /*1bf80*/  STL.64 [R1+0x4a0], R72 ;  /* 0x0004a04801007387 */ /* 0x000fe80000100a00 */
[----:B------:R2:W-:Y:S04]  /*1bf90*/  STL.64 [R1+0x4a8], R74 ;  /* 0x0004a84a01007387 */ /* 0x0005e80000100a00 */
[----:B------:R-:W-:Y:S04]  /*1bfa0*/  STL.64 [R1+0x460], R80 ;  /* 0x0004605001007387 */ /* 0x000fe80000100a00 */
[----:B------:R3:W-:Y:S01]  /*1bfb0*/  STL.64 [R1+0x468], R82 ;  /* 0x0004685201007387 */ /* 0x0007e20000100a00 */
[----:B--2---:R-:W-:Y:S03]  /*1bfc0*/  HMMA.1688.F32.TF32 R72, R236, R12, R140 ;  /* 0x0000000cec48723c */ /* 0x004fe6000008108c */
[----:B------:R-:W-:Y:S04]  /*1bfd0*/  STL.64 [R1+0x450], R76 ;  /* 0x0004504c01007387 */ /* 0x000fe80000100a00 */
[----:B------:R2:W-:Y:S01]  /*1bfe0*/  STL.64 [R1+0x458], R78 ;  /* 0x0004584e01007387 */ /* 0x0005e20000100a00 */
[C---:B---3--:R-:W-:Y:S03]  /*1bff0*/  HMMA.1688.F32.TF32 R80, R68.reuse, R4, R212 ;  /* 0x000000044450723c */ /* 0x048fe600000810d4 */
[----:B------:R-:W-:Y:S04]  /*1c000*/  LDS R237, [R252+0x22080] ;  /* 0x02208000fced7984 */ /* 0x000fe80000000800 */
[----:B------:R-:W-:Y:S01]  /*1c010*/  LDS R239, [R252+0x23080] ;  /* 0x02308000fcef7984 */ /* 0x000fe20000000800 */
[C---:B--2---:R-:W-:Y:S07]  /*1c020*/  HMMA.1688.F32.TF32 R76, R68.reuse, R64, R208 ;  /* 0x00000040444c723c */ /* 0x044fee00000810d0 */
[----:B------:R-:W-:Y:S04]  /*1c030*/  STL.64 [R1+0x420], R72 ;  /* 0x0004204801007387 */ /* 0x000fe80000100a00 */
[----:B------:R2:W-:Y:S02]  /*1c040*/  STL.64 [R1+0x428], R74 ;  /* 0x0004284a01007387 */ /* 0x0005e40000100a00 */
[C---:B--2---:R-:W-:Y:S10]  /*1c050*/  HMMA.1688.F32.TF32 R72, R68.reuse, R60, R228 ;  /* 0x0000003c4448723c */ /* 0x044ff400000810e4 */
[----:B------:R-:W-:Y:S04]  /*1c060*/  STL.64 [R1+0xb60], R76 ;  /* 0x000b604c01007387 */ /* 0x000fe80000100a00 */
[----:B------:R2:W-:Y:S01]  /*1c070*/  STL.64 [R1+0xb68], R78 ;  /* 0x000b684e01007387 */ /* 0x0005e20000100a00 */
[C---:B------:R-:W-:Y:S03]  /*1c080*/  HMMA.1688.F32.TF32 R92, R68.reuse, R16, R200 ;  /* 0x00000010445c723c */ /* 0x040fe600000810c8 */
[----:B------:R-:W-:Y:S04]  /*1c090*/  LDS R228, [R2+0x20380] ;  /* 0x0203800002e47984 */ /* 0x000fe80000000800 */
[----:B------:R-:W-:Y:S01]  /*1c0a0*/  LDS R230, [R2+0x21380] ;  /* 0x0213800002e67984 */ /* 0x000fe20000000800 */
[C---:B--2---:R-:W-:Y:S03]  /*1c0b0*/  HMMA.1688.F32.TF32 R76, R68.reuse, R8, R216 ;  /* 0x00000008444c723c */ /* 0x044fe600000810d8 */
[----:B------:R-:W-:Y:S04]  /*1c0c0*/  LDS R229, [R0+0x20380] ;  /* 0x0203800000e57984 */ /* 0x000fe80000000800 */
[----:B------:R-:W-:Y:S04]  /*1c0d0*/  LDS R231, [R0+0x21380] ;  /* 0x0213800000e77984 */ /* 0x000fe80000000800 */
        /* <DEDUP_REMOVED lines=13> */
[C---:B--2---:R-:W-:Y:S03]  /*1c1b0*/  HMMA.1688.F32.TF32 R72, R68.reuse, R44, R172 ;  /* 0x0000002c4448723c */ /* 0x044fe600000810ac */
[----:B------:R-:W2:Y:S04]  /*1c1c0*/  LDL.LU.64 R88, [R1+0x120] ;  /* 0x0001200001587983 */ /* 0x000ea80000300a00 */
[----:B------:R-:W-:Y:S01]  /*1c1d0*/  STL.64 [R1+0xac0], R76 ;  /* 0x000ac04c01007387 */ /* 0x000fe20000100a00 */
[C---:B---3--:R-:W-:Y:S03]  /*1c1e0*/  HMMA.1688.F32.TF32 R80, R68.reuse, R40, R176 ;  /* 0x000000284450723c */ /* 0x048fe600000810b0 */
[----:B------:R3:W-:Y:S04]  /*1c1f0*/  STL.64 [R1+0xac8], R78 ;  /* 0x000ac84e01007387 */ /* 0x0007e80000100a00 */
[----:B------:R-:W2:Y:S01]  /*1c200*/  LDL.LU.64 R90, [R1+0x128] ;  /* 0x00012800015a7983 */ /* 0x000ea20000300a00 */
[C---:B---3--:R-:W-:Y:S03]  /*1c210*/  HMMA.1688.F32.TF32 R76, R68.reuse, R36, R180 ;  /* 0x00000024444c723c */ /* 0x048fe600000810b4 */
[----:B------:R-:W-:Y:S04]  /*1c220*/  LDS R180, [R243+0x20380] ;  /* 0x02038000f3b47984 */ /* 0x000fe80000000800 */
[----:B------:R-:W-:Y:S04]  /*1c230*/  STL.64 [R1+0xab0], R72 ;  /* 0x000ab04801007387 */ /* 0x000fe80000100a00 */
[----:B------:R4:W-:Y:S04]  /*1c240*/  STL.64 [R1+0xab8], R74 ;  /* 0x000ab84a01007387 */ /* 0x0009e80000100a00 */
[----:B------:R-:W-:Y:S04]  /*1c250*/  STL.64 [R1+0xaa0], R80 ;  /* 0x000aa05001007387 */ /* 0x000fe80000100a00 */
[----:B------:R-:W-:Y:S04]  /*1c260*/  STL.64 [R1+0xaa8], R82 ;  /* 0x000aa85201007387 */ /* 0x000fe80000100a00 */
[----:B------:R-:W3:Y:S01]  /*1c270*/  LDL.LU.64 R84, [R1+0x170] ;  /* 0x0001700001547983 */ /* 0x000ee20000300a00 */
[----:B----4-:R-:W-:Y:S03]  /*1c280*/  HMMA.1688.F32.TF32 R72, R68, R32, R184 ;  /* 0x000000204448723c */ /* 0x010fe600000810b8 */
[----:B------:R-:W-:Y:S04]  /*1c290*/  STL.64 [R1+0xa80], R76 ;  /* 0x000a804c01007387 */ /* 0x000fe80000100a00 */
[----:B------:R-:W-:Y:S04]  /*1c2a0*/  STL.64 [R1+0xa88], R78 ;  /* 0x000a884e01007387 */ /* 0x000fe80000100a00 */
[----:B------:R-:W3:Y:S01]  /*1c2b0*/  LDL.LU.64 R86, [R1+0x178] ;  /* 0x0001780001567983 */ /* 0x000ee20000300a00 */
[----:B------:R-:W-:Y:S03]  /*1c2c0*/  HMMA.1688.F32.TF32 R96, R244, R64, R220 ;  /* 0x00000040f460723c */ /* 0x000fe600000810dc */
[----:B------:R-:W-:Y:S04]  /*1c2d0*/  LDS R182, [R243+0x21380] ;  /* 0x02138000f3b67984 */ /* 0x000fe80000000800 */
[----:B------:R-:W-:Y:S04]  /*1c2e0*/  LDS R181, [R252+0x20380] ;  /* 0x02038000fcb57984 */ /* 0x000fe80000000800 */
[----:B------:R4:W-:Y:S04]  /*1c2f0*/  STL.64 [R1+0xa70], R72 ;  /* 0x000a704801007387 */ /* 0x0009e80000100a00 */
[----:B------:R1:W-:Y:S04]  /*1c300*/  STL.64 [R1+0xa78], R74 ;  /* 0x000a784a01007387 */ /* 0x0003e80000100a00 */
[----:B------:R-:W2:Y:S04]  /*1c310*/  LDS R183, [R252+0x21380] ;  /* 0x02138000fcb77984 */ /* 0x000ea80000000800 */
[----:B----4-:R-:W4:Y:S04]  /*1c320*/  LDL.LU.64 R72, [R1+0x1a0] ;  /* 0x0001a00001487983 */ /* 0x010f280000300a00 */
[----:B-1----:R-:W4:Y:S01]  /*1c330*/  LDL.LU.64 R74, [R1+0x1a8] ;  /* 0x0001a800014a7983 */ /* 0x002f220000300a00 */
[C---:B------:R-:W-:Y:S03]  /*1c340*/  HMMA.1688.F32.TF32 R76, R68.reuse, R28, R188 ;  /* 0x0000001c444c723c */ /* 0x040fe600000810bc */
[----:B------:R-:W-:Y:S04]  /*1c350*/  LDS R188, [R2+0x20280] ;  /* 0x0202800002bc7984 */ /* 0x000fe80000000800 */
[----:B------:R-:W-:Y:S01]  /*1c360*/  LDS R190, [R2+0x21280] ;  /* 0x0212800002be7984 */ /* 0x000fe20000000800 */
[C---:B------:R-:W-:Y:S03]  /*1c370*/  HMMA.1688.F32.TF32 R80, R68.reuse, R24, R192 ;  /* 0x000000184450723c */ /* 0x040fe600000810c0 */
[----:B------:R-:W-:Y:S04]  /*1c380*/  LDS R189, [R0+0x20280] ;  /* 0x0202800000bd7984 */ /* 0x000fe80000000800 */
[----:B------:R-:W1:Y:S04]  /*1c390*/  LDS R191, [R0+0x21280] ;  /* 0x0212800000bf7984 */ /* 0x000e680000000800 */
[----:B------:R-:W-:Y:S04]  /*1c3a0*/  LDS R192, [R2+0x20300] ;  /* 0x0203000002c07984 */ /* 0x000fe80000000800 */
[----:B------:R1:W-:Y:S04]  /*1c3b0*/  STL.64 [R1+0xa60], R76 ;  /* 0x000a604c01007387 */ /* 0x0003e80000100a00 */
[----:B------:R1:W-:Y:S04]  /*1c3c0*/  STL.64 [R1+0xa68], R78 ;  /* 0x000a684e01007387 */ /* 0x0003e80000100a00 */
[----:B------:R-:W-:Y:S04]  /*1c3d0*/  LDS R194, [R2+0x21300] ;  /* 0x0213000002c27984 */ /* 0x000fe80000000800 */
[----:B-1----:R-:W4:Y:S04]  /*1c3e0*/  LDL.LU.64 R76, [R1+0x1c0] ;  /* 0x0001c000014c7983 */ /* 0x002f280000300a00 */
[----:B------:R-:W4:Y:S04]  /*1c3f0*/  LDL.LU.64 R78, [R1+0x1c8] ;  /* 0x0001c800014e7983 */ /* 0x000f280000300a00 */
[----:B------:R-:W-:Y:S04]  /*1c400*/  STL.64 [R1+0xa50], R80 ;  /* 0x000a505001007387 */ /* 0x000fe80000100a00 */
[----:B------:R1:W-:Y:S04]  /*1c410*/  STL.64 [R1+0xa58], R82 ;  /* 0x000a585201007387 */ /* 0x0003e80000100a00 */
[----:B------:R-:W-:Y:S04]  /*1c420*/  LDS R193, [R0+0x20300] ;  /* 0x0203000000c17984 */ /* 0x000fe80000000800 */
[----:B------:R-:W2:Y:S01]  /*1c430*/  LDS R195, [R0+0x21300] ;  /* 0x0213000000c37984 */ /* 0x000ea20000000800 */
[C---:B-1----:R-:W-:Y:S08]  /*1c440*/  HMMA.1688.F32.TF32 R80, R68.reuse, R20, R196 ;  /* 0x000000144450723c */ /* 0x042ff000000810c4 */
[----:B------:R-:W-:Y:S11]  /*1c450*/  HMMA.1688.F32.TF32 R68, R68, R12, R204 ;  /* 0x0000000c4444723c */ /* 0x000ff600000810cc */
[----:B------:R-:W-:Y:S04]  /*1c460*/  @!UPT UIADD3 URZ, URZ, URZ, URZ ;  /* 0x0000003f3f3ff290 */ /* 0x000fe8000fffe03f */
[----:B------:R1:W-:Y:S04]  /*1c470*/  STL.64 [R1+0xa40], R80 ;  /* 0x000a405001007387 */ /* 0x0003e80000100a00 */
[----:B------:R1:W-:Y:S04]  /*1c480*/  STL.64 [R1+0xa48], R82 ;  /* 0x000a485201007387 */ /* 0x0003e80000100a00 */
[----:B-1----:R-:W4:Y:S04]  /*1c490*/  LDL.LU.64 R80, [R1+0x1e0] ;  /* 0x0001e00001507983 */ /* 0x002f280000300a00 */
[----:B------:R-:W-:Y:S04]  /*1c4a0*/  STL.64 [R1+0xa30], R92 ;  /* 0x000a305c01007387 */ /* 0x000fe80000100a00 */
[----:B------:R1:W-:Y:S04]  /*1c4b0*/  STL.64 [R1+0xa38], R94 ;  /* 0x000a385e01007387 */ /* 0x0003e80000100a00 */
[----:B------:R-:W4:Y:S04]  /*1c4c0*/  LDL.LU.64 R82, [R1+0x1e8] ;  /* 0x0001e80001527983 */ /* 0x000f280000300a00 */
[----:B------:R-:W-:Y:S01]  /*1c4d0*/  STL.64 [R1+0xa20], R68 ;  /* 0x000a204401007387 */ /* 0x000fe20000100a00 */
[C---:B-1----:R-:W-:Y:S03]  /*1c4e0*/  HMMA.1688.F32.TF32 R92, R244.reuse, R60, R224 ;  /* 0x0000003cf45c723c */ /* 0x042fe600000810e0 */
[----:B------:R-:W-:Y:S04]  /*1c4f0*/  STL.64 [R1+0xa28], R70 ;  /* 0x000a284601007387 */ /* 0x000fe80000100a00 */
        /* <DEDUP_REMOVED lines=8> */
[----:B------:R1:W-:Y:S04]  /*1c580*/  STL.64 [R1+0xe0], R96 ;  /* 0x0000e06001007387 */ /* 0x0003e80000100a00 */
[----:B------:R1:W-:Y:S04]  /*1c590*/  STL.64 [R1+0xe8], R98 ;  /* 0x0000e86201007387 */ /* 0x0003e80000100a00 */
[----:B-1----:R-:W4:Y:S04]  /*1c5a0*/  LDL.LU.64 R96, [R1+0x280] ;  /* 0x0002800001607983 */ /* 0x002f280000300a00 */
[----:B------:R1:W-:Y:S04]  /*1c5b0*/  STL.64 [R1+0xc0], R92 ;  /* 0x0000c05c01007387 */ /* 0x0003e80000100a00 */
[----:B------:R1:W-:Y:S04]  /*1c5c0*/  STL.64 [R1+0xc8], R94 ;  /* 0x0000c85e01007387 */ /* 0x0003e80000100a00 */
[----:B------:R-:W4:Y:S01]  /*1c5d0*/  LDL.LU.64 R98, [R1+0x288] ;  /* 0x0002880001627983 */ /* 0x000f220000300a00 */
[C---:B--2---:R-:W-:Y:S11]  /*1c5e0*/  HMMA.1688.F32.TF32 R68, R244.reuse, R4, R88 ;  /* 0x00000004f444723c */ /* 0x044ff60000081058 */
[----:B------:R-:W-:Y:S11]  /*1c5f0*/  @!UPT UIADD3 URZ, URZ, URZ, URZ ;  /* 0x0000003f3f3ff290 */ /* 0x000ff6000fffe03f */
[----:B------:R-:W-:Y:S01]  /*1c600*/  @!UPT UIADD3 URZ, URZ, URZ, URZ ;  /* 0x0000003f3f3ff290 */ /* 0x000fe2000fffe03f */
[----:B------:R-:W-:Y:S04]  /*1c610*/  STL.64 [R1+0xb0], R68 ;  /* 0x0000b04401007387 */ /* 0x000fe80000100a00 */
[----:B------:R3:W-:Y:S04]  /*1c620*/  STL.64 [R1+0xb8], R70 ;  /* 0x0000b84601007387 */ /* 0x0007e80000100a00 */
[----:B-1----:R-:W2:Y:S04]  /*1c630*/  LDL.LU.64 R92, [R1+0x2a0] ;  /* 0x0002a000015c7983 */ /* 0x002ea80000300a00 */
[----:B------:R-:W2:Y:S04]  /*1c640*/  LDL.LU.64 R94, [R1+0x2a8] ;  /* 0x0002a800015e7983 */ /* 0x000ea80000300a00 */
[----:B------:R-:W2:Y:S01]  /*1c650*/  LDL.LU.64 R88, [R1+0x2c0] ;  /* 0x0002c00001587983 */ /* 0x000ea20000300a00 */
[C---:B---3--:R-:W-:Y:S03]  /*1c660*/  HMMA.1688.F32.TF32 R68, R244.reuse, R8, R84 ;  /* 0x00000008f444723c */ /* 0x048fe60000081054 */
[----:B------:R-:W3:Y:S11]  /*1c670*/  LDL.LU.64 R90, [R1+0x2c8] ;  /* 0x0002c800015a7983 */ /* 0x000ef60000300a00 */
[----:B------:R-:W-:Y:S09]  /*1c680*/  @!UPT UIADD3 URZ, URZ, URZ, URZ ;  /* 0x0000003f3f3ff290 */ /* 0x000ff2000fffe03f */
[----:B------:R-:W-:Y:S04]  /*1c690*/  STL.64 [R1+0xa0], R68 ;  /* 0x0000a04401007387 */ /* 0x000fe80000100a00 */
[----:B------:R4:W-:Y:S02]  /*1c6a0*/  STL.64 [R1+0xa8], R70 ;  /* 0x0000a84601007387 */ /* 0x0009e40000100a00 */
[C---:B----4-:R-:W-:Y:S02]  /*1c6b0*/  HMMA.1688.F32.TF32 R68, R244.reuse, R56, R72 ;  /* 0x00000038f444723c */ /* 0x050fe40000081048 */
[----:B------:R-:W4:Y:S04]  /*1c6c0*/  LDL.LU.64 R72, [R1+0x2f0] ;  /* 0x0002f00001487983 */ /* 0x000f280000300a00 */
[----:B------:R-:W4:Y:S11]  /*1c6d0*/  LDL.LU.64 R74, [R1+0x2f8] ;  /* 0x0002f800014a7983 */ /* 0x000f360000300a00 */
[----:B------:R-:W-:Y:S06]  /*1c6e0*/  @!UPT UIADD3 URZ, URZ, URZ, URZ ;  /* 0x0000003f3f3ff290 */ /* 0x000fec000fffe03f */
[----:B------:R-:W-:Y:S04]  /*1c6f0*/  STL.64 [R1+0x90], R68 ;  /* 0x0000904401007387 */ /* 0x000fe80000100a00 */
[----:B------:R1:W-:Y:S02]  /*1c700*/  STL.64 [R1+0x98], R70 ;  /* 0x0000984601007387 */ /* 0x0003e40000100a00 */
[C---:B-1----:R-:W-:Y:S02]  /*1c710*/  HMMA.1688.F32.TF32 R68, R244.reuse, R52, R76 ;  /* 0x00000034f444723c */ /* 0x042fe4000008104c */
[----:B------:R-:W4:Y:S04]  /*1c720*/  LDL.LU.64 R76, [R1+0x2e0] ;  /* 0x0002e000014c7983 */ /* 0x000f280000300a00 */
[----:B------:R-:W4:Y:S11]  /*1c730*/  LDL.LU.64 R78, [R1+0x2e8] ;  /* 0x0002e800014e7983 */ /* 0x000f360000300a00 */
[----:B------:R-:W-:Y:S06]  /*1c740*/  @!UPT UIADD3 URZ, URZ, URZ, URZ ;  /* 0x0000003f3f3ff290 */ /* 0x000fec000fffe03f */
[----:B------:R-:W-:Y:S04]  /*1c750*/  STL.64 [R1+0x80], R68 ;  /* 0x0000804401007387 */ /* 0x000fe80000100a00 */
[----:B------:R1:W-:Y:S04]  /*1c760*/  STL.64 [R1+0x88], R70 ;  /* 0x0000884601007387 */ /* 0x0003e80000100a00 */
[----:B------:R-:W4:Y:S04]  /*1c770*/  LDL.LU.64 R84, [R1+0x310] ;  /* 0x0003100001547983 */ /* 0x000f280000300a00 */
[----:B------:R-:W4:Y:S01]  /*1c780*/  LDL.LU.64 R86, [R1+0x318] ;  /* 0x0003180001567983 */ /* 0x000f220000300a00 */
[C---:B-1----:R-:W-:Y:S03]  /*1c790*/  HMMA.1688.F32.TF32 R68, R244.reuse, R48, R80 ;  /* 0x00000030f444723c */ /* 0x042fe60000081050 */
[----:B------:R-:W4:Y:S04]  /*1c7a0*/  LDL.LU.64 R80, [R1+0x330] ;  /* 0x0003300001507983 */ /* 0x000f280000300a00 */
[----:B------:R-:W4:Y:S01]  /*1c7b0*/  LDL.LU.64 R82, [R1+0x338] ;  /* 0x0003380001527983 */ /* 0x000f220000300a00 */
[C---:B------:R-:W-:Y:S08]  /*1c7c0*/  HMMA.1688.F32.TF32 R112, R244.reuse, R44, R112 ;  /* 0x0000002cf470723c */ /* 0x040ff00000081070 */
[C---:B------:R-:W-:Y:S08]  /*1c7d0*/  HMMA.1688.F32.TF32 R108, R244.reuse, R40, R108 ;  /* 0x00000028f46c723c */ /* 0x040ff0000008106c */
[C---:B------:R-:W-:Y:S08]  /*1c7e0*/  HMMA.1688.F32.TF32 R104, R244.reuse, R36, R104 ;  /* 0x00000024f468723c */ /* 0x040ff00000081068 */
[C---:B------:R-:W-:Y:S01]  /*1c7f0*/  HMMA.1688.F32.TF32 R100, R244.reuse, R32, R100 ;  /* 0x00000020f464723c */ /* 0x040fe20000081064 */
[----:B------:R1:W-:Y:S04]  /*1c800*/  STL.64 [R1+0x70], R68 ;  /* 0x0000704401007387 */ /* 0x0003e80000100a00 */
[----:B------:R1:W-:Y:S04]  /*1c810*/  STL.64 [R1+0x78], R70 ;  /* 0x0000784601007387 */ /* 0x0003e80000100a00 */
[----:B-1----:R-:W4:Y:S04]  /*1c820*/  LDL.LU.64 R68, [R1+0x340] ;  /* 0x0003400001447983 */ /* 0x002f280000300a00 */
[----:B------:R-:W4:Y:S01]  /*1c830*/  LDL.LU.64 R70, [R1+0x348] ;  /* 0x0003480001467983 */ /* 0x000f220000300a00 */
[C---:B------:R-:W-:Y:S03]  /*1c840*/  HMMA.1688.F32.TF32 R96, R244.reuse, R28, R96 ;  /* 0x0000001cf460723c */ /* 0x040fe60000081060 */
        /* <DEDUP_REMOVED lines=9> */
[----:B------:R-:W-:Y:S01]  /*1c8e0*/  STL.64 [R1+0x28], R98 ;  /* 0x0000286201007387 */ /* 0x000fe20000100a00 */
[C---:B--2---:R-:W-:Y:S08]  /*1c8f0*/  HMMA.1688.F32.TF32 R92, R244.reuse, R24, R92 ;  /* 0x00000018f45c723c */ /* 0x044ff0000008105c */
[C---:B---3--:R-:W-:Y:S11]  /*1c900*/  HMMA.1688.F32.TF32 R88, R244.reuse, R20, R88 ;  /* 0x00000014f458723c */ /* 0x048ff60000081058 */
[----:B------:R-:W-:Y:S04]  /*1c910*/  @!UPT UIADD3 URZ, URZ, URZ, URZ ;  /* 0x0000003f3f3ff290 */ /* 0x000fe8000fffe03f */
[----:B------:R-:W-:Y:S04]  /*1c920*/  STL.64 [R1+0x10], R92 ;  /* 0x0000105c01007387 */ /* 0x000fe80000100a00 */
[----:B------:R-:W-:Y:S01]  /*1c930*/  STL.64 [R1+0x18], R94 ;  /* 0x0000185e01007387 */ /* 0x000fe20000100a00 */
[C---:B----4-:R-:W-:Y:S03]  /*1c940*/  HMMA.1688.F32.TF32 R248, R244.reuse, R16, R72 ;  /* 0x00000010f4f8723c */ /* 0x050fe60000081048 */
[----:B------:R-:W2:Y:S04]  /*1c950*/  LDL.LU.64 R72, [R1+0x350] ;  /* 0x0003500001487983 */ /* 0x000ea80000300a00 */
[----:B------:R-:W-:Y:S04]  /*1c960*/  STL.64 [R1], R88 ;  /* 0x0000005801007387 */ /* 0x000fe80000100a00 */
[----:B------:R-:W-:Y:S04]  /*1c970*/  STL.64 [R1+0x8], R90 ;  /* 0x0000085a01007387 */ /* 0x000fe80000100a00 */
[----:B------:R-:W2:Y:S01]  /*1c980*/  LDL.LU.64 R74, [R1+0x358] ;  /* 0x00035800014a7983 */ /* 0x000ea20000300a00 */
[----:B------:R-:W-:Y:S07]  /*1c990*/  HMMA.1688.F32.TF32 R244, R244, R12, R76 ;  /* 0x0000000cf4f4723c */ /* 0x000fee000008104c */
[----:B------:R-:W-:Y:S04]  /*1c9a0*/  STL.64 [R1+0x23c0], R250 ;  /* 0x0023c0fa01007387 */ /* 0x000fe80000100a00 */
[----:B------:R-:W-:Y:S01]  /*1c9b0*/  STL.64 [R1+0x23b8], R248 ;  /* 0x0023b8f801007387 */ /* 0x000fe20000100a00 */
[C---:B------:R-:W-:Y:S11]  /*1c9c0*/  HMMA.1688.F32.TF32 R84, R120.reuse, R64, R84 ;  /* 0x000000407854723c */ /* 0x040ff60000081054 */
[----:B------:R-:W-:Y:S04]  /*1c9d0*/  STL.64 [R1+0x23d0], R246 ;  /* 0x0023d0f601007387 */ /* 0x000fe80000100a00 */
[----:B------:R-:W-:Y:S04]  /*1c9e0*/  STL.64 [R1+0x23c8], R244 ;  /* 0x0023c8f401007387 */ /* 0x000fe80000100a00 */
[----:B------:R-:W3:Y:S04]  /*1c9f0*/  LDL.LU R243, [R1+0x2568] ;  /* 0x0025680001f37983 */ /* 0x000ee80000300800 */
[----:B------:R-:W4:Y:S04]  /*1ca00*/  LDL.LU.64 R76, [R1+0x360] ;  /* 0x00036000014c7983 */ /* 0x000f280000300a00 */
[----:B------:R-:W4:Y:S01]  /*1ca10*/  LDL.LU.64 R78, [R1+0x368] ;  /* 0x00036800014e7983 */ /* 0x000f220000300a00 */
[C---:B------:R-:W-:Y:S03]  /*1ca20*/  HMMA.1688.F32.TF32 R124, R120.reuse, R60, R80 ;  /* 0x0000003c787c723c */ /* 0x040fe60000081050 */
[----:B------:R-:W3:Y:S04]  /*1ca30*/  LDL.LU.64 R80, [R1+0x370] ;  /* 0x0003700001507983 */ /* 0x000ee80000300a00 */
[----:B------:R1:W-:Y:S04]  /*1ca40*/  STL.64 [R1+0xd0], R84 ;  /* 0x0000d05401007387 */ /* 0x0003e80000100a00 */
[----:B------:R1:W-:Y:S04]  /*1ca50*/  STL.64 [R1+0xd8], R86 ;  /* 0x0000d85601007387 */ /* 0x0003e80000100a00 */
[----:B------:R-:W3:Y:S04]  /*1ca60*/  LDL.LU.64 R82, [R1+0x378] ;  /* 0x0003780001527983 */ /* 0x000ee80000300a00 */
[----:B-1----:R-:W3:Y:S04]  /*1ca70*/  LDL.LU.64 R84, [R1+0x380] ;  /* 0x0003800001547983 */ /* 0x002ee80000300a00 */
[----:B------:R-:W3:Y:S04]  /*1ca80*/  LDL.LU.64 R86, [R1+0x388] ;  /* 0x0003880001567983 */ /* 0x000ee80000300a00 */
[----:B------:R-:W3:Y:S04]  /*1ca90*/  LDL.LU.64 R88, [R1+0x390] ;  /* 0x0003900001587983 */ /* 0x000ee80000300a00 */
[----:B------:R-:W3:Y:S04]  /*1caa0*/  LDL.LU.64 R90, [R1+0x398] ;  /* 0x00039800015a7983 */ /* 0x000ee80000300a00 */
[----:B------:R-:W-:Y:S04]  /*1cab0*/  STL.64 [R1+0x23e0], R126 ;  /* 0x0023e07e01007387 */ /* 0x000fe80000100a00 */
[----:B------:R-:W-:Y:S04]  /*1cac0*/  STL.64 [R1+0x23d8], R124 ;  /* 0x0023d87c01007387 */ /* 0x000fe80000100a00 */
[----:B------:R-:W3:Y:S04]  /*1cad0*/  LDL.LU.64 R92, [R1+0x3a0] ;  /* 0x0003a000015c7983 */ /* 0x000ee80000300a00 */
[----:B------:R-:W3:Y:S04]  /*1cae0*/  LDL.LU.64 R94, [R1+0x3a8] ;  /* 0x0003a800015e7983 */ /* 0x000ee80000300a00 */
[----:B------:R-:W3:Y:S01]  /*1caf0*/  LDL.LU.64 R96, [R1+0x3b0] ;  /* 0x0003b00001607983 */ /* 0x000ee20000300a00 */
[C---:B------:R-:W-:Y:S03]  /*1cb00*/  HMMA.1688.F32.TF32 R68, R120.reuse, R4, R68 ;  /* 0x000000047844723c */ /* 0x040fe60000081044 */
[----:B------:R-:W3:Y:S04]  /*1cb10*/  LDL.LU.64 R98, [R1+0x3b8] ;  /* 0x0003b80001627983 */ /* 0x000ee80000300a00 */
[----:B------:R-:W3:Y:S04]  /*1cb20*/  LDL.LU.64 R100, [R1+0x3c0] ;  /* 0x0003c00001647983 */ /* 0x000ee80000300a00 */
[----:B------:R-:W3:Y:S11]  /*1cb30*/  LDL.LU.64 R102, [R1+0x3c8] ;  /* 0x0003c80001667983 */ /* 0x000ef60000300a00 */
[----:B------:R-:W-:Y:S01]  /*1cb40*/  @!UPT UIADD3 URZ, URZ, URZ, URZ ;  /* 0x0000003f3f3ff290 */ /* 0x000fe2000fffe03f */
[----:B------:R-:W-:Y:S04]  /*1cb50*/  STL.64 [R1+0x23f0], R70 ;  /* 0x0023f04601007387 */ /* 0x000fe80000100a00 */
[----:B------:R-:W-:Y:S04]  /*1cb60*/  STL.64 [R1+0x23e8], R68 ;  /* 0x0023e84401007387 */ /* 0x000fe80000100a00 */
[----:B------:R-:W3:Y:S04]  /*1cb70*/  LDL.LU.64 R104, [R1+0x3d0] ;  /* 0x0003d00001687983 */ /* 0x000ee80000300a00 */
[----:B------:R-:W3:Y:S04]  /*1cb80*/  LDL.LU.64 R106, [R1+0x3d8] ;  /* 0x0003d800016a7983 */ /* 0x000ee80000300a00 */
[----:B------:R-:W3:Y:S04]  /*1cb90*/  LDL.LU.64 R108, [R1+0x3e0] ;  /* 0x0003e000016c7983 */ /* 0x000ee80000300a00 */
[----:B------:R-:W3:Y:S04]  /*1cba0*/  LDL.LU.64 R110, [R1+0x3e8] ;  /* 0x0003e800016e7983 */ /* 0x000ee80000300a00 */
[----:B------:R-:W3:Y:S04]  /*1cbb0*/  LDL.LU.64 R112, [R1+0x3f0] ;  /* 0x0003f00001707983 */ /* 0x000ee80000300a00 */
[----:B------:R-:W3:Y:S01]  /*1cbc0*/  LDL.LU.64 R114, [R1+0x3f8] ;  /* 0x0003f80001727983 */ /* 0x000ee20000300a00 */
[C---:B--2---:R-:W-:Y:S11]  /*1cbd0*/  HMMA.1688.F32.TF32 R72, R120.reuse, R8, R72 ;  /* 0x000000087848723c */ /* 0x044ff60000081048 */
[----:B------:R-:W-:Y:S11]  /*1cbe0*/  @!UPT UIADD3 URZ, URZ, URZ, URZ ;  /* 0x0000003f3f3ff290 */ /* 0x000ff6000fffe03f */
[----:B------:R-:W-:Y:S01]  /*1cbf0*/  @!UPT UIADD3 URZ, URZ, URZ, URZ ;  /* 0x0000003f3f3ff290 */ /* 0x000fe2000fffe03f */
[----:B------:R-:W-:Y:S04]  /*1cc00*/  STL.64 [R1+0x2400], R74 ;  /* 0x0024004a01007387 */ /* 0x000fe80000100a00 */
[----:B------:R1:W-:Y:S04]  /*1cc10*/  STL.64 [R1+0x23f8], R72 ;  /* 0x0023f84801007387 */ /* 0x0003e80000100a00 */
[----:B-1----:R-:W2:Y:S04]  /*1cc20*/  LDL.LU.64 R72, [R1+0x410] ;  /* 0x0004100001487983 */ /* 0x002ea80000300a00 */
[----:B------:R-:W2:Y:S04]  /*1cc30*/  LDL.LU.64 R74, [R1+0x418] ;  /* 0x00041800014a7983 */ /* 0x000ea80000300a00 */
[----:B------:R-:W2:Y:S04]  /*1cc40*/  LDL.LU.64 R68, [R1+0x400] ;  /* 0x0004000001447983 */ /* 0x000ea80000300a00 */
[----:B------:R-:W2:Y:S01]  /*1cc50*/  LDL.LU.64 R70, [R1+0x408] ;  /* 0x0004080001467983 */ /* 0x000ea20000300a00 */
[C---:B----4-:R-:W-:Y:S08]  /*1cc60*/  HMMA.1688.F32.TF32 R76, R120.reuse, R56, R76 ;  /* 0x00000038784c723c */ /* 0x050ff0000008104c */
[C---:B---3--:R-:W-:Y:S08]  /*1cc70*/  HMMA.1688.F32.TF32 R80, R120.reuse, R52, R80 ;  /* 0x000000347850723c */ /* 0x048ff00000081050 */
[C---:B------:R-:W-:Y:S08]  /*1cc80*/  HMMA.1688.F32.TF32 R84, R120.reuse, R48, R84 ;  /* 0x000000307854723c */ /* 0x040ff00000081054 */
[C---:B------:R-:W-:Y:S08]  /*1cc90*/  HMMA.1688.F32.TF32 R88, R120.reuse, R44, R88 ;  /* 0x0000002c7858723c */ /* 0x040ff00000081058 */
[C---:B------:R-:W-:Y:S08]  /*1cca0*/  HMMA.1688.F32.TF32 R92, R120.reuse, R40, R92 ;  /* 0x00000028785c723c */ /* 0x040ff0000008105c */
[C---:B------:R-:W-:Y:S08]  /*1ccb0*/  HMMA.1688.F32.TF32 R96, R120.reuse, R36, R96 ;  /* 0x000000247860723c */ /* 0x040ff00000081060 */
[C---:B------:R-:W-:Y:S01]  /*1ccc0*/  HMMA.1688.F32.TF32 R100, R120.reuse, R32, R100 ;  /* 0x000000207864723c */ /* 0x040fe20000081064 */
[----:B------:R-:W-:Y:S04]  /*1ccd0*/  STL [R1+0x23b4], R79 ;  /* 0x0023b44f01007387 */ /* 0x000fe80000100800 */
[----:B------:R-:W-:Y:S04]  /*1cce0*/  STL.64 [R1+0x2410], R82 ;  /* 0x0024105201007387 */ /* 0x000fe80000100a00 */
[----:B------:R-:W-:Y:S04]  /*1ccf0*/  STL.64 [R1+0x2408], R80 ;  /* 0x0024085001007387 */ /* 0x000fe80000100a00 */
[----:B------:R-:W-:Y:S01]  /*1cd00*/  STL.64 [R1+0x2420], R86 ;  /* 0x0024205601007387 */ /* 0x000fe20000100a00 */
        /* <DEDUP_REMOVED lines=13> */
[----:B------:R-:W-:Y:S04]  /*1cde0*/  STL.64 [R1+0x2468], R104 ;  /* 0x0024686801007387 */ /* 0x000fe80000100a00 */
[----:B------:R-:W-:Y:S04]  /*1cdf0*/  STL.64 [R1+0x2480], R110 ;  /* 0x0024806e01007387 */ /* 0x000fe80000100a00 */
[----:B------:R-:W-:Y:S04]  /*1ce00*/  STL.64 [R1+0x2478], R108 ;  /* 0x0024786c01007387 */ /* 0x000fe80000100a00 */
[----:B------:R-:W-:Y:S04]  /*1ce10*/  STL.64 [R1+0x2490], R114 ;  /* 0x0024907201007387 */ /* 0x000fe80000100a00 */
[----:B------:R-:W-:Y:S01]  /*1ce20*/  STL.64 [R1+0x2488], R112 ;  /* 0x0024887001007387 */ /* 0x000fe20000100a00 */
[C---:B--2---:R-:W-:Y:S11]  /*1ce30*/  HMMA.1688.F32.TF32 R116, R120.reuse, R16, R72 ;  /* 0x000000107874723c */ /* 0x044ff60000081048 */
[----:B------:R-:W-:Y:S11]  /*1ce40*/  @!UPT UIADD3 URZ, URZ, URZ, URZ ;  /* 0x0000003f3f3ff290 */ /* 0x000ff6000fffe03f */
[----:B------:R-:W-:Y:S01]  /*1ce50*/  @!UPT UIADD3 URZ, URZ, URZ, URZ ;  /* 0x0000003f3f3ff290 */ /* 0x000fe2000fffe03f */
[----:B------:R-:W-:Y:S04]  /*1ce60*/  STL.64 [R1+0x24a0], R118 ;  /* 0x0024a07601007387 */ /* 0x000fe80000100a00 */
[----:B------:R2:W-:Y:S04]  /*1ce70*/  STL.64 [R1+0x2498], R116 ;  /* 0x0024987401007387 */ /* 0x0005e80000100a00 */
[----:B------:R-:W3:Y:S04]  /*1ce80*/  LDL.LU.64 R128, [R1+0x430] ;  /* 0x0004300001807983 */ /* 0x000ee80000300a00 */
[----:B------:R-:W3:Y:S04]  /*1ce90*/  LDL.LU.64 R130, [R1+0x438] ;  /* 0x0004380001827983 */ /* 0x000ee80000300a00 */
[----:B------:R-:W4:Y:S04]  /*1cea0*/  LDL.LU.64 R136, [R1+0x440] ;  /* 0x0004400001887983 */ /* 0x000f280000300a00 */
[----:B------:R-:W4:Y:S04]  /*1ceb0*/  LDL.LU.64 R138, [R1+0x448] ;  /* 0x00044800018a7983 */ /* 0x000f280000300a00 */
[----:B-1----:R-:W3:Y:S04]  /*1cec0*/  LDL.LU.64 R100, [R1+0x470] ;  /* 0x0004700001647983 */ /* 0x002ee80000300a00 */
        /* <DEDUP_REMOVED lines=13> */
[----:B--2---:R-:W2:Y:S04]  /*1cfa0*/  LDL.LU.64 R116, [R1+0x510] ;  /* 0x0005100001747983 */ /* 0x004ea80000300a00 */
[----:B------:R-:W2:Y:S04]  /*1cfb0*/  LDL.LU.64 R118, [R1+0x518] ;  /* 0x0005180001767983 */ /* 0x000ea80000300a00 */
[----:B------:R-:W2:Y:S04]  /*1cfc0*/  LDL.LU.64 R112, [R1+0x520] ;  /* 0x0005200001707983 */ /* 0x000ea80000300a00 */
[----:B------:R-:W2:Y:S04]  /*1cfd0*/  LDL.LU.64 R114, [R1+0x528] ;  /* 0x0005280001727983 */ /* 0x000ea80000300a00 */
[----:B------:R-:W2:Y:S04]  /*1cfe0*/  LDL.LU.64 R108, [R1+0x530] ;  /* 0x00053000016c7983 */ /* 0x000ea80000300a00 */
[----:B------:R-:W2:Y:S04]  /*1cff0*/  LDL.LU.64 R110, [R1+0x538] ;  /* 0x00053800016e7983 */ /* 0x000ea80000300a00 */
[----:B------:R-:W2:Y:S04]  /*1d000*/  LDL.LU.64 R104, [R1+0x540] ;  /* 0x0005400001687983 */ /* 0x000ea80000300a00 */
[----:B------:R-:W2:Y:S01]  /*1d010*/  LDL.LU.64 R106, [R1+0x548] ;  /* 0x00054800016a7983 */ /* 0x000ea20000300a00 */
[----:B------:R-:W-:Y:S03]  /*1d020*/  HMMA.1688.F32.TF32 R120, R120, R12, R68 ;  /* 0x0000000c7878723c */ /* 0x000fe60000081044 */
[----:B------:R-:W2:Y:S04]  /*1d030*/  LDL.LU.64 R88, [R1+0x560] ;  /* 0x0005600001587983 */ /* 0x000ea80000300a00 */
[----:B------:R-:W2:Y:S04]  /*1d040*/  LDL.LU.64 R90, [R1+0x568] ;  /* 0x00056800015a7983 */ /* 0x000ea80000300a00 */
[----:B------:R-:W2:Y:S04]  /*1d050*/  LDL.LU.64 R72, [R1+0x550] ;  /* 0x0005500001487983 */ /* 0x000ea80000300a00 */
[----:B------:R-:W2:Y:S04]  /*1d060*/  LDL.LU.64 R74, [R1+0x558] ;  /* 0x00055800014a7983 */ /* 0x000ea80000300a00 */
[----:B------:R-:W2:Y:S04]  /*1d070*/  LDL.LU.64 R68, [R1+0x5f0] ;  /* 0x0005f00001447983 */ /* 0x000ea80000300a00 */
[----:B------:R-:W2:Y:S04]  /*1d080*/  LDL.LU.64 R70, [R1+0x5f8] ;  /* 0x0005f80001467983 */ /* 0x000ea80000300a00 */
[----:B------:R-:W-:Y:S04]  /*1d090*/  STL.64 [R1+0x24b0], R122 ;  /* 0x0024b07a01007387 */ /* 0x000fe80000100a00 */
[----:B------:R-:W-:Y:S01]  /*1d0a0*/  STL.64 [R1+0x24a8], R120 ;  /* 0x0024a87801007387 */ /* 0x000fe20000100a00 */
[C---:B------:R-:W-:Y:S03]  /*1d0b0*/  HMMA.1688.F32.TF32 R184, R180.reuse, R64, R240 ;  /* 0x00000040b4b8723c */ /* 0x040fe600000810f0 */
[----:B------:R-:W-:Y:S04]  /*1d0c0*/  LDS R241, [R252+0x22000] ;  /* 0x02200000fcf17984 */ /* 0x000fe80000000800 */
[----:B------:R-:W-:Y:S01]  /*1d0d0*/  LDS R243, [R252+0x23000] ;  /* 0x02300000fcf37984 */ /* 0x000fe20000000800 */
[C---:B----4-:R-:W-:Y:S08]  /*1d0e0*/  HMMA.1688.F32.TF32 R232, R180.reuse, R4, R136 ;  /* 0x00000004b4e8723c */ /* 0x050ff00000081088 */
[C---:B---3--:R-:W-:Y:S01]  /*1d0f0*/  HMMA.1688.F32.TF32 R148, R180.reuse, R48, R84 ;  /* 0x00000030b494723c */ /* 0x048fe20000081054 */
[----:B------:R-:W3:Y:S04]  /*1d100*/  LDL.LU.64 R84, [R1+0x610] ;  /* 0x0006100001547983 */ /* 0x000ee80000300a00 */
[----:B------:R-:W3:Y:S03]  /*1d110*/  LDL.LU.64 R86, [R1+0x618] ;  /* 0x0006180001567983 */ /* 0x000ee60000300a00 */
[C---:B------:R-:W-:Y:S01]  /*1d120*/  HMMA.1688.F32.TF32 R136, R180.reuse, R8, R100 ;  /* 0x00000008b488723c */ /* 0x040fe20000081064 */
[----:B------:R-:W4:Y:S04]  /*1d130*/  LDL.LU.64 R100, [R1+0x620] ;  /* 0x0006200001647983 */ /* 0x000f280000300a00 */
[----:B------:R-:W4:Y:S03]  /*1d140*/  LDL.LU.64 R102, [R1+0x628] ;  /* 0x0006280001667983 */ /* 0x000f260000300a00 */
        /* <DEDUP_REMOVED lines=9> */
[C---:B------:R-:W-:Y:S08]  /*1d1e0*/  HMMA.1688.F32.TF32 R156, R180.reuse, R40, R132 ;  /* 0x00000028b49c723c */ /* 0x040ff00000081084 */
[----:B--2---:R-:W-:Y:S01]  /*1d1f0*/  HMMA.1688.F32.TF32 R132, R180, R16, R88 ;  /* 0x00000010b484723c */ /* 0x004fe20000081058 */
[----:B------:R-:W2:Y:S04]  /*1d200*/  LDL.LU.64 R88, [R1+0x670] ;  /* 0x0006700001587983 */ /* 0x000ea80000300a00 */
[----:B------:R-:W2:Y:S03]  /*1d210*/  LDL.LU.64 R90, [R1+0x678] ;  /* 0x00067800015a7983 */ /* 0x000ea60000300a00 */
[----:B------:R-:W-:Y:S08]  /*1d220*/  HMMA.1688.F32.TF32 R68, R188, R64, R68 ;  /* 0x00000040bc44723c */ /* 0x000ff00000081044 */
[C---:B------:R-:W-:Y:S08]  /*1d230*/  HMMA.1688.F32.TF32 R128, R180.reuse, R60, R128 ;  /* 0x0000003cb480723c */ /* 0x040ff00000081080 */
[C---:B------:R-:W-:Y:S07]  /*1d240*/  HMMA.1688.F32.TF32 R160, R180.reuse, R36, R124 ;  /* 0x00000024b4a0723c */ /* 0x040fee000008107c */
[----:B------:R1:W-:Y:S01]  /*1d250*/  STL.64 [R1+0x250], R68 ;  /* 0x0002504401007387 */ /* 0x0003e20000100a00 */
[C---:B------:R-:W-:Y:S03]  /*1d260*/  HMMA.1688.F32.TF32 R164, R180.reuse, R32, R116 ;  /* 0x00000020b4a4723c */ /* 0x040fe60000081074 */
[----:B------:R1:W-:Y:S05]  /*1d270*/  STL.64 [R1+0x258], R70 ;  /* 0x0002584601007387 */ /* 0x0003ea0000100a00 */
[C---:B------:R-:W-:Y:S08]  /*1d280*/  HMMA.1688.F32.TF32 R168, R180.reuse, R28, R112 ;  /* 0x0000001cb4a8723c */ /* 0x040ff00000081070 */
[C---:B------:R-:W-:Y:S08]  /*1d290*/  HMMA.1688.F32.TF32 R172, R180.reuse, R24, R108 ;  /* 0x00000018b4ac723c */ /* 0x040ff0000008106c */
[C---:B------:R-:W-:Y:S08]  /*1d2a0*/  HMMA.1688.F32.TF32 R176, R180.reuse, R20, R104 ;  /* 0x00000014b4b0723c */ /* 0x040ff00000081068 */
[----:B------:R-:W-:Y:S01]  /*1d2b0*/  HMMA.1688.F32.TF32 R180, R180, R12, R72 ;  /* 0x0000000cb4b4723c */ /* 0x000fe20000081048 */
[----:B------:R-:W2:Y:S04]  /*1d2c0*/  LDL.LU.64 R72, [R1+0x680] ;  /* 0x0006800001487983 */ /* 0x000ea80000300a00 */
[----:B------:R-:W2:Y:S04]  /*1d2d0*/  LDL.LU.64 R74, [R1+0x688] ;  /* 0x00068800014a7983 */ /* 0x000ea80000300a00 */
[----:B-1----:R-:W2:Y:S04]  /*1d2e0*/  LDL.LU.64 R68, [R1+0x690] ;  /* 0x0006900001447983 */ /* 0x002ea80000300a00 */
[----:B------:R-:W2:Y:S04]  /*1d2f0*/  LDL.LU.64 R70, [R1+0x698] ;  /* 0x0006980001467983 */ /* 0x000ea80000300a00 */
[----:B------:R-:W-:Y:S01]  /*1d300*/  STL [R1+0x23b0], R3 ;  /* 0x0023b00301007387 */ /* 0x000fe20000100800 */
[C---:B---3--:R-:W-:Y:S03]  /*1d310*/  HMMA.1688.F32.TF32 R104, R188.reuse, R60, R84 ;  /* 0x0000003cbc68723c */ /* 0x048fe60000081054 */
[----:B------:R-:W3:Y:S04]  /*1d320*/  LDL.LU.64 R84, [R1+0x6a0] ;  /* 0x0006a00001547983 */ /* 0x000ee80000300a00 */
[----:B------:R-:W3:Y:S11]  /*1d330*/  LDL.LU.64 R86, [R1+0x6a8] ;  /* 0x0006a80001567983 */ /* 0x000ef60000300a00 */
[----:B------:R-:W-:Y:S05]  /*1d340*/  @!UPT UIADD3 URZ, URZ, URZ, URZ ;  /* 0x0000003f3f3ff290 */ /* 0x000fea000fffe03f */
[----:B------:R-:W-:Y:S04]  /*1d350*/  STL.64 [R1+0x330], R104 ;  /* 0x0003306801007387 */ /* 0x000fe80000100a00 */
[----:B------:R4:W-:Y:S02]  /*1d360*/  STL.64 [R1+0x338], R106 ;  /* 0x0003386a01007387 */ /* 0x0009e40000100a00 */
[C---:B----4-:R-:W-:Y:S08]  /*1d370*/  HMMA.1688.F32.TF32 R104, R188.reuse, R4, R100 ;  /* 0x00000004bc68723c */ /* 0x050ff00000081064 */
[C---:B------:R-:W-:Y:S08]  /*1d380*/  HMMA.1688.F32.TF32 R100, R188.reuse, R8, R96 ;  /* 0x00000008bc64723c */ /* 0x040ff00000081060 */
[C---:B------:R-:W-:Y:S07]  /*1d390*/  HMMA.1688.F32.TF32 R96, R188.reuse, R56, R92 ;  /* 0x00000038bc60723c */ /* 0x040fee000008105c */
[----:B------:R-:W-:Y:S01]  /*1d3a0*/  STL.64 [R1+0x320], R104 ;  /* 0x0003206801007387 */ /* 0x000fe20000100a00 */
[C---:B------:R-:W-:Y:S03]  /*1d3b0*/  HMMA.1688.F32.TF32 R92, R188.reuse, R52, R80 ;  /* 0x00000034bc5c723c */ /* 0x040fe60000081050 */
[----:B------:R-:W-:Y:S04]  /*1d3c0*/  STL.64 [R1+0x328], R106 ;  /* 0x0003286a01007387 */ /* 0x000fe80000100a00 */
[----:B------:R1:W-:Y:S04]  /*1d3d0*/  STL.64 [R1+0x310], R100 ;  /* 0x0003106401007387 */ /* 0x0003e80000100a00 */
[----:B------:R4:W-:Y:S04]  /*1d3e0*/  STL.64 [R1+0x318], R102 ;  /* 0x0003186601007387 */ /* 0x0009e80000100a00 */
[----:B------:R-:W3:Y:S04]  /*1d3f0*/  LDL.LU.64 R80, [R1+0x6b0] ;  /* 0x0006b00001507983 */ /* 0x000ee80000300a00 */
[----:B------:R-:W-:Y:S04]  /*1d400*/  STL.64 [R1+0x300], R96 ;  /* 0x0003006001007387 */ /* 0x000fe80000100a00 */
[----:B------:R-:W-:Y:S04]  /*1d410*/  STL.64 [R1+0x308], R98 ;  /* 0x0003086201007387 */ /* 0x000fe80000100a00 */
[----:B------:R-:W3:Y:S01]  /*1d420*/  LDL.LU.64 R82, [R1+0x6b8] ;  /* 0x0006b80001527983 */ /* 0x000ee20000300a00 */
[C---:B--2---:R-:W-:Y:S03]  /*1d430*/  HMMA.1688.F32.TF32 R88, R188.reuse, R48, R88 ;  /* 0x00000030bc58723c */ /* 0x044fe60000081058 */
[----:B------:R-:W-:Y:S04]  /*1d440*/  STL.64 [R1+0x2f0], R92 ;  /* 0x0002f05c01007387 */ /* 0x000fe80000100a00 */
[----:B------:R-:W-:Y:S04]  /*1d450*/  STL.64 [R1+0x2f8], R94 ;  /* 0x0002f85e01007387 */ /* 0x000fe80000100a00 */
[----:B-1----:R-:W2:Y:S04]  /*1d460*/  LDL.LU.64 R100, [R1+0x6c0] ;  /* 0x0006c00001647983 */ /* 0x002ea80000300a00 */
[----:B----4-:R-:W2:Y:S08]  /*1d470*/  LDL.LU.64 R102, [R1+0x6c8] ;  /* 0x0006c80001667983 */ /* 0x010eb00000300a00 */
[----:B------:R-:W-:Y:S04]  /*1d480*/  STL.64 [R1+0x2e0], R88 ;  /* 0x0002e05801007387 */ /* 0x000fe80000100a00 */
[----:B------:R1:W-:Y:S02]  /*1d490*/  STL.64 [R1+0x2e8], R90 ;  /* 0x0002e85a01007387 */ /* 0x0003e40000100a00 */
[C---:B-1----:R-:W-:Y:S02]  /*1d4a0*/  HMMA.1688.F32.TF32 R88, R188.reuse, R44, R72 ;  /* 0x0000002cbc58723c */ /* 0x042fe40000081048 */
[----:B------:R-:W2:Y:S04]  /*1d4b0*/  LDL.LU.64 R72, [R1+0x6d0] ;  /* 0x0006d00001487983 */ /* 0x000ea80000300a00 */
[----:B------:R-:W2:Y:S11]  /*1d4c0*/  LDL.LU.64 R74, [R1+0x6d8] ;  /* 0x0006d800014a7983 */ /* 0x000eb60000300a00 */
[----:B------:R-:W-:Y:S06]  /*1d4d0*/  @!UPT UIADD3 URZ, URZ, URZ, URZ ;  /* 0x0000003f3f3ff290 */ /* 0x000fec000fffe03f */
[----:B------:R-:W-:Y:S04]  /*1d4e0*/  STL.64 [R1+0x2d0], R88 ;  /* 0x0002d05801007387 */ /* 0x000fe80000100a00 */
[----:B------:R1:W-:Y:S02]  /*1d4f0*/  STL.64 [R1+0x2d8], R90 ;  /* 0x0002d85a01007387 */ /* 0x0003e40000100a00 */
[C---:B-1----:R-:W-:Y:S02]  /*1d500*/  HMMA.1688.F32.TF32 R88, R188.reuse, R40, R68 ;  /* 0x00000028bc58723c */ /* 0x042fe40000081044 */
[----:B------:R-:W2:Y:S04]  /*1d510*/  LDL.LU.64 R68, [R1+0x6e0] ;  /* 0x0006e00001447983 */ /* 0x000ea80000300a00 */
[----:B------:R-:W2:Y:S11]  /*1d520*/  LDL.LU.64 R70, [R1+0x6e8] ;  /* 0x0006e80001467983 */ /* 0x000eb60000300a00 */
[----:B------:R-:W-:Y:S06]  /*1d530*/  @!UPT UIADD3 URZ, URZ, URZ, URZ ;  /* 0x0000003f3f3ff290 */ /* 0x000fec000fffe03f */
[----:B------:R-:W-:Y:S04]  /*1d540*/  STL.64 [R1+0x2c0], R88 ;  /* 0x0002c05801007387 */ /* 0x000fe80000100a00 */
[----:B------:R-:W-:Y:S04]  /*1d550*/  STL.64 [R1+0x2c8], R90 ;  /* 0x0002c85a01007387 */ /* 0x000fe80000100a00 */
[----:B------:R-:W2:Y:S04]  /*1d560*/  LDL R79, [R1+0xa94] ;  /* 0x000a9400014f7983 */ /* 0x000ea80000100800 */
[----:B------:R-:W2:Y:S04]  /*1d570*/  LDL.LU.64 R96, [R1+0x720] ;  /* 0x0007200001607983 */ /* 0x000ea80000300a00 */
[----:B------:R-:W2:Y:S01]  /*1d580*/  LDL.LU.64 R98, [R1+0x728] ;  /* 0x0007280001627983 */ /* 0x000ea20000300a00 */
[C---:B---3--:R-:W-:Y:S11]  /*1d590*/  HMMA.1688.F32.TF32 R84, R188.reuse, R36, R84 ;  /* 0x00000024bc54723c */ /* 0x048ff60000081054 */
[----:B------:R-:W-:Y:S11]  /*1d5a0*/  @!UPT UIADD3 URZ, URZ, URZ, URZ ;  /* 0x0000003f3f3ff290 */ /* 0x000ff6000fffe03f */
[----:B------:R-:W-:Y:S01]  /*1d5b0*/  @!UPT UIADD3 URZ, URZ, URZ, URZ ;  /* 0x0000003f3f3ff290 */ /* 0x000fe2000fffe03f */
[----:B------:R1:W-:Y:S04]  /*1d5c0*/  STL.64 [R1+0x2b0], R84 ;  /* 0x0002b05401007387 */ /* 0x0003e80000100a00 */
[----:B------:R3:W-:Y:S04]  /*1d5d0*/  STL.64 [R1+0x2b8], R86 ;  /* 0x0002b85601007387 */ /* 0x0007e80000100a00 */
[----:B-1----:R-:W4:Y:S04]  /*1d5e0*/  LDL.LU.64 R84, [R1+0x710] ;  /* 0x0007100001547983 */ /* 0x002f280000300a00 */
[----:B---3--:R-:W4:Y:S04]  /*1d5f0*/  LDL.LU.64 R86, [R1+0x718] ;  /* 0x0007180001567983 */ /* 0x008f280000300a00 */
[----:B------:R-:W3:Y:S04]  /*1d600*/  LDL.LU.64 R92, [R1+0x6f0] ;  /* 0x0006f000015c7983 */ /* 0x000ee80000300a00 */
[----:B------:R-:W3:Y:S04]  /*1d610*/  LDL.LU.64 R94, [R1+0x6f8] ;  /* 0x0006f800015e7983 */ /* 0x000ee80000300a00 */
[----:B------:R-:W3:Y:S04]  /*1d620*/  LDL.LU.64 R88, [R1+0x730] ;  /* 0x0007300001587983 */ /* 0x000ee80000300a00 */
[----:B------:R-:W3:Y:S01]  /*1d630*/  LDL.LU.64 R90, [R1+0x738] ;  /* 0x00073800015a7983 */ /* 0x000ee20000300a00 */
[C---:B------:R-:W-:Y:S03]  /*1d640*/  HMMA.1688.F32.TF32 R104, R188.reuse, R32, R80 ;  /* 0x00000020bc68723c */ /* 0x040fe60000081050 */
[----:B------:R-:W3:Y:S04]  /*1d650*/  LDL.LU.64 R80, [R1+0x740] ;  /* 0x0007400001507983 */ /* 0x000ee80000300a00 */
[----:B------:R-:W3:Y:S01]  /*1d660*/  LDL.LU.64 R82, [R1+0x748] ;  /* 0x0007480001527983 */ /* 0x000ee20000300a00 */
[----:B--2---:R-:W-:Y:S11]  /*1d670*/  HMMA.1688.F32.TF32 R100, R188, R28, R100 ;  /* 0x0000001cbc64723c */ /* 0x004ff60000081064 */
[----:B------:R-:W-:Y:S04]  /*1d680*/  @!UPT UIADD3 URZ, URZ, URZ, URZ ;  /* 0x0000003f3f3ff290 */ /* 0x000fe8000fffe03f */
[----:B------:R-:W-:Y:S04]  /*1d690*/  STL.64 [R1+0x2a0], R104 ;  /* 0x0002a06801007387 */ /* 0x000fe80000100a00 */
[----:B------:R-:W-:Y:S04]  /*1d6a0*/  STL.64 [R1+0x2a8], R106 ;  /* 0x0002a86a01007387 */ /* 0x000fe80000100a00 */
[----:B------:R-:W-:Y:S01]  /*1d6b0*/  STL.64 [R1+0x290], R100 ;  /* 0x0002906401007387 */ /* 0x000fe20000100a00 */
[----:B------:R-:W-:-:S03]  /*1d6c0*/  IMAD.MOV.U32 R3, RZ, RZ, R103 ;  /* 0x000000ffff037224 */ /* 0x000fc600078e0067 */
[----:B------:R1:W-:Y:S02]  /*1d6d0*/  STL [R1+0x298], R102 ;  /* 0x0002986601007387 */ /* 0x0003e40000100800 */
        /* <DEDUP_REMOVED lines=11> */
[----:B------:R1:W-:Y:S01]  /*1d790*/  STL.64 [R1+0x278], R102 ;  /* 0x0002786601007387 */ /* 0x0003e20000100a00 */
[----:B------:R-:W-:Y:S02]  /*1d7a0*/  IMAD.MOV.U32 R124, RZ, RZ, R66 ;  /* 0x000000ffff7c7224 */ /* 0x000fe400078e0042 */
[----:B------:R-:W-:Y:S01]  /*1d7b0*/  IMAD.MOV.U32 R125, RZ, RZ, R67 ;  /* 0x000000ffff7d7224 */ /* 0x000fe200078e0043 */
[----:B------:R-:W-:Y:S04]  /*1d7c0*/  LDS R240, [R79+0x22000] ;  /* 0x022000004ff07984 */ /* 0x000fe80000000800 */
[----:B------:R-:W2:Y:S01]  /*1d7d0*/  LDS R242, [R79+0x23000] ;  /* 0x023000004ff27984 */ /* 0x000ea20000000800 */
[----:B-1----:R-:W-:Y:S01]  /*1d7e0*/  HMMA.1688.F32.TF32 R100, R188, R16, R96 ;  /* 0x00000010bc64723c */ /* 0x002fe20000081060 */
[----:B------:R-:W-:-:S02]  /*1d7f0*/  IMAD.MOV.U32 R127, RZ, RZ, R62 ;  /* 0x000000ffff7f7224 */ /* 0x000fc400078e003e */
[----:B------:R-:W-:Y:S04]  /*1d800*/  LDS R236, [R79+0x22080] ;  /* 0x022080004fec7984 */ /* 0x000fe80000000800 */
[----:B------:R-:W1:Y:S01]  /*1d810*/  LDS R238, [R79+0x23080] ;  /* 0x023080004fee7984 */ /* 0x000e620000000800 */
[----:B----4-:R-:W-:Y:S03]  /*1d820*/  HMMA.1688.F32.TF32 R96, R188, R12, R84 ;  /* 0x0000000cbc60723c */ /* 0x010fe60000081054 */
[----:B------:R-:W4:Y:S05]  /*1d830*/  LDL.LU.64 R84, [R1+0x770] ;  /* 0x0007700001547983 */ /* 0x000f2a0000300a00 */
[C---:B---3--:R-:W-:Y:S07]  /*1d840*/  HMMA.1688.F32.TF32 R92, R192.reuse, R64, R92 ;  /* 0x00000040c05c723c */ /* 0x048fee000008105c */
[----:B------:R3:W-:Y:S04]  /*1d850*/  STL.64 [R1+0x260], R100 ;  /* 0x0002606401007387 */ /* 0x0007e80000100a00 */
[----:B------:R1:W-:Y:S01]  /*1d860*/  STL.64 [R1+0x268], R102 ;  /* 0x0002686601007387 */ /* 0x0003e20000100a00 */
[C---:B------:R-:W-:Y:S03]  /*1d870*/  HMMA.1688.F32.TF32 R88, R192.reuse, R60, R88 ;  /* 0x0000003cc058723c */ /* 0x040fe60000081058 */
[----:B------:R-:W4:Y:S04]  /*1d880*/  LDL.LU.64 R86, [R1+0x778] ;  /* 0x0007780001567983 */ /* 0x000f280000300a00 */
[----:B------:R-:W-:Y:S04]  /*1d890*/  STL.64 [R1+0x240], R96 ;  /* 0x0002406001007387 */ /* 0x000fe80000100a00 */
[----:B------:R-:W-:Y:S04]  /*1d8a0*/  STL.64 [R1+0x248], R98 ;  /* 0x0002486201007387 */ /* 0x000fe80000100a00 */
[----:B------:R-:W4:Y:S04]  /*1d8b0*/  LDL.LU.64 R104, [R1+0x780] ;  /* 0x0007800001687983 */ /* 0x000f280000300a00 */
[----:B------:R-:W-:Y:S01]  /*1d8c0*/  STL.64 [R1+0x230], R92 ;  /* 0x0002305c01007387 */ /* 0x000fe20000100a00 */
[C---:B------:R-:W-:Y:S03]  /*1d8d0*/  HMMA.1688.F32.TF32 R80, R192.reuse, R4, R80 ;  /* 0x00000004c050723c */ /* 0x040fe60000081050 */
[----:B------:R-:W-:Y:S04]  /*1d8e0*/  STL.64 [R1+0x238], R94 ;  /* 0x0002385e01007387 */ /* 0x000fe80000100a00 */
[----:B------:R-:W4:Y:S04]  /*1d8f0*/  LDL.LU.64 R106, [R1+0x788] ;  /* 0x00078800016a7983 */ /* 0x000f280000300a00 */
[----:B------:R-:W-:Y:S04]  /*1d900*/  STL.64 [R1+0x220], R88 ;  /* 0x0002205801007387 */ /* 0x000fe80000100a00 */
[----:B------:R-:W-:Y:S04]  /*1d910*/  STL.64 [R1+0x228], R90 ;  /* 0x0002285a01007387 */ /* 0x000fe80000100a00 */
[----:B---3--:R-:W3:Y:S04]  /*1d920*/  LDL.LU.64 R100, [R1+0x790] ;  /* 0x0007900001647983 */ /* 0x008ee80000300a00 */
[----:B-1----:R-:W3:Y:S04]  /*1d930*/  LDL.LU.64 R102, [R1+0x798] ;  /* 0x0007980001667983 */ /* 0x002ee80000300a00 */
[----:B------:R1:W-:Y:S04]  /*1d940*/  STL.64 [R1+0x210], R80 ;  /* 0x0002105001007387 */ /* 0x0003e80000100a00 */
[----:B------:R1:W-:Y:S04]  /*1d950*/  STL.64 [R1+0x218], R82 ;  /* 0x0002185201007387 */ /* 0x0003e80000100a00 */
[----:B-1----:R-:W3:Y:S04]  /*1d960*/  LDL.LU.64 R80, [R1+0x7a0] ;  /* 0x0007a00001507983 */ /* 0x002ee80000300a00 */
[----:B------:R-:W3:Y:S01]  /*1d970*/  LDL.LU.64 R82, [R1+0x7a8] ;  /* 0x0007a80001527983 */ /* 0x000ee20000300a00 */
[C---:B--2---:R-:W-:Y:S03]  /*1d980*/  HMMA.1688.F32.TF32 R88, R192.reuse, R8, R72 ;  /* 0x00000008c058723c */ /* 0x044fe60000081048 */
[----:B------:R-:W3:Y:S04]  /*1d990*/  LDL.LU.64 R72, [R1+0x7b0] ;  /* 0x0007b00001487983 */ /* 0x000ee80000300a00 */
[----:B------:R-:W3:Y:S01]  /*1d9a0*/  LDL.LU.64 R74, [R1+0x7b8] ;  /* 0x0007b800014a7983 */ /* 0x000ee20000300a00 */
[C---:B------:R-:W-:Y:S11]  /*1d9b0*/  HMMA.1688.F32.TF32 R68, R192.reuse, R56, R68 ;  /* 0x00000038c044723c */ /* 0x040ff60000081044 */
[----:B------:R-:W-:Y:S04]  /*1d9c0*/  @!UPT UIADD3 URZ, URZ, URZ, URZ ;  /* 0x0000003f3f3ff290 */ /* 0x000fe8000fffe03f */
[----:B------:R-:W-:Y:S04]  /*1d9d0*/  STL.64 [R1+0x200], R88 ;  /* 0x0002005801007387 */ /* 0x000fe80000100a00 */
[----:B------:R-:W-:Y:S04]  /*1d9e0*/  STL.64 [R1+0x208], R90 ;  /* 0x0002085a01007387 */ /* 0x000fe80000100a00 */
[----:B------:R-:W3:Y:S04]  /*1d9f0*/  LDL.LU.64 R96, [R1+0x7c0] ;  /* 0x0007c00001607983 */ /* 0x000ee80000300a00 */
[----:B------:R-:W3:Y:S04]  /*1da00*/  LDL.LU.64 R98, [R1+0x7c8] ;  /* 0x0007c80001627983 */ /* 0x000ee80000300a00 */
[----:B------:R1:W-:Y:S04]  /*1da10*/  STL.64 [R1+0x1f0], R68 ;  /* 0x0001f04401007387 */ /* 0x0003e80000100a00 */
[----:B------:R1:W-:Y:S04]  /*1da20*/  STL.64 [R1+0x1f8], R70 ;  /* 0x0001f84601007387 */ /* 0x0003e80000100a00 */
[----:B-1----:R-:W3:Y:S04]  /*1da30*/  LDL.LU.64 R68, [R1+0x7d0] ;  /* 0x0007d00001447983 */ /* 0x002ee80000300a00 */
[----:B------:R-:W3:Y:S04]  /*1da40*/  LDL.LU.64 R70, [R1+0x7d8] ;  /* 0x0007d80001467983 */ /* 0x000ee80000300a00 */
[----:B------:R-:W3:Y:S04]  /*1da50*/  LDL.LU.64 R92, [R1+0x7e0] ;  /* 0x0007e000015c7983 */ /* 0x000ee80000300a00 */
[----:B------:R-:W3:Y:S01]  /*1da60*/  LDL.LU.64 R94, [R1+0x7e8] ;  /* 0x0007e800015e7983 */ /* 0x000ee20000300a00 */
[C---:B----4-:R-:W-:Y:S11]  /*1da70*/  HMMA.1688.F32.TF32 R84, R192.reuse, R52, R84 ;  /* 0x00000034c054723c */ /* 0x050ff60000081054 */
[----:B------:R-:W-:Y:S11]  /*1da80*/  @!UPT UIADD3 URZ, URZ, URZ, URZ ;  /* 0x0000003f3f3ff290 */ /* 0x000ff6000fffe03f */
[----:B------:R-:W-:Y:S01]  /*1da90*/  @!UPT UIADD3 URZ, URZ, URZ, URZ ;  /* 0x0000003f3f3ff290 */ /* 0x000fe2000fffe03f */
[----:B------:R1:W-:Y:S04]  /*1daa0*/  STL.64 [R1+0x1e0], R84 ;  /* 0x0001e05401007387 */ /* 0x0003e80000100a00 */
[----:B------:R4:W-:Y:S04]  /*1dab0*/  STL.64 [R1+0x1e8], R86 ;  /* 0x0001e85601007387 */ /* 0x0009e80000100a00 */
[----:B------:R-:W2:Y:S04]  /*1dac0*/  LDL.LU.64 R88, [R1+0x820] ;  /* 0x0008200001587983 */ /* 0x000ea80000300a00 */
[----:B------:R-:W2:Y:S01]  /*1dad0*/  LDL.LU.64 R90, [R1+0x828] ;  /* 0x00082800015a7983 */ /* 0x000ea20000300a00 */
[C---:B------:R-:W-:Y:S03]  /*1dae0*/  HMMA.1688.F32.TF32 R108, R192.reuse, R48, R104 ;  /* 0x00000030c06c723c */ /* 0x040fe60000081068 */
[----:B-1----:R-:W2:Y:S04]  /*1daf0*/  LDL.LU.64 R84, [R1+0x910] ;  /* 0x0009100001547983 */ /* 0x002ea80000300a00 */
[----:B----4-:R-:W4:Y:S01]  /*1db00*/  LDL.LU.64 R86, [R1+0x918] ;  /* 0x0009180001567983 */ /* 0x010f220000300a00 */
[C---:B---3--:R-:W-:Y:S08]  /*1db10*/  HMMA.1688.F32.TF32 R104, R192.reuse, R44, R100 ;  /* 0x0000002cc068723c */ /* 0x048ff00000081064 */
[C---:B------:R-:W-:Y:S07]  /*1db20*/  HMMA.1688.F32.TF32 R100, R192.reuse, R40, R80 ;  /* 0x00000028c064723c */ /* 0x040fee0000081050 */
        /* <DEDUP_REMOVED lines=14> */
[C---:B-1----:R-:W-:Y:S08]  /*1dc10*/  HMMA.1688.F32.TF32 R100, R192.reuse, R32, R96 ;  /* 0x00000020c064723c */ /* 0x042ff00000081060 */
[C---:B------:R-:W-:Y:S01]  /*1dc20*/  HMMA.1688.F32.TF32 R96, R192.reuse, R28, R68 ;  /* 0x0000001cc060723c */ /* 0x040fe20000081044 */
[----:B------:R-:W3:Y:S11]  /*1dc30*/  LDL.LU.64 R68, [R1+0x800] ;  /* 0x0008000001447983 */ /* 0x000ef60000300a00 */
[----:B------:R-:W-:Y:S03]  /*1dc40*/  @!UPT UIADD3 URZ, URZ, URZ, URZ ;  /* 0x0000003f3f3ff290 */ /* 0x000fe6000fffe03f */
        /* <DEDUP_REMOVED lines=11> */
[C---:B--2---:R-:W-:Y:S02]  /*1dd00*/  HMMA.1688.F32.TF32 R96, R192.reuse, R20, R88 ;  /* 0x00000014c060723c */ /* 0x044fe40000081058 */
[----:B------:R-:W2:Y:S06]  /*1dd10*/  LDL.LU.64 R88, [R1+0x8e0] ;  /* 0x0008e00001587983 */ /* 0x000eac0000300a00 */
[C---:B----4-:R-:W-:Y:S11]  /*1dd20*/  HMMA.1688.F32.TF32 R84, R192.reuse, R16, R84 ;  /* 0x00000010c054723c */ /* 0x050ff60000081054 */
[----:B------:R-:W-:Y:S04]  /*1dd30*/  @!UPT UIADD3 URZ, URZ, URZ, URZ ;  /* 0x0000003f3f3ff290 */ /* 0x000fe8000fffe03f */
[----:B------:R-:W-:Y:S04]  /*1dd40*/  STL.64 [R1+0x160], R96 ;  /* 0x0001606001007387 */ /* 0x000fe80000100a00 */
[----:B------:R-:W-:Y:S04]  /*1dd50*/  STL.64 [R1+0x168], R98 ;  /* 0x0001686201007387 */ /* 0x000fe80000100a00 */
[----:B------:R-:W2:Y:S04]  /*1dd60*/  LDL.LU.64 R90, [R1+0x8e8] ;  /* 0x0008e800015a7983 */ /* 0x000ea80000300a00 */
[----:B------:R1:W-:Y:S04]  /*1dd70*/  STL.64 [R1+0x150], R84 ;  /* 0x0001505401007387 */ /* 0x0003e80000100a00 */
[----:B------:R4:W-:Y:S04]  /*1dd80*/  STL.64 [R1+0x158], R86 ;  /* 0x0001585601007387 */ /* 0x0009e80000100a00 */
[----:B-1----:R-:W2:Y:S04]  /*1dd90*/  LDL.LU.64 R84, [R1+0x8d0] ;  /* 0x0008d00001547983 */ /* 0x002ea80000300a00 */
[----:B----4-:R-:W4:Y:S01]  /*1dda0*/  LDL.LU.64 R86, [R1+0x8d8] ;  /* 0x0008d80001567983 */ /* 0x010f220000300a00 */
[----:B---3--:R-:W-:Y:S03]  /*1ddb0*/  HMMA.1688.F32.TF32 R96, R192, R12, R80 ;  /* 0x0000000cc060723c */ /* 0x008fe60000081050 */
[----:B------:R-:W3:Y:S04]  /*1ddc0*/  LDL.LU.64 R80, [R1+0x8c0] ;  /* 0x0008c00001507983 */ /* 0x000ee80000300a00 */
[----:B------:R-:W3:Y:S01]  /*1ddd0*/  LDL.LU.64 R82, [R1+0x8c8] ;  /* 0x0008c80001527983 */ /* 0x000ee20000300a00 */
[C---:B------:R-:W-:Y:S11]  /*1dde0*/  HMMA.1688.F32.TF32 R72, R228.reuse, R64, R72 ;  /* 0x00000040e448723c */ /* 0x040ff60000081048 */
[----:B------:R-:W-:Y:S04]  /*1ddf0*/  @!UPT UIADD3 URZ, URZ, URZ, URZ ;  /* 0x0000003f3f3ff290 */ /* 0x000fe8000fffe03f */
[----:B------:R-:W-:Y:S04]  /*1de00*/  STL.64 [R1+0x140], R96 ;  /* 0x0001406001007387 */ /* 0x000fe80000100a00 */
[----:B------:R-:W-:Y:S04]  /*1de10*/  STL.64 [R1+0x148], R98 ;  /* 0x0001486201007387 */ /* 0x000fe80000100a00 */
[----:B------:R1:W-:Y:S01]  /*1de20*/  STL.64 [R1+0x130], R72 ;  /* 0x0001304801007387 */ /* 0x0003e20000100a00 */
[----:B------:R-:W-:Y:S02]  /*1de30*/  IMAD.MOV.U32 R2, RZ, RZ, R74 ;  /* 0x000000ffff027224 */ /* 0x000fe400078e004a */
[----:B------:R-:W-:Y:S01]  /*1de40*/  IMAD.MOV.U32 R0, RZ, RZ, R75 ;  /* 0x000000ffff007224 */ /* 0x000fe200078e004b */
[----:B-1----:R-:W3:Y:S04]  /*1de50*/  LDL.LU.64 R72, [R1+0x8b0] ;  /* 0x0008b00001487983 */ /* 0x002ee80000300a00 */
[----:B------:R-:W3:Y:S04]  /*1de60*/  LDL.LU.64 R74, [R1+0x8b8] ;  /* 0x0008b800014a7983 */ /* 0x000ee80000300a00 */
[----:B------:R-:W-:Y:S01]  /*1de70*/  STL [R1+0x23a4], R0 ;  /* 0x0023a40001007387 */ /* 0x000fe20000100800 */
[C---:B------:R-:W-:Y:S03]  /*1de80*/  HMMA.1688.F32.TF32 R96, R228.reuse, R60, R68 ;  /* 0x0000003ce460723c */ /* 0x040fe60000081044 */
[----:B------:R-:W-:Y:S04]  /*1de90*/  STL [R1+0x23a0], R2 ;  /* 0x0023a00201007387 */ /* 0x000fe80000100800 */
[----:B------:R-:W3:Y:S04]  /*1dea0*/  LDL.LU.64 R68, [R1+0x8a0] ;  /* 0x0008a00001447983 */ /* 0x000ee80000300a00 */
[----:B------:R-:W3:Y:S01]  /*1deb0*/  LDL.LU.64 R70, [R1+0x8a8] ;  /* 0x0008a80001467983 */ /* 0x000ee20000300a00 */
[C---:B------:R-:W-:Y:S11]  /*1dec0*/  HMMA.1688.F32.TF32 R92, R228.reuse, R4, R92 ;  /* 0x00000004e45c723c */ /* 0x040ff6000008105c */
[----:B------:R1:W-:Y:S04]  /*1ded0*/  STL.64 [R1+0x120], R96 ;  /* 0x0001206001007387 */ /* 0x0003e80000100a00 */
[----:B------:R1:W-:Y:S04]  /*1dee0*/  STL.64 [R1+0x128], R98 ;  /* 0x0001286201007387 */ /* 0x0003e80000100a00 */
[----:B------:R-:W3:Y:S04]  /*1def0*/  LDL.LU.64 R100, [R1+0x890] ;  /* 0x0008900001647983 */ /* 0x000ee80000300a00 */
[----:B------:R-:W3:Y:S04]  /*1df00*/  LDL.LU.64 R102, [R1+0x898] ;  /* 0x0008980001667983 */ /* 0x000ee80000300a00 */
[----:B------:R2:W-:Y:S04]  /*1df10*/  STL.64 [R1+0x110], R92 ;  /* 0x0001105c01007387 */ /* 0x0005e80000100a00 */
[----:B------:R2:W-:Y:S04]  /*1df20*/  STL.64 [R1+0x118], R94 ;  /* 0x0001185e01007387 */ /* 0x0005e80000100a00 */
[----:B-1----:R-:W3:Y:S04]  /*1df30*/  LDL.LU.64 R96, [R1+0x880] ;  /* 0x0008800001607983 */ /* 0x002ee80000300a00 */
[----:B------:R-:W3:Y:S01]  /*1df40*/  LDL.LU.64 R98, [R1+0x888] ;  /* 0x0008880001627983 */ /* 0x000ee20000300a00 */
[C---:B--2---:R-:W-:Y:S08]  /*1df50*/  HMMA.1688.F32.TF32 R88, R228.reuse, R8, R88 ;  /* 0x00000008e458723c */ /* 0x044ff00000081058 */
[C---:B----4-:R-:W-:Y:S11]  /*1df60*/  HMMA.1688.F32.TF32 R84, R228.reuse, R56, R84 ;  /* 0x00000038e454723c */ /* 0x050ff60000081054 */
[----:B------:R-:W-:Y:S04]  /*1df70*/  @!UPT UIADD3 URZ, URZ, URZ, URZ ;  /* 0x0000003f3f3ff290 */ /* 0x000fe8000fffe03f */
[----:B------:R1:W-:Y:S01]  /*1df80*/  STL.64 [R1+0x100], R88 ;  /* 0x0001005801007387 */ /* 0x0003e20000100a00 */
[C---:B---3--:R-:W-:Y:S03]  /*1df90*/  HMMA.1688.F32.TF32 R188, R228.reuse, R52, R80 ;  /* 0x00000034e4bc723c */ /* 0x048fe60000081050 */
[----:B------:R2:W-:Y:S04]  /*1dfa0*/  STL.64 [R1+0x108], R90 ;  /* 0x0001085a01007387 */ /* 0x0005e80000100a00 */
[----:B------:R3:W-:Y:S01]  /*1dfb0*/  STL.64 [R1+0xf0], R84 ;  /* 0x0000f05401007387 */ /* 0x0007e20000100a00 */
[----:B------:R-:W-:Y:S02]  /*1dfc0*/  IMAD.MOV.U32 R2, RZ, RZ, R87 ;  /* 0x000000ffff027224 */ /* 0x000fe400078e0057 */
[----:B------:R-:W-:Y:S01]  /*1dfd0*/  IMAD.MOV.U32 R0, RZ, RZ, R86 ;  /* 0x000000ffff007224 */ /* 0x000fe200078e0056 */
[----:B------:R-:W4:Y:S04]  /*1dfe0*/  LDL.LU.64 R92, [R1+0x870] ;  /* 0x00087000015c7983 */ /* 0x000f280000300a00 */
[----:B------:R-:W4:Y:S04]  /*1dff0*/  LDL.LU.64 R94, [R1+0x878] ;  /* 0x00087800015e7983 */ /* 0x000f280000300a00 */
[----:B-1----:R-:W4:Y:S04]  /*1e000*/  LDL.LU.64 R88, [R1+0x860] ;  /* 0x0008600001587983 */ /* 0x002f280000300a00 */
[----:B--2---:R-:W2:Y:S04]  /*1e010*/  LDL.LU.64 R90, [R1+0x868] ;  /* 0x00086800015a7983 */ /* 0x004ea80000300a00 */
[----:B------:R-:W-:Y:S04]  /*1e020*/  STL [R1+0x23ac], R2 ;  /* 0x0023ac0201007387 */ /* 0x000fe80000100800 */
[----:B------:R-:W-:Y:S04]  /*1e030*/  STL [R1+0x23a8], R0 ;  /* 0x0023a80001007387 */ /* 0x000fe80000100800 */
[----:B---3--:R-:W3:Y:S04]  /*1e040*/  LDL.LU.64 R84, [R1+0x850] ;  /* 0x0008500001547983 */ /* 0x008ee80000300a00 */
[----:B------:R-:W3:Y:S01]  /*1e050*/  LDL.LU.64 R86, [R1+0x858] ;  /* 0x0008580001567983 */ /* 0x000ee20000300a00 */
[C---:B------:R-:W-:Y:S03]  /*1e060*/  HMMA.1688.F32.TF32 R192, R228.reuse, R48, R72 ;  /* 0x00000030e4c0723c */ /* 0x040fe60000081048 */
[----:B------:R-:W-:Y:S04]  /*1e070*/  STL.64 [R1+0x2268], R190 ;  /* 0x002268be01007387 */ /* 0x000fe80000100a00 */
[----:B------:R-:W-:Y:S04]  /*1e080*/  STL.64 [R1+0x2260], R188 ;  /* 0x002260bc01007387 */ /* 0x000fe80000100a00 */
[----:B------:R-:W3:Y:S04]  /*1e090*/  LDL.LU.64 R80, [R1+0x840] ;  /* 0x0008400001507983 */ /* 0x000ee80000300a00 */
[----:B------:R-:W3:Y:S08]  /*1e0a0*/  LDL.LU.64 R82, [R1+0x848] ;  /* 0x0008480001527983 */ /* 0x000ef00000300a00 */
[----:B------:R-:W-:Y:S04]  /*1e0b0*/  STL.64 [R1+0x2278], R194 ;  /* 0x002278c201007387 */ /* 0x000fe80000100a00 */
[----:B------:R-:W-:Y:S04]  /*1e0c0*/  STL.64 [R1+0x2270], R192 ;  /* 0x002270c001007387 */ /* 0x000fe80000100a00 */
[----:B------:R-:W3:Y:S04]  /*1e0d0*/  LDL.LU.64 R72, [R1+0x830] ;  /* 0x0008300001487983 */ /* 0x000ee80000300a00 */
[----:B------:R-:W3:Y:S01]  /*1e0e0*/  LDL.LU.64 R74, [R1+0x838] ;  /* 0x00083800014a7983 */ /* 0x000ee20000300a00 */
[C---:B------:R-:W-:Y:S03]  /*1e0f0*/  HMMA.1688.F32.TF32 R196, R228.reuse, R44, R68 ;  /* 0x0000002ce4c4723c */ /* 0x040fe60000081044 */
[----:B------:R-:W3:Y:S04]  /*1e100*/  LDL.LU.64 R68, [R1+0x7f0] ;  /* 0x0007f00001447983 */ /* 0x000ee80000300a00 */
[----:B------:R-:W3:Y:S01]  /*1e110*/  LDL.LU.64 R70, [R1+0x7f8] ;  /* 0x0007f80001467983 */ /* 0x000ee20000300a00 */
[C---:B------:R-:W-:Y:S11]  /*1e120*/  HMMA.1688.F32.TF32 R200, R228.reuse, R40, R100 ;  /* 0x00000028e4c8723c */ /* 0x040ff60000081064 */
[----:B------:R-:W-:Y:S04]  /*1e130*/  @!UPT UIADD3 URZ, URZ, URZ, URZ ;  /* 0x0000003f3f3ff290 */ /* 0x000fe8000fffe03f */
[----:B------:R-:W-:Y:S04]  /*1e140*/  STL.64 [R1+0x2288], R198 ;  /* 0x002288c601007387 */ /* 0x000fe80000100a00 */
[----:B------:R-:W-:Y:S01]  /*1e150*/  STL.64 [R1+0x2280], R196 ;  /* 0x002280c401007387 */ /* 0x000fe20000100a00 */
[C---:B------:R-:W-:Y:S03]  /*1e160*/  HMMA.1688.F32.TF32 R204, R228.reuse, R36, R96 ;  /* 0x00000024e4cc723c */ /* 0x040fe60000081060 */
[----:B------:R-:W-:Y:S04]  /*1e170*/  STL.64 [R1+0x2298], R202 ;  /* 0x002298ca01007387 */ /* 0x000fe80000100a00 */
[----:B------:R-:W-:Y:S04]  /*1e180*/  STL.64 [R1+0x2290], R200 ;  /* 0x002290c801007387 */ /* 0x000fe80000100a00 */
[----:B------:R-:W3:Y:S04]  /*1e190*/  LDL.LU R244, [R1+0xe90] ;  /* 0x000e900001f47983 */ /* 0x000ee80000300800 */
[----:B------:R-:W3:Y:S04]  /*1e1a0*/  LDL.LU R245, [R1+0xe94] ;  /* 0x000e940001f57983 */ /* 0x000ee80000300800 */
[----:B------:R-:W3:Y:S04]  /*1e1b0*/  LDL.LU R246, [R1+0xe98] ;  /* 0x000e980001f67983 */ /* 0x000ee80000300800 */
[----:B------:R-:W3:Y:S04]  /*1e1c0*/  LDL.LU R247, [R1+0xe9c] ;  /* 0x000e9c0001f77983 */ /* 0x000ee80000300800 */
[----:B------:R-:W-:Y:S04]  /*1e1d0*/  STL.64 [R1+0x22a8], R206 ;  /* 0x0022a8ce01007387 */ /* 0x000fe80000100a00 */
[----:B------:R-:W-:Y:S01]  /*1e1e0*/  STL.64 [R1+0x22a0], R204 ;  /* 0x0022a0cc01007387 */ /* 0x000fe20000100a00 */
[C---:B----4-:R-:W-:Y:S08]  /*1e1f0*/  HMMA.1688.F32.TF32 R208, R228.reuse, R32, R92 ;  /* 0x00000020e4d0723c */ /* 0x050ff0000008105c */
[C---:B--2---:R-:W-:Y:S08]  /*1e200*/  HMMA.1688.F32.TF32 R212, R228.reuse, R28, R88 ;  /* 0x0000001ce4d4723c */ /* 0x044ff00000081058 */
[C---:B---3--:R-:W-:Y:S07]  /*1e210*/  HMMA.1688.F32.TF32 R216, R228.reuse, R24, R84 ;  /* 0x00000018e4d8723c */ /* 0x048fee0000081054 */
[----:B------:R-:W-:Y:S04]  /*1e220*/  STL.64 [R1+0x22b8], R210 ;  /* 0x0022b8d201007387 */ /* 0x000fe80000100a00 */
[----:B------:R-:W-:Y:S04]  /*1e230*/  STL.64 [R1+0x22b0], R208 ;  /* 0x0022b0d001007387 */ /* 0x000fe80000100a00 */
[----:B------:R-:W-:Y:S04]  /*1e240*/  STL.64 [R1+0x22c8], R214 ;  /* 0x0022c8d601007387 */ /* 0x000fe80000100a00 */
[----:B------:R-:W-:Y:S04]  /*1e250*/  STL.64 [R1+0x22c0], R212 ;  /* 0x0022c0d401007387 */ /* 0x000fe80000100a00 */
[----:B------:R-:W2:Y:S04]  /*1e260*/  LDL.LU R248, [R1+0xe80] ;  /* 0x000e800001f87983 */ /* 0x000ea80000300800 */
[----:B------:R-:W2:Y:S04]  /*1e270*/  LDL.LU R249, [R1+0xe84] ;  /* 0x000e840001f97983 */ /* 0x000ea80000300800 */
[----:B------:R-:W2:Y:S04]  /*1e280*/  LDL.LU R250, [R1+0xe88] ;  /* 0x000e880001fa7983 */ /* 0x000ea80000300800 */
[----:B------:R-:W2:Y:S01]  /*1e290*/  LDL.LU R251, [R1+0xe8c] ;  /* 0x000e8c0001fb7983 */ /* 0x000ea20000300800 */
[C---:B------:R-:W-:Y:S03]  /*1e2a0*/  HMMA.1688.F32.TF32 R220, R228.reuse, R20, R80 ;  /* 0x00000014e4dc723c */ /* 0x040fe60000081050 */
[----:B------:R-:W-:Y:S05]  /*1e2b0*/  STL.64 [R1+0x22d8], R218 ;  /* 0x0022d8da01007387 */ /* 0x000fea0000100a00 */
[C---:B------:R-:W-:Y:S01]  /*1e2c0*/  HMMA.1688.F32.TF32 R224, R228.reuse, R16, R72 ;  /* 0x00000010e4e0723c */ /* 0x040fe20000081048 */
[----:B------:R-:W-:Y:S11]  /*1e2d0*/  STL.64 [R1+0x22d0], R216 ;  /* 0x0022d0d801007387 */ /* 0x000ff60000100a00 */
[----:B------:R-:W-:Y:S03]  /*1e2e0*/  @!UPT UIADD3 URZ, URZ, URZ, URZ ;  /* 0x0000003f3f3ff290 */ /* 0x000fe6000fffe03f */
[----:B------:R-:W-:Y:S04]  /*1e2f0*/  STL.64 [R1+0x22e8], R222 ;  /* 0x0022e8de01007387 */ /* 0x000fe80000100a00 */
[----:B------:R-:W-:Y:S04]  /*1e300*/  STL.64 [R1+0x22e0], R220 ;  /* 0x0022e0dc01007387 */ /* 0x000fe80000100a00 */
[----:B------:R-:W-:Y:S04]  /*1e310*/  STL.64 [R1+0x22f8], R226 ;  /* 0x0022f8e201007387 */ /* 0x000fe80000100a00 */
[----:B------:R-:W-:Y:S04]  /*1e320*/  STL.64 [R1+0x22f0], R224 ;  /* 0x0022f0e001007387 */ /* 0x000fe80000100a00 */
[----:B------:R-:W3:Y:S04]  /*1e330*/  LDL.LU R66, [R1+0x2564] ;  /* 0x0025640001427983 */ /* 0x000ee80000300800 */
[----:B------:R-:W3:Y:S01]  /*1e340*/  LDL.LU R67, [R1+0x2560] ;  /* 0x0025600001437983 */ /* 0x000ee20000300800 */
[----:B------:R-:W-:Y:S03]  /*1e350*/  HMMA.1688.F32.TF32 R228, R228, R12, R68 ;  /* 0x0000000ce4e4723c */ /* 0x000fe60000081044 */
[----:B------:R-:W4:Y:S04]  /*1e360*/  LDL.LU R126, [R1+0xe58] ;  /* 0x000e5800017e7983 */ /* 0x000f280000300800 */
[----:B------:R-:W2:Y:S11]  /*1e370*/  LDL.LU R62, [R1+0x255c] ;  /* 0x00255c00013e7983 */ /* 0x000eb60000300800 */
[----:B------:R-:W-:Y:S05]  /*1e380*/  @!UPT UIADD3 URZ, URZ, URZ, URZ ;  /* 0x0000003f3f3ff290 */ /* 0x000fea000fffe03f */
[----:B------:R-:W-:Y:S04]  /*1e390*/  STL.64 [R1+0x2308], R230 ;  /* 0x002308e601007387 */ /* 0x000fe80000100a00 */
[----:B------:R-:W-:Y:S01]  /*1e3a0*/  STL.64 [R1+0x2300], R228 ;  /* 0x002300e401007387 */ /* 0x000fe20000100a00 */
[----:B---3--:R-:W-:Y:S07]  /*1e3b0*/  HMMA.1688.F32.TF32 R68, R240, R66, R244 ;  /* 0x00000042f044723c */ /* 0x008fee00000810f4 */
[----:B------:R-:W-:-:S02]  /*1e3c0*/  IMAD.MOV.U32 R244, RZ, RZ, R63 ;  /* 0x000000fffff47224 */ /* 0x000fc400078e003f */
[----:B------:R-:W2:Y:S01]  /*1e3d0*/  LDL.LU R63, [R1+0x2558] ;  /* 0x00255800013f7983 */ /* 0x000ea20000300800 */
[----:B------:R-:W-:-:S03]  /*1e3e0*/  IMAD.MOV.U32 R247, RZ, RZ, R6 ;  /* 0x000000fffff77224 */ /* 0x000fc600078e0006 */
[----:B------:R-:W3:Y:S04]  /*1e3f0*/  LDL.LU R245, [R1+0xe24] ;  /* 0x000e240001f57983 */ /* 0x000ee80000300800 */
[----:B------:R-:W3:Y:S04]  /*1e400*/  LDL.LU R246, [R1+0xe28] ;  /* 0x000e280001f67983 */ /* 0x000ee80000300800 */
[----:B------:R-:W4:Y:S03]  /*1e410*/  LDL.LU R6, [R1+0x2554] ;  /* 0x0025540001067983 */ /* 0x000f260000300800 */
[----:B------:R-:W-:-:S02]  /*1e420*/  IMAD.MOV.U32 R9, RZ, RZ, R68 ;  /* 0x000000ffff097224 */ /* 0x000fc400078e0044 */
[----:B------:R-:W-:Y:S02]  /*1e430*/  IMAD.MOV.U32 R8, RZ, RZ, R69 ;  /* 0x000000ffff087224 */ /* 0x000fe400078e0045 */
[----:B------:R-:W-:Y:S02]  /*1e440*/  IMAD.MOV.U32 R5, RZ, RZ, R70 ;  /* 0x000000ffff057224 */ /* 0x000fe400078e0046 */
[----:B------:R-:W-:-:S05]  /*1e450*/  IMAD.MOV.U32 R4, RZ, RZ, R71 ;  /* 0x000000ffff047224 */ /* 0x000fca00078e0047 */
[----:B------:R1:W-:Y:S04]  /*1e460*/  STL [R1+0x21fc], R4 ;  /* 0x0021fc0401007387 */ /* 0x0003e80000100800 */
[----:B------:R1:W-:Y:S04]  /*1e470*/  STL [R1+0x21f8], R5 ;  /* 0x0021f80501007387 */ /* 0x0003e80000100800 */
[----:B------:R1:W-:Y:S04]  /*1e480*/  STL [R1+0x21f4], R8 ;  /* 0x0021f40801007387 */ /* 0x0003e80000100800 */
[----:B------:R1:W-:Y:S01]  /*1e490*/  STL [R1+0x21f0], R9 ;  /* 0x0021f00901007387 */ /* 0x0003e20000100800 */
[----:B------:R-:W-:Y:S01]  /*1e4a0*/  IMAD.MOV.U32 R72, RZ, RZ, R11 ;  /* 0x000000ffff487224 */ /* 0x000fe200078e000b */
[----:B--2---:R-:W-:Y:S07]  /*1e4b0*/  HMMA.1688.F32.TF32 R68, R240, R62, R248 ;  /* 0x0000003ef044723c */ /* 0x004fee00000810f8 */
[----:B------:R-:W-:-:S02]  /*1e4c0*/  IMAD.MOV.U32 R248, RZ, RZ, R7 ;  /* 0x000000fffff87224 */ /* 0x000fc400078e0007 */
[----:B------:R-:W4:Y:S01]  /*1e4d0*/  LDL.LU R7, [R1+0x2550] ;  /* 0x0025500001077983 */ /* 0x000f220000300800 */
[----:B------:R-:W-:-:S03]  /*1e4e0*/  IMAD.MOV.U32 R251, RZ, RZ, R10 ;  /* 0x000000fffffb7224 */ /* 0x000fc600078e000a */
[----:B------:R-:W2:Y:S04]  /*1e4f0*/  LDL.LU R249, [R1+0xdf4] ;  /* 0x000df40001f97983 */ /* 0x000ea80000300800 */
[----:B------:R-:W2:Y:S04]  /*1e500*/  LDL.LU R250, [R1+0xdf8] ;  /* 0x000df80001fa7983 */ /* 0x000ea80000300800 */
[----:B------:R-:W3:Y:S03]  /*1e510*/  LDL.LU R10, [R1+0x254c] ;  /* 0x00254c00010a7983 */ /* 0x000ee60000300800 */
[----:B------:R-:W-:-:S02]  /*1e520*/  IMAD.MOV.U32 R12, RZ, RZ, R71 ;  /* 0x000000ffff0c7224 */ /* 0x000fc400078e0047 */
[----:B------:R-:W-:Y:S02]  /*1e530*/  IMAD.MOV.U32 R13, RZ, RZ, R70 ;  /* 0x000000ffff0d7224 */ /* 0x000fe400078e0046 */
[----:B------:R-:W-:Y:S02]  /*1e540*/  IMAD.MOV.U32 R16, RZ, RZ, R69 ;  /* 0x000000ffff107224 */ /* 0x000fe400078e0045 */
[----:B------:R-:W-:Y:S01]  /*1e550*/  IMAD.MOV.U32 R17, RZ, RZ, R68 ;  /* 0x000000ffff117224 */ /* 0x000fe200078e0044 */
[----:B------:R1:W-:Y:S04]  /*1e560*/  STL [R1+0x220c], R12 ;  /* 0x00220c0c01007387 */ /* 0x0003e80000100800 */
[----:B------:R1:W-:Y:S04]  /*1e570*/  STL [R1+0x2208], R13 ;  /* 0x0022080d01007387 */ /* 0x0003e80000100800 */
[----:B------:R1:W-:Y:S04]  /*1e580*/  STL [R1+0x2204], R16 ;  /* 0x0022041001007387 */ /* 0x0003e80000100800 */
[----:B------:R1:W-:Y:S04]  /*1e590*/  STL [R1+0x2200], R17 ;  /* 0x0022001101007387 */ /* 0x0003e80000100800 */
[----:B------:R-:W3:Y:S01]  /*1e5a0*/  LDL.LU R11, [R1+0x2548] ;  /* 0x00254800010b7983 */ /* 0x000ee20000300800 */
[----:B------:R-:W-:-:S03]  /*1e5b0*/  IMAD.MOV.U32 R75, RZ, RZ, R58 ;  /* 0x000000ffff4b7224 */ /* 0x000fc600078e003a */
[----:B------:R-:W2:Y:S04]  /*1e5c0*/  LDL.LU R73, [R1+0xde4] ;  /* 0x000de40001497983 */ /* 0x000ea80000300800 */
[----:B------:R-:W2:Y:S04]  /*1e5d0*/  LDL.LU R74, [R1+0xde8] ;  /* 0x000de800014a7983 */ /* 0x000ea80000300800 */
[----:B------:R-:W2:Y:S01]  /*1e5e0*/  LDL.LU R58, [R1+0x2544] ;  /* 0x00254400013a7983 */ /* 0x000ea20000300800 */
[C---:B----4-:R-:W-:Y:S11]  /*1e5f0*/  HMMA.1688.F32.TF32 R68, R240.reuse, R6, R124 ;  /* 0x00000006f044723c */ /* 0x050ff6000008107c */
[----:B------:R-:W-:Y:S11]  /*1e600*/  @!UPT UIADD3 URZ, URZ, URZ, URZ ;  /* 0x0000003f3f3ff290 */ /* 0x000ff6000fffe03f */
[----:B------:R-:W-:Y:S02]  /*1e610*/  @!UPT UIADD3 URZ, URZ, URZ, URZ ;  /* 0x0000003f3f3ff290 */ /* 0x000fe4000fffe03f */
[----:B------:R-:W-:Y:S02]  /*1e620*/  IMAD.MOV.U32 R25, RZ, RZ, R68 ;  /* 0x000000ffff197224 */ /* 0x000fe400078e0044 */
[----:B------:R-:W-:Y:S02]  /*1e630*/  IMAD.MOV.U32 R24, RZ, RZ, R69 ;  /* 0x000000ffff187224 */ /* 0x000fe400078e0045 */
[----:B------:R-:W-:Y:S02]  /*1e640*/  IMAD.MOV.U32 R21, RZ, RZ, R70 ;  /* 0x000000ffff157224 */ /* 0x000fe400078e0046 */
[----:B------:R-:W-:Y:S02]  /*1e650*/  IMAD.MOV.U32 R20, RZ, RZ, R71 ;  /* 0x000000ffff147224 */ /* 0x000fe400078e0047 */
[----:B---3--:R-:W-:Y:S03]  /*1e660*/  HMMA.1688.F32.TF32 R68, R240, R10, R244 ;  /* 0x0000000af044723c */ /* 0x008fe600000810f4 */
[----:B------:R-:W-:Y:S04]  /*1e670*/  STL [R1+0x221c], R20 ;  /* 0x00221c1401007387 */ /* 0x000fe80000100800 */
[----:B------:R-:W-:Y:S04]  /*1e680*/  STL [R1+0x2218], R21 ;  /* 0x0022181501007387 */ /* 0x000fe80000100800 */
[----:B------:R-:W-:Y:S04]  /*1e690*/  STL [R1+0x2214], R24 ;  /* 0x0022141801007387 */ /* 0x000fe80000100800 */
[----:B------:R-:W-:Y:S09]  /*1e6a0*/  STL [R1+0x2210], R25 ;  /* 0x0022101901007387 */ /* 0x000ff20000100800 */
[----:B------:R-:W-:-:S02]  /*1e6b0*/  IMAD.MOV.U32 R33, RZ, RZ, R68 ;  /* 0x000000ffff217224 */ /* 0x000fc400078e0044 */
[----:B------:R-:W-:Y:S02]  /*1e6c0*/  IMAD.MOV.U32 R68, RZ, RZ, R59 ;  /* 0x000000ffff447224 */ /* 0x000fe400078e003b */
[----:B------:R-:W2:Y:S01]  /*1e6d0*/  LDL.LU R59, [R1+0x2540] ;  /* 0x00254000013b7983 */ /* 0x000ea20000300800 */
[----:B------:R-:W-:Y:S02]  /*1e6e0*/  IMAD.MOV.U32 R28, RZ, RZ, R71 ;  /* 0x000000ffff1c7224 */ /* 0x000fe400078e0047 */
[----:B------:R-:W-:Y:S02]  /*1e6f0*/  IMAD.MOV.U32 R32, RZ, RZ, R69 ;  /* 0x000000ffff207224 */ /* 0x000fe400078e0045 */
[----:B------:R-:W-:Y:S01]  /*1e700*/  IMAD.MOV.U32 R29, RZ, RZ, R70 ;  /* 0x000000ffff1d7224 */ /* 0x000fe200078e0046 */
[----:B------:R-:W3:Y:S04]  /*1e710*/  LDL.LU R69, [R1+0xdd4] ;  /* 0x000dd40001457983 */ /* 0x000ee80000300800 */
[----:B------:R-:W3:Y:S04]  /*1e720*/  LDL.LU R70, [R1+0xdd8] ;  /* 0x000dd80001467983 */ /* 0x000ee80000300800 */
[----:B------:R-:W3:Y:S04]  /*1e730*/  LDL.LU R71, [R1+0xddc] ;  /* 0x000ddc0001477983 */ /* 0x000ee80000300800 */
[----:B------:R-:W-:Y:S04]  /*1e740*/  STL [R1+0x222c], R28 ;  /* 0x00222c1c01007387 */ /* 0x000fe80000100800 */
[----:B------:R-:W-:Y:S01]  /*1e750*/  STL [R1+0x2228], R29 ;  /* 0x0022281d01007387 */ /* 0x000fe20000100800 */
[----:B------:R-:W-:-:S03]  /*1e760*/  IMAD.MOV.U32 R126, RZ, RZ, R38 ;  /* 0x000000ffff7e7224 */ /* 0x000fc600078e0026 */
[----:B------:R-:W-:Y:S01]  /*1e770*/  STL [R1+0x2224], R32 ;  /* 0x0022242001007387 */ /* 0x000fe20000100800 */
[----:B------:R-:W-:-:S03]  /*1e780*/  IMAD.MOV.U32 R127, RZ, RZ, R39 ;  /* 0x000000ffff7f7224 */ /* 0x000fc600078e0027 */
[----:B------:R-:W-:Y:S01]  /*1e790*/  STL [R1+0x2220], R33 ;  /* 0x0022202101007387 */ /* 0x000fe20000100800 */
[----:B------:R-:W-:-:S03]  /*1e7a0*/  IMAD.MOV.U32 R244, RZ, RZ, R42 ;  /* 0x000000fffff47224 */ /* 0x000fc600078e002a */
[----:B------:R-:W4:Y:S01]  /*1e7b0*/  LDL.LU R124, [R1+0xdc0] ;  /* 0x000dc000017c7983 */ /* 0x000f220000300800 */
[----:B------:R-:W-:-:S03]  /*1e7c0*/  IMAD.MOV.U32 R245, RZ, RZ, R43 ;  /* 0x000000fffff57224 */ /* 0x000fc600078e002b */
[----:B------:R-:W4:Y:S01]  /*1e7d0*/  LDL.LU R125, [R1+0xdc4] ;  /* 0x000dc400017d7983 */ /* 0x000f220000300800 */
[----:B------:R-:W-:-:S03]  /*1e7e0*/  IMAD.MOV.U32 R246, RZ, RZ, R46 ;  /* 0x000000fffff67224 */ /* 0x000fc600078e002e */
[----:B------:R-:W3:Y:S01]  /*1e7f0*/  LDL.LU R38, [R1+0x253c] ;  /* 0x00253c0001267983 */ /* 0x000ee20000300800 */
[----:B------:R-:W-:-:S03]  /*1e800*/  IMAD.MOV.U32 R247, RZ, RZ, R54 ;  /* 0x000000fffff77224 */ /* 0x000fc600078e0036 */
[----:B------:R-:W3:Y:S04]  /*1e810*/  LDL.LU R39, [R1+0x2538] ;  /* 0x0025380001277983 */ /* 0x000ee80000300800 */
[----:B------:R-:W3:Y:S04]  /*1e820*/  LDL.LU R42, [R1+0x2534] ;  /* 0x00253400012a7983 */ /* 0x000ee80000300800 */
[----:B------:R-:W3:Y:S04]  /*1e830*/  LDL.LU R43, [R1+0x2530] ;  /* 0x00253000012b7983 */ /* 0x000ee80000300800 */
[----:B------:R-:W4:Y:S04]  /*1e840*/  LDL.LU R46, [R1+0x252c] ;  /* 0x00252c00012e7983 */ /* 0x000f280000300800 */
[----:B------:R-:W3:Y:S01]  /*1e850*/  LDL.LU R54, [R1+0x2528] ;  /* 0x0025280001367983 */ /* 0x000ee20000300800 */
[----:B--2---:R-:W-:Y:S07]  /*1e860*/  HMMA.1688.F32.TF32 R80, R240, R58, R248 ;  /* 0x0000003af050723c */ /* 0x004fee00000810f8 */
[----:B------:R-:W-:-:S02]  /*1e870*/  IMAD.MOV.U32 R248, RZ, RZ, R55 ;  /* 0x000000fffff87224 */ /* 0x000fc400078e0037 */
[----:B------:R-:W2:Y:S01]  /*1e880*/  LDL.LU R55, [R1+0x2524] ;  /* 0x0025240001377983 */ /* 0x000ea20000300800 */
[----:B------:R-:W-:Y:S02]  /*1e890*/  IMAD.MOV.U32 R249, RZ, RZ, R47 ;  /* 0x000000fffff97224 */ /* 0x000fe400078e002f */
[----:B------:R-:W-:Y:S01]  /*1e8a0*/  IMAD.MOV.U32 R250, RZ, RZ, R50 ;  /* 0x000000fffffa7224 */ /* 0x000fe200078e0032 */
[----:B------:R-:W4:Y:S01]  /*1e8b0*/  LDL.LU R47, [R1+0x2520] ;  /* 0x00252000012f7983 */ /* 0x000f220000300800 */
[----:B------:R-:W-:-:S03]  /*1e8c0*/  IMAD.MOV.U32 R251, RZ, RZ, R51 ;  /* 0x000000fffffb7224 */ /* 0x000fc600078e0033 */
[----:B------:R-:W3:Y:S04]  /*1e8d0*/  LDL.LU R50, [R1+0x251c] ;  /* 0x00251c0001327983 */ /* 0x000ee80000300800 */
[----:B------:R-:W3:Y:S03]  /*1e8e0*/  LDL.LU R51, [R1+0x2518] ;  /* 0x0025180001337983 */ /* 0x000ee60000300800 */
[----:B------:R-:W-:Y:S02]  /*1e8f0*/  IMAD.MOV.U32 R36, RZ, RZ, R83 ;  /* 0x000000ffff247224 */ /* 0x000fe400078e0053 */
[----:B------:R-:W-:Y:S02]  /*1e900*/  IMAD.MOV.U32 R37, RZ, RZ, R82 ;  /* 0x000000ffff257224 */ /* 0x000fe400078e0052 */
[----:B------:R-:W-:-:S02]  /*1e910*/  IMAD.MOV.U32 R40, RZ, RZ, R81 ;  /* 0x000000ffff287224 */ /* 0x000fc400078e0051 */
[----:B------:R-:W-:Y:S01]  /*1e920*/  IMAD.MOV.U32 R41, RZ, RZ, R80 ;  /* 0x000000ffff297224 */ /* 0x000fe200078e0050 */
[----:B------:R-:W-:Y:S04]  /*1e930*/  STL [R1+0x223c], R36 ;  /* 0x00223c2401007387 */ /* 0x000fe80000100800 */
[----:B------:R-:W-:Y:S04]  /*1e940*/  STL [R1+0x2238], R37 ;  /* 0x0022382501007387 */ /* 0x000fe80000100800 */
[----:B------:R-:W-:Y:S04]  /*1e950*/  STL [R1+0x2234], R40 ;  /* 0x0022342801007387 */ /* 0x000fe80000100800 */
[----:B------:R-:W-:Y:S01]  /*1e960*/  STL [R1+0x2230], R41 ;  /* 0x0022302901007387 */ /* 0x000fe20000100800 */
[C---:B---3--:R-:W-:Y:S08]  /*1e970*/  HMMA.1688.F32.TF32 R68, R240.reuse, R50, R68 ;  /* 0x00000032f044723c */ /* 0x048ff00000081044 */
[C---:B--2---:R-:W-:Y:S11]  /*1e980*/  HMMA.1688.F32.TF32 R72, R240.reuse, R54, R72 ;  /* 0x00000036f048723c */ /* 0x044ff60000081048 */
[----:B------:R-:W-:Y:S05]  /*1e990*/  @!UPT UIADD3 URZ, URZ, URZ, URZ ;  /* 0x0000003f3f3ff290 */ /* 0x000fea000fffe03f */
[----:B------:R-:W-:Y:S02]  /*1e9a0*/  IMAD.MOV.U32 R57, RZ, RZ, R68 ;  /* 0x000000ffff397224 */ /* 0x000fe400078e0044 */
[----:B------:R-:W-:Y:S02]  /*1e9b0*/  IMAD.MOV.U32 R56, RZ, RZ, R69 ;  /* 0x000000ffff387224 */ /* 0x000fe400078e0045 */
[----:B------:R-:W-:Y:S02]  /*1e9c0*/  IMAD.MOV.U32 R53, RZ, RZ, R70 ;  /* 0x000000ffff357224 */ /* 0x000fe400078e0046 */
[----:B------:R-:W-:Y:S02]  /*1e9d0*/  IMAD.MOV.U32 R52, RZ, RZ, R71 ;  /* 0x000000ffff347224 */ /* 0x000fe400078e0047 */
[----:B----4-:R-:W-:Y:S01]  /*1e9e0*/  HMMA.1688.F32.TF32 R68, R240, R46, R124 ;  /* 0x0000002ef044723c */ /* 0x010fe2000008107c */
[----:B------:R-:W-:Y:S02]  /*1e9f0*/  IMAD.MOV.U32 R44, RZ, RZ, R75 ;  /* 0x000000ffff2c7224 */ /* 0x000fe400078e004b */
[----:B------:R-:W-:-:S02]  /*1ea00*/  IMAD.MOV.U32 R45, RZ, RZ, R74 ;  /* 0x000000ffff2d7224 */ /* 0x000fc400078e004a */
[----:B------:R-:W-:Y:S11]  /*1ea10*/  IMAD.MOV.U32 R48, RZ, RZ, R73 ;  /* 0x000000ffff307224 */ /* 0x000ff600078e0049 */
[----:B------:R-:W-:Y:S08]  /*1ea20*/  @!UPT UIADD3 URZ, URZ, URZ, URZ ;  /* 0x0000003f3f3ff290 */ /* 0x000ff0000fffe03f */
[----:B------:R-:W-:Y:S02]  /*1ea30*/  IMAD.MOV.U32 R65, RZ, RZ, R68 ;  /* 0x000000ffff417224 */ /* 0x000fe400078e0044 */
[----:B------:R-:W-:Y:S02]  /*1ea40*/  IMAD.MOV.U32 R64, RZ, RZ, R69 ;  /* 0x000000ffff407224 */ /* 0x000fe400078e0045 */
[----:B------:R-:W-:Y:S02]  /*1ea50*/  IMAD.MOV.U32 R61, RZ, RZ, R70 ;  /* 0x000000ffff3d7224 */ /* 0x000fe400078e0046 */
[----:B------:R-:W-:Y:S02]  /*1ea60*/  IMAD.MOV.U32 R60, RZ, RZ, R71 ;  /* 0x000000ffff3c7224 */ /* 0x000fe400078e0047 */
[----:B------:R-:W-:Y:S01]  /*1ea70*/  HMMA.1688.F32.TF32 R68, R240, R42, R244 ;  /* 0x0000002af044723c */ /* 0x000fe200000810f4 */
[----:B------:R-:W-:Y:S01]  /*1ea80*/  IMAD.MOV.U32 R49, RZ, RZ, R72 ;  /* 0x000000ffff317224 */ /* 0x000fe200078e0048 */
[----:B------:R-:W-:Y:S04]  /*1ea90*/  STL [R1+0x224c], R44 ;  /* 0x00224c2c01007387 */ /* 0x000fe80000100800 */
[----:B------:R-:W-:Y:S04]  /*1eaa0*/  STL [R1+0x2248], R45 ;  /* 0x0022482d01007387 */ /* 0x000fe80000100800 */
[----:B------:R-:W-:Y:S04]  /*1eab0*/  STL [R1+0x2244], R48 ;  /* 0x0022443001007387 */ /* 0x000fe80000100800 */
[----:B------:R-:W-:Y:S04]  /*1eac0*/  STL [R1+0x2240], R49 ;  /* 0x0022403101007387 */ /* 0x000fe80000100800 */
[----:B------:R-:W-:Y:S04]  /*1ead0*/  STL [R1+0x225c], R52 ;  /* 0x00225c3401007387 */ /* 0x000fe80000100800 */
[----:B------:R-:W-:Y:S02]  /*1eae0*/  STL [R1+0x2258], R53 ;  /* 0x0022583501007387 */ /* 0x000fe40000100800 */
[----:B-1----:R-:W-:-:S02]  /*1eaf0*/  IMAD.MOV.U32 R4, RZ, RZ, R68 ;  /* 0x000000ffff047224 */ /* 0x002fc400078e0044 */
[----:B------:R-:W-:Y:S01]  /*1eb00*/  IMAD.MOV.U32 R5, RZ, RZ, R69 ;  /* 0x000000ffff057224 */ /* 0x000fe200078e0045 */
[----:B------:R-:W-:Y:S01]  /*1eb10*/  STL [R1+0x2254], R56 ;  /* 0x0022543801007387 */ /* 0x000fe20000100800 */
[----:B------:R-:W-:Y:S02]  /*1eb20*/  IMAD.MOV.U32 R8, RZ, RZ, R70 ;  /* 0x000000ffff087224 */ /* 0x000fe400078e0046 */
[----:B------:R-:W-:Y:S01]  /*1eb30*/  IMAD.MOV.U32 R9, RZ, RZ, R71 ;  /* 0x000000ffff097224 */ /* 0x000fe200078e0047 */
[----:B------:R-:W-:Y:S01]  /*1eb40*/  STL [R1+0x2250], R57 ;  /* 0x0022503901007387 */ /* 0x000fe20000100800 */
[----:B------:R-:W-:Y:S01]  /*1eb50*/  HMMA.1688.F32.TF32 R68, R240, R38, R248 ;  /* 0x00000026f044723c */ /* 0x000fe200000810f8 */
[----:B------:R-:W-:-:S06]  /*1eb60*/  IMAD.MOV.U32 R244, RZ, RZ, R27 ;  /* 0x000000fffff47224 */ /* 0x000fcc00078e001b */
[----:B------:R-:W-:Y:S02]  /*1eb70*/  IMAD.MOV.U32 R248, RZ, RZ, R30 ;  /* 0x000000fffff87224 */ /* 0x000fe400078e001e */
[----:B------:R-:W2:Y:S01]  /*1eb80*/  LDL.LU R30, [R1+0x2514] ;  /* 0x00251400011e7983 */ /* 0x000ea20000300800 */
[----:B------:R-:W-:Y:S02]  /*1eb90*/  IMAD.MOV.U32 R249, RZ, RZ, R35 ;  /* 0x000000fffff97224 */ /* 0x000fe400078e0023 */
[----:B------:R-:W-:Y:S01]  /*1eba0*/  IMAD.MOV.U32 R250, RZ, RZ, R34 ;  /* 0x000000fffffa7224 */ /* 0x000fe200078e0022 */
[----:B------:R-:W3:Y:S01]  /*1ebb0*/  LDL.LU R35, [R1+0x2510] ;  /* 0x0025100001237983 */ /* 0x000ee20000300800 */
[----:B------:R-:W-:-:S03]  /*1ebc0*/  IMAD.MOV.U32 R251, RZ, RZ, R22 ;  /* 0x000000fffffb7224 */ /* 0x000fc600078e0016 */
[----:B------:R-:W4:Y:S01]  /*1ebd0*/  LDL.LU R34, [R1+0x250c] ;  /* 0x00250c0001227983 */ /* 0x000f220000300800 */
[----:B------:R-:W-:-:S03]  /*1ebe0*/  IMAD.MOV.U32 R245, RZ, RZ, R26 ;  /* 0x000000fffff57224 */ /* 0x000fc600078e001a */
[----:B------:R-:W4:Y:S01]  /*1ebf0*/  LDL.LU R22, [R1+0x2508] ;  /* 0x0025080001167983 */ /* 0x000f220000300800 */
[----:B------:R-:W-:-:S03]  /*1ec00*/  IMAD.MOV.U32 R246, RZ, RZ, R23 ;  /* 0x000000fffff67224 */ /* 0x000fc600078e0017 */
[----:B------:R-:W4:Y:S01]  /*1ec10*/  LDL.LU R27, [R1+0x2504] ;  /* 0x00250400011b7983 */ /* 0x000f220000300800 */
[----:B------:R-:W-:-:S03]  /*1ec20*/  IMAD.MOV.U32 R247, RZ, RZ, R31 ;  /* 0x000000fffff77224 */ /* 0x000fc600078e001f */
[----:B------:R-:W4:Y:S04]  /*1ec30*/  LDL.LU R26, [R1+0x2500] ;  /* 0x00250000011a7983 */ /* 0x000f280000300800 */
[----:B------:R-:W4:Y:S04]  /*1ec40*/  LDL.LU R23, [R1+0x24fc] ;  /* 0x0024fc0001177983 */ /* 0x000f280000300800 */
[----:B------:R-:W4:Y:S04]  /*1ec50*/  LDL.LU R31, [R1+0x24f8] ;  /* 0x0024f800011f7983 */ /* 0x000f280000300800 */
[----:B------:R-:W4:Y:S04]  /*1ec60*/  LDL.LU R100, [R1+0xd90] ;  /* 0x000d900001647983 */ /* 0x000f280000300800 */
[----:B------:R-:W4:Y:S04]  /*1ec70*/  LDL.LU R101, [R1+0xd94] ;  /* 0x000d940001657983 */ /* 0x000f280000300800 */
[----:B------:R-:W4:Y:S04]  /*1ec80*/  LDL.LU R102, [R1+0xd98] ;  /* 0x000d980001667983 */ /* 0x000f280000300800 */
[----:B------:R-:W4:Y:S01]  /*1ec90*/  LDL.LU R103, [R1+0xd9c] ;  /* 0x000d9c0001677983 */ /* 0x000f220000300800 */
        /* <DEDUP_REMOVED lines=23> */
[----:B------:R-:W4:Y:S01]  /*1ee10*/  LDL.LU R87, [R1+0xd5c] ;  /* 0x000d5c0001577983 */ /* 0x000f220000300800 */
[----:B------:R-:W-:-:S02]  /*1ee20*/  IMAD.MOV.U32 R12, RZ, RZ, R68 ;  /* 0x000000ffff0c7224 */ /* 0x000fc400078e0044 */
[----:B------:R-:W-:Y:S02]  /*1ee30*/  IMAD.MOV.U32 R13, RZ, RZ, R69 ;  /* 0x000000ffff0d7224 */ /* 0x000fe400078e0045 */
[----:B------:R-:W-:Y:S02]  /*1ee40*/  IMAD.MOV.U32 R16, RZ, RZ, R70 ;  /* 0x000000ffff107224 */ /* 0x000fe400078e0046 */
[----:B------:R-:W-:Y:S02]  /*1ee50*/  IMAD.MOV.U32 R17, RZ, RZ, R71 ;  /* 0x000000ffff117224 */ /* 0x000fe400078e0047 */
[----:B--2---:R-:W-:Y:S02]  /*1ee60*/  IMAD.MOV.U32 R71, RZ, RZ, R30 ;  /* 0x000000ffff477224 */ /* 0x004fe400078e001e */
[----:B---3--:R-:W-:Y:S02]  /*1ee70*/  IMAD.MOV.U32 R70, RZ, RZ, R35 ;  /* 0x000000ffff467224 */ /* 0x008fe400078e0023 */
[----:B----4-:R-:W-:-:S02]  /*1ee80*/  IMAD.MOV.U32 R69, RZ, RZ, R34 ;  /* 0x000000ffff457224 */ /* 0x010fc400078e0022 */
[----:B------:R-:W-:Y:S02]  /*1ee90*/  IMAD.MOV.U32 R68, RZ, RZ, R22 ;  /* 0x000000ffff447224 */ /* 0x000fe400078e0016 */
[----:B------:R-:W-:Y:S02]  /*1eea0*/  IMAD.MOV.U32 R81, RZ, RZ, R15 ;  /* 0x000000ffff517224 */ /* 0x000fe400078e000f */
[----:B------:R-:W-:Y:S02]  /*1eeb0*/  IMAD.MOV.U32 R80, RZ, RZ, R14 ;  /* 0x000000ffff507224 */ /* 0x000fe400078e000e */
[----:B------:R-:W2:Y:S04]  /*1eec0*/  LDL.LU R14, [R1+0x24e4] ;  /* 0x0024e400010e7983 */ /* 0x000ea80000300800 */
[----:B------:R-:W2:Y:S01]  /*1eed0*/  LDL.LU R15, [R1+0x24e0] ;  /* 0x0024e000010f7983 */ /* 0x000ea20000300800 */
[----:B------:R-:W-:-:S02]  /*1eee0*/  IMAD.MOV.U32 R82, RZ, RZ, R18 ;  /* 0x000000ffff527224 */ /* 0x000fc400078e0012 */
[----:B------:R-:W-:Y:S01]  /*1eef0*/  IMAD.MOV.U32 R83, RZ, RZ, R19 ;  /* 0x000000ffff537224 */ /* 0x000fe200078e0013 */
[----:B------:R-:W3:Y:S04]  /*1ef00*/  LDL.LU R18, [R1+0x24dc] ;  /* 0x0024dc0001127983 */ /* 0x000ee80000300800 */
[----:B------:R-:W3:Y:S01]  /*1ef10*/  LDL.LU R19, [R1+0x24d8] ;  /* 0x0024d80001137983 */ /* 0x000ee20000300800 */
[----:B------:R-:W-:-:S03]  /*1ef20*/  IMAD.MOV.U32 R72, RZ, RZ, R31 ;  /* 0x000000ffff487224 */ /* 0x000fc600078e001f */
[----:B------:R-:W4:Y:S01]  /*1ef30*/  LDL.LU R22, [R1+0x24d4] ;  /* 0x0024d40001167983 */ /* 0x000f220000300800 */
[----:B------:R-:W-:-:S03]  /*1ef40*/  IMAD.MOV.U32 R73, RZ, RZ, R23 ;  /* 0x000000ffff497224 */ /* 0x000fc600078e0017 */
[----:B------:R-:W3:Y:S04]  /*1ef50*/  LDL.LU R34, [R1+0x24d0] ;  /* 0x0024d00001227983 */ /* 0x000ee80000300800 */
[----:B------:R-:W3:Y:S04]  /*1ef60*/  LDL.LU R35, [R1+0x24cc] ;  /* 0x0024cc0001237983 */ /* 0x000ee80000300800 */
[----:B------:R-:W3:Y:S04]  /*1ef70*/  LDL.LU R30, [R1+0x24c8] ;  /* 0x0024c800011e7983 */ /* 0x000ee80000300800 */
[----:B------:R-:W3:Y:S04]  /*1ef80*/  LDL.LU R31, [R1+0x24c4] ;  /* 0x0024c400011f7983 */ /* 0x000ee80000300800 */
[----:B------:R-:W4:Y:S01]  /*1ef90*/  LDL.LU R23, [R1+0x24c0] ;  /* 0x0024c00001177983 */ /* 0x000f220000300800 */
[----:B------:R-:W-:-:S02]  /*1efa0*/  IMAD.MOV.U32 R74, RZ, RZ, R26 ;  /* 0x000000ffff4a7224 */ /* 0x000fc400078e001a */
[----:B------:R-:W-:Y:S01]  /*1efb0*/  IMAD.MOV.U32 R75, RZ, RZ, R27 ;  /* 0x000000ffff4b7224 */ /* 0x000fe200078e001b */
[----:B------:R-:W3:Y:S04]  /*1efc0*/  LDL.LU R26, [R1+0x24bc] ;  /* 0x0024bc00011a7983 */ /* 0x000ee80000300800 */
[----:B------:R-:W3:Y:S02]  /*1efd0*/  LDL.LU R27, [R1+0x24b8] ;  /* 0x0024b800011b7983 */ /* 0x000ee40000300800 */
[C---:B------:R-:W-:Y:S08]  /*1efe0*/  HMMA.1688.F32.TF32 R72, R236.reuse, R66, R72 ;  /* 0x00000042ec48723c */ /* 0x040ff00000081048 */
[----:B------:R-:W-:Y:S08]  /*1eff0*/  HMMA.1688.F32.TF32 R68, R236, R62, R68 ;  /* 0x0000003eec44723c */ /* 0x000ff00000081044 */
[----:B--2---:R-:W-:Y:S11]  /*1f000*/  HMMA.1688.F32.TF32 R80, R240, R14, R80 ;  /* 0x0000000ef050723c */ /* 0x004ff60000081050 */
[----:B------:R-:W-:Y:S11]  /*1f010*/  @!UPT UIADD3 URZ, URZ, URZ, URZ ;  /* 0x0000003f3f3ff290 */ /* 0x000ff6000fffe03f */
[----:B------:R-:W-:Y:S01]  /*1f020*/  @!UPT UIADD3 URZ, URZ, URZ, URZ ;  /* 0x0000003f3f3ff290 */ /* 0x000fe2000fffe03f */
        /* <DEDUP_REMOVED lines=8> */
[----:B-1----:R-:W-:Y:S08]  /*1f0b0*/  HMMA.1688.F32.TF32 R68, R236, R58, R248 ;  /* 0x0000003aec44723c */ /* 0x002ff000000810f8 */
[C---:B---3--:R-:W-:Y:S01]  /*1f0c0*/  HMMA.1688.F32.TF32 R84, R240.reuse, R18, R84 ;  /* 0x00000012f054723c */ /* 0x048fe20000081054 */
[----:B------:R-:W-:Y:S04]  /*1f0d0*/  STL.64 [R1+0x620], R80 ;  /* 0x0006205001007387 */ /* 0x000fe80000100a00 */
[----:B------:R-:W-:Y:S03]  /*1f0e0*/  STL.64 [R1+0x628], R82 ;  /* 0x0006285201007387 */ /* 0x000fe60000100a00 */
[C---:B----4-:R-:W-:Y:S01]  /*1f0f0*/  HMMA.1688.F32.TF32 R88, R240.reuse, R22, R88 ;  /* 0x00000016f058723c */ /* 0x050fe20000081058 */
[----:B------:R-:W2:Y:S04]  /*1f100*/  LDL.LU R244, [R1+0xb10] ;  /* 0x000b100001f47983 */ /* 0x000ea80000300800 */
[----:B------:R-:W-:Y:S03]  /*1f110*/  STL.64 [R1+0x630], R72 ;  /* 0x0006304801007387 */ /* 0x000fe60000100a00 */
[C---:B------:R-:W-:Y:S01]  /*1f120*/  HMMA.1688.F32.TF32 R96, R240.reuse, R30, R96 ;  /* 0x0000001ef060723c */ /* 0x040fe20000081060 */
[----:B------:R-:W-:Y:S04]  /*1f130*/  STL.64 [R1+0x638], R74 ;  /* 0x0006384a01007387 */ /* 0x000fe80000100a00 */
[----:B------:R1:W-:Y:S04]  /*1f140*/  STL.64 [R1+0x640], R68 ;  /* 0x0006404401007387 */ /* 0x0003e80000100a00 */
[----:B------:R3:W-:Y:S01]  /*1f150*/  STL.64 [R1+0x648], R70 ;  /* 0x0006484601007387 */ /* 0x0007e20000100a00 */
[----:B------:R-:W-:Y:S03]  /*1f160*/  HMMA.1688.F32.TF32 R100, R240, R34, R100 ;  /* 0x00000022f064723c */ /* 0x000fe60000081064 */
[----:B------:R-:W2:Y:S04]  /*1f170*/  LDL.LU R245, [R1+0xb14] ;  /* 0x000b140001f57983 */ /* 0x000ea80000300800 */
[----:B------:R-:W2:Y:S04]  /*1f180*/  LDL.LU R246, [R1+0xb18] ;  /* 0x000b180001f67983 */ /* 0x000ea80000300800 */
[----:B------:R-:W2:Y:S04]  /*1f190*/  LDL.LU R247, [R1+0xb1c] ;  /* 0x000b1c0001f77983 */ /* 0x000ea80000300800 */
[----:B------:R-:W4:Y:S04]  /*1f1a0*/  LDL.LU R124, [R1+0xb30] ;  /* 0x000b3000017c7983 */ /* 0x000f280000300800 */
[----:B------:R-:W4:Y:S04]  /*1f1b0*/  LDL.LU R125, [R1+0xb34] ;  /* 0x000b3400017d7983 */ /* 0x000f280000300800 */
[----:B------:R-:W4:Y:S04]  /*1f1c0*/  LDL.LU R126, [R1+0xb38] ;  /* 0x000b3800017e7983 */ /* 0x000f280000300800 */
[----:B------:R-:W4:Y:S04]  /*1f1d0*/  LDL.LU R127, [R1+0xb3c] ;  /* 0x000b3c00017f7983 */ /* 0x000f280000300800 */
[----:B-1----:R-:W2:Y:S04]  /*1f1e0*/  LDL.LU R68, [R1+0xb50] ;  /* 0x000b500001447983 */ /* 0x002ea80000300800 */
[----:B------:R-:W2:Y:S04]  /*1f1f0*/  LDL.LU R69, [R1+0xb54] ;  /* 0x000b540001457983 */ /* 0x000ea80000300800 */
[----:B---3--:R-:W2:Y:S04]  /*1f200*/  LDL.LU R70, [R1+0xb58] ;  /* 0x000b580001467983 */ /* 0x008ea80000300800 */
[----:B------:R-:W2:Y:S01]  /*1f210*/  LDL.LU R71, [R1+0xb5c] ;  /* 0x000b5c0001477983 */ /* 0x000ea20000300800 */
[----:B------:R-:W-:-:S03]  /*1f220*/  IMAD.MOV.U32 R52, RZ, RZ, R84 ;  /* 0x000000ffff347224 */ /* 0x000fc600078e0054 */
[----:B------:R-:W3:Y:S01]  /*1f230*/  LDL.LU R80, [R1+0xb80] ;  /* 0x000b800001507983 */ /* 0x000ee20000300800 */
[----:B------:R-:W-:-:S03]  /*1f240*/  IMAD.MOV.U32 R53, RZ, RZ, R85 ;  /* 0x000000ffff357224 */ /* 0x000fc600078e0055 */
[----:B------:R-:W3:Y:S01]  /*1f250*/  LDL.LU R81, [R1+0xb84] ;  /* 0x000b840001517983 */ /* 0x000ee20000300800 */
[----:B------:R-:W-:-:S03]  /*1f260*/  IMAD.MOV.U32 R56, RZ, RZ, R86 ;  /* 0x000000ffff387224 */ /* 0x000fc600078e0056 */
[----:B------:R-:W3:Y:S01]  /*1f270*/  LDL.LU R82, [R1+0xb88] ;  /* 0x000b880001527983 */ /* 0x000ee20000300800 */
[----:B------:R-:W-:-:S03]  /*1f280*/  IMAD.MOV.U32 R57, RZ, RZ, R87 ;  /* 0x000000ffff397224 */ /* 0x000fc600078e0057 */
[----:B------:R-:W3:Y:S01]  /*1f290*/  LDL.LU R83, [R1+0xb8c] ;  /* 0x000b8c0001537983 */ /* 0x000ee20000300800 */
[----:B------:R-:W-:-:S03]  /*1f2a0*/  IMAD.MOV.U32 R44, RZ, RZ, R88 ;  /* 0x000000ffff2c7224 */ /* 0x000fc600078e0058 */
[----:B------:R-:W2:Y:S01]  /*1f2b0*/  LDL.LU R84, [R1+0xb90] ;  /* 0x000b900001547983 */ /* 0x000ea20000300800 */
        /* <DEDUP_REMOVED lines=21> */
[----:B------:R-:W2:Y:S04]  /*1f410*/  LDL.LU R99, [R1+0xbcc] ;  /* 0x000bcc0001637983 */ /* 0x000ea80000300800 */
        /* <DEDUP_REMOVED lines=20> */
[----:B------:R-:W3:Y:S04]  /*1f560*/  LDL.LU R204, [R1+0xc50] ;  /* 0x000c500001cc7983 */ /* 0x000ee80000300800 */
[----:B------:R-:W3:Y:S04]  /*1f570*/  LDL.LU R205, [R1+0xc54] ;  /* 0x000c540001cd7983 */ /* 0x000ee80000300800 */
[----:B------:R-:W3:Y:S04]  /*1f580*/  LDL.LU R206, [R1+0xc58] ;  /* 0x000c580001ce7983 */ /* 0x000ee80000300800 */
[----:B------:R-:W3:Y:S04]  /*1f590*/  LDL.LU R207, [R1+0xc5c] ;  /* 0x000c5c0001cf7983 */ /* 0x000ee80000300800 */
        /* <DEDUP_REMOVED lines=28> */
[----:B------:R-:W-:Y:S03]  /*1f760*/  HMMA.1688.F32.TF32 R92, R240, R26, R92 ;  /* 0x0000001af05c723c */ /* 0x000fe6000008105c */
        /* <DEDUP_REMOVED lines=17> */
[----:B------:R-:W-:Y:S01]  /*1f880*/  IMAD.MOV.U32 R37, RZ, RZ, R93 ;  /* 0x000000ffff257224 */ /* 0x000fe200078e005d */
[----:B------:R-:W4:Y:S01]  /*1f890*/  LDL.LU R92, [R1+0xbb0] ;  /* 0x000bb000015c7983 */ /* 0x000f220000300800 */
[----:B------:R-:W-:Y:S02]  /*1f8a0*/  IMAD.MOV.U32 R40, RZ, RZ, R94 ;  /* 0x000000ffff287224 */ /* 0x000fe400078e005e */
[----:B------:R-:W-:Y:S01]  /*1f8b0*/  IMAD.MOV.U32 R41, RZ, RZ, R95 ;  /* 0x000000ffff297224 */ /* 0x000fe200078e005f */
        /* <DEDUP_REMOVED lines=11> */
[----:B------:R-:W-:Y:S04]  /*1f970*/  LDS R240, [R79+0x22100] ;  /* 0x022100004ff07984 */ /* 0x000fe80000000800 */
[----:B------:R-:W-:Y:S04]  /*1f980*/  LDS R242, [R79+0x23100] ;  /* 0x023100004ff27984 */ /* 0x000fe80000000800 */
[----:B------:R-:W-:Y:S04]  /*1f990*/  LDS R241, [R252+0x22100] ;  /* 0x02210000fcf17984 */ /* 0x000fe80000000800 */
[----:B------:R-:W1:Y:S01]  /*1f9a0*/  LDS R243, [R252+0x23100] ;  /* 0x02310000fcf37984 */ /* 0x000e620000000800 */
[----:B--2---:R-:W-:Y:S08]  /*1f9b0*/  HMMA.1688.F32.TF32 R200, R236, R18, R200 ;  /* 0x00000012ecc8723c */ /* 0x004ff000000810c8 */
[----:B-1----:R-:W-:Y:S08]  /*1f9c0*/  HMMA.1688.F32.TF32 R188, R240, R62, R188 ;  /* 0x0000003ef0bc723c */ /* 0x002ff000000810bc */
[C---:B---3--:R-:W-:Y:S08]  /*1f9d0*/  HMMA.1688.F32.TF32 R204, R236.reuse, R22, R204 ;  /* 0x00000016eccc723c */ /* 0x048ff000000810cc */
[C---:B----4-:R-:W-:Y:S08]  /*1f9e0*/  HMMA.1688.F32.TF32 R208, R236.reuse, R26, R208 ;  /* 0x0000001aecd0723c */ /* 0x050ff000000810d0 */
[C---:B------:R-:W-:Y:S08]  /*1f9f0*/  HMMA.1688.F32.TF32 R216, R236.reuse, R34, R216 ;  /* 0x00000022ecd8723c */ /* 0x040ff000000810d8 */
[C---:B------:R-:W-:Y:S08]  /*1fa00*/  HMMA.1688.F32.TF32 R220, R236.reuse, R38, R220 ;  /* 0x00000026ecdc723c */ /* 0x040ff000000810dc */
[C---:B------:R-:W-:Y:S08]  /*1fa10*/  HMMA.1688.F32.TF32 R224, R236.reuse, R42, R224 ;  /* 0x0000002aece0723c */ /* 0x040ff000000810e0 */
[C---:B------:R-:W-:Y:S08]  /*1fa20*/  HMMA.1688.F32.TF32 R116, R236.reuse, R50, R116 ;  /* 0x00000032ec74723c */ /* 0x040ff00000081074 */
[C---:B------:R-:W-:Y:S08]  /*1fa30*/  HMMA.1688.F32.TF32 R120, R236.reuse, R54, R120 ;  /* 0x00000036ec78723c */ /* 0x040ff00000081078 */
[C---:B------:R-:W-:Y:S11]  /*1fa40*/  HMMA.1688.F32.TF32 R228, R236.reuse, R46, R228 ;  /* 0x0000002eece4723c */ /* 0x040ff600000810e4 */
[----:B------:R-:W-:Y:S04]  /*1fa50*/  @!UPT UIADD3 URZ, URZ, URZ, URZ ;  /* 0x0000003f3f3ff290 */ /* 0x000fe8000fffe03f */
[----:B------:R-:W-:Y:S01]  /*1fa60*/  STL.64 [R1+0x660], R120 ;  /* 0x0006607801007387 */ /* 0x000fe20000100a00 */
[----:B------:R-:W-:Y:S03]  /*1fa70*/  HMMA.1688.F32.TF32 R212, R236, R30, R212 ;  /* 0x0000001eecd4723c */ /* 0x000fe600000810d4 */
[----:B------:R1:W-:Y:S05]  /*1fa80*/  STL.64 [R1+0x668], R122 ;  /* 0x0006687a01007387 */ /* 0x0003ea0000100a00 */
[----:B------:R-:W-:Y:S01]  /*1fa90*/  HMMA.1688.F32.TF32 R112, R240, R6, R112 ;  /* 0x00000006f070723c */ /* 0x000fe20000081070 */
[----:B-1----:R-:W2:Y:S07]  /*1faa0*/  LDL.LU.64 R122, [R1+0x24b0] ;  /* 0x0024b000017a7983 */ /* 0x002eae0000300a00 */
[----:B------:R-:W-:Y:S01]  /*1fab0*/  HMMA.1688.F32.TF32 R196, R236, R14, R196 ;  /* 0x0000000eecc4723c */ /* 0x000fe200000810c4 */
[----:B------:R-:W2:Y:S04]  /*1fac0*/  LDL.LU.64 R120, [R1+0x24a8] ;  /* 0x0024a80001787983 */ /* 0x000ea80000300a00 */
[----:B------:R-:W-:Y:S04]  /*1fad0*/  STL.64 [R1+0x670], R116 ;  /* 0x0006707401007387 */ /* 0x000fe80000100a00 */
[----:B------:R1:W-:Y:S01]  /*1fae0*/  STL.64 [R1+0x678], R118 ;  /* 0x0006787601007387 */ /* 0x0003e20000100a00 */
[C---:B------:R-:W-:Y:S03]  /*1faf0*/  HMMA.1688.F32.TF32 R104, R240.reuse, R58, R104 ;  /* 0x0000003af068723c */ /* 0x040fe60000081068 */
[----:B------:R-:W-:Y:S04]  /*1fb00*/  LDS R236, [R79+0x22180] ;  /* 0x022180004fec7984 */ /* 0x000fe80000000800 */
[----:B------:R-:W-:Y:S01]  /*1fb10*/  LDS R238, [R79+0x23180] ;  /* 0x023180004fee7984 */ /* 0x000fe20000000800 */
[C---:B------:R-:W-:Y:S03]  /*1fb20*/  HMMA.1688.F32.TF32 R192, R240.reuse, R66, R192 ;  /* 0x00000042f0c0723c */ /* 0x040fe600000810c0 */
[----:B-1----:R-:W3:Y:S04]  /*1fb30*/  LDL.LU.64 R118, [R1+0x24a0] ;  /* 0x0024a00001767983 */ /* 0x002ee80000300a00 */
[----:B------:R-:W3:Y:S04]  /*1fb40*/  LDL.LU.64 R116, [R1+0x2498] ;  /* 0x0024980001747983 */ /* 0x000ee80000300a00 */
[----:B------:R-:W-:Y:S01]  /*1fb50*/  STL.64 [R1+0x680], R228 ;  /* 0x000680e401007387 */ /* 0x000fe20000100a00 */
[C---:B------:R-:W-:Y:S03]  /*1fb60*/  HMMA.1688.F32.TF32 R108, R240.reuse, R10, R108 ;  /* 0x0000000af06c723c */ /* 0x040fe6000008106c */
[----:B------:R-:W-:Y:S04]  /*1fb70*/  STL.64 [R1+0x688], R230 ;  /* 0x000688e601007387 */ /* 0x000fe80000100a00 */
[----:B------:R-:W-:Y:S04]  /*1fb80*/  STL.64 [R1+0x690], R224 ;  /* 0x000690e001007387 */ /* 0x000fe80000100a00 */
[----:B------:R-:W-:Y:S01]  /*1fb90*/  STL.64 [R1+0x698], R226 ;  /* 0x000698e201007387 */ /* 0x000fe20000100a00 */
[C---:B------:R-:W-:Y:S03]  /*1fba0*/  HMMA.1688.F32.TF32 R100, R240.reuse, R54, R100 ;  /* 0x00000036f064723c */ /* 0x040fe60000081064 */
        /* <DEDUP_REMOVED lines=48> */
[C---:B----4-:R-:W-:Y:S03]  /*1feb0*/  HMMA.1688.F32.TF32 R72, R240.reuse, R18, R244 ;  /* 0x00000012f048723c */ /* 0x050fe600000810f4 */
[----:B------:R-:W-:Y:S04]  /*1fec0*/  LDS R237, [R252+0x22180] ;  /* 0x02218000fced7984 */ /* 0x000fe80000000800 */
[----:B------:R-:W4:Y:S01]  /*1fed0*/  LDS R239, [R252+0x23180] ;  /* 0x02318000fcef7984 */ /* 0x000f220000000800 */
[-C--:B-1----:R-:W-:Y:S03]  /*1fee0*/  HMMA.1688.F32.TF32 R68, R240, R14.reuse, R248 ;  /* 0x0000000ef044723c */ /* 0x082fe600000810f8 */
[----:B------:R-:W-:Y:S04]  /*1fef0*/  LDS R240, [R79+0x22200] ;  /* 0x022200004ff07984 */ /* 0x000fe80000000800 */
[----:B------:R-:W-:Y:S04]  /*1ff00*/  LDS R242, [R79+0x23200] ;  /* 0x023200004ff27984 */ /* 0x000fe80000000800 */
[----:B------:R-:W-:Y:S04]  /*1ff10*/  STL.64 [R1+0x900], R80 ;  /* 0x0009005001007387 */ /* 0x000fe80000100a00 */
[----:B------:R-:W-:Y:S04]  /*1ff20*/  STL.64 [R1+0x908], R82 ;  /* 0x0009085201007387 */ /* 0x000fe80000100a00 */
[----:B------:R-:W2:Y:S04]  /*1ff30*/  LDL.LU R248, [R1+0x580] ;  /* 0x0005800001f87983 */ /* 0x000ea80000300800 */
[----:B------:R-:W-:Y:S04]  /*1ff40*/  STL.64 [R1+0x8e0], R72 ;  /* 0x0008e04801007387 */ /* 0x000fe80000100a00 */
[----:B------:R-:W-:Y:S04]  /*1ff50*/  STL.64 [R1+0x8e8], R74 ;  /* 0x0008e84a01007387 */ /* 0x000fe80000100a00 */
[----:B------:R1:W-:Y:S04]  /*1ff60*/  STL.64 [R1+0x8d0], R68 ;  /* 0x0008d04401007387 */ /* 0x0003e80000100a00 */
[----:B------:R1:W-:Y:S04]  /*1ff70*/  STL.64 [R1+0x8d8], R70 ;  /* 0x0008d84601007387 */ /* 0x0003e80000100a00 */
[----:B------:R-:W2:Y:S04]  /*1ff80*/  LDL.LU R249, [R1+0x584] ;  /* 0x0005840001f97983 */ /* 0x000ea80000300800 */
[----:B------:R-:W2:Y:S04]  /*1ff90*/  LDL.LU R250, [R1+0x588] ;  /* 0x0005880001fa7983 */ /* 0x000ea80000300800 */
[----:B------:R-:W2:Y:S04]  /*1ffa0*/  LDL.LU R251, [R1+0x58c] ;  /* 0x00058c0001fb7983 */ /* 0x000ea80000300800 */
[----:B------:R-:W2:Y:S04]  /*1ffb0*/  LDL.LU R244, [R1+0x590] ;  /* 0x0005900001f47983 */ /* 0x000ea80000300800 */
[----:B------:R-:W2:Y:S04]  /*1ffc0*/  LDL.LU R245, [R1+0x594] ;  /* 0x0005940001f57983 */ /* 0x000ea80000300800 */
[----:B------:R-:W2:Y:S04]  /*1ffd0*/  LDL.LU R246, [R1+0x598] ;  /* 0x0005980001f67983 */ /* 0x000ea80000300800 */
[----:B------:R-:W2:Y:S04]  /*1ffe0*/  LDL.LU R247, [R1+0x59c] ;  /* 0x00059c0001f77983 */ /* 0x000ea80000300800 */
[----:B-1----:R-:W2:Y:S04]  /*1fff0*/  LDL.LU R68, [R1+0x5b0] ;  /* 0x0005b00001447983 */ /* 0x002ea80000300800 */
        /* <DEDUP_REMOVED lines=15> */
[----:B------:R-:W4:Y:S04]  /*200f0*/  LDL.LU R96, [R1+0x920] ;  /* 0x0009200001607983 */ /* 0x000f280000300800 */
[----:B------:R-:W4:Y:S04]  /*20100*/  LDL.LU R97, [R1+0x924] ;  /* 0x0009240001617983 */ /* 0x000f280000300800 */
[----:B------:R-:W4:Y:S04]  /*20110*/  LDL.LU R98, [R1+0x928] ;  /* 0x0009280001627983 */ /* 0x000f280000300800 */
[----:B------:R-:W4:Y:S04]  /*20120*/  LDL.LU R99, [R1+0x92c] ;  /* 0x00092c0001637983 */ /* 0x000f280000300800 */
        /* <DEDUP_REMOVED lines=72> */
[----:B------:R-:W-:Y:S04]  /*205b0*/  LDS R241, [R252+0x22200] ;  /* 0x02220000fcf17984 */ /* 0x000fe80000000800 */
[----:B------:R-:W1:Y:S01]  /*205c0*/  LDS R243, [R252+0x23200] ;  /* 0x02320000fcf37984 */ /* 0x000e620000000800 */
[C---:B----4-:R-:W-:Y:S08]  /*205d0*/  HMMA.1688.F32.TF32 R96, R236.reuse, R14, R96 ;  /* 0x0000000eec60723c */ /* 0x050ff00000081060 */
[C---:B--2---:R-:W-:Y:S08]  /*205e0*/  HMMA.1688.F32.TF32 R192, R236.reuse, R22, R192 ;  /* 0x00000016ecc0723c */ /* 0x044ff000000810c0 */
[C---:B---3--:R-:W-:Y:S08]  /*205f0*/  HMMA.1688.F32.TF32 R196, R236.reuse, R26, R196 ;  /* 0x0000001aecc4723c */ /* 0x048ff000000810c4 */
[C---:B------:R-:W-:Y:S08]  /*20600*/  HMMA.1688.F32.TF32 R200, R236.reuse, R30, R200 ;  /* 0x0000001eecc8723c */ /* 0x040ff000000810c8 */
        /* <DEDUP_REMOVED lines=8> */
[C---:B------:R-:W-:Y:S11]  /*20690*/  HMMA.1688.F32.TF32 R104, R236.reuse, R6, R104 ;  /* 0x00000006ec68723c */ /* 0x040ff60000081068 */
[----:B------:R-:W-:Y:S04]  /*206a0*/  @!UPT UIADD3 URZ, URZ, URZ, URZ ;  /* 0x0000003f3f3ff290 */ /* 0x000fe8000fffe03f */
[----:B------:R-:W-:Y:S04]  /*206b0*/  STL.64 [R1+0xd80], R112 ;  /* 0x000d807001007387 */ /* 0x000fe80000100a00 */
[----:B------:R2:W-:Y:S01]  /*206c0*/  STL.64 [R1+0xd88], R114 ;  /* 0x000d887201007387 */ /* 0x0005e20000100a00 */
[C---:B------:R-:W-:Y:S03]  /*206d0*/  HMMA.1688.F32.TF32 R220, R236.reuse, R50, R220 ;  /* 0x00000032ecdc723c */ /* 0x040fe600000810dc */
[----:B--2---:R-:W2:Y:S04]  /*206e0*/  LDL.LU.64 R114, [R1+0x2490] ;  /* 0x0024900001727983 */ /* 0x004ea80000300a00 */
[----:B------:R-:W2:Y:S04]  /*206f0*/  LDL.LU.64 R112, [R1+0x2488] ;  /* 0x0024880001707983 */ /* 0x000ea80000300a00 */
[----:B------:R-:W-:Y:S01]  /*20700*/  STL.64 [R1+0xd70], R108 ;  /* 0x000d706c01007387 */ /* 0x000fe20000100a00 */
[C---:B------:R-:W-:Y:S03]  /*20710*/  HMMA.1688.F32.TF32 R204, R236.reuse, R34, R204 ;  /* 0x00000022eccc723c */ /* 0x040fe600000810cc */
[----:B------:R3:W-:Y:S04]  /*20720*/  STL.64 [R1+0xd78], R110 ;  /* 0x000d786e01007387 */ /* 0x0007e80000100a00 */
[----:B---3--:R-:W3:Y:S04]  /*20730*/  LDL.LU.64 R110, [R1+0x2480] ;  /* 0x00248000016e7983 */ /* 0x008ee80000300a00 */
[----:B------:R-:W3:Y:S04]  /*20740*/  LDL.LU.64 R108, [R1+0x2478] ;  /* 0x00247800016c7983 */ /* 0x000ee80000300a00 */
[----:B------:R-:W-:Y:S04]  /*20750*/  STL.64 [R1+0xd60], R104 ;  /* 0x000d606801007387 */ /* 0x000fe80000100a00 */
[----:B------:R4:W-:Y:S01]  /*20760*/  STL.64 [R1+0xd68], R106 ;  /* 0x000d686a01007387 */ /* 0x0009e20000100a00 */
[----:B------:R-:W-:Y:S03]  /*20770*/  HMMA.1688.F32.TF32 R188, R236, R18, R188 ;  /* 0x00000012ecbc723c */ /* 0x000fe600000810bc */
[----:B------:R-:W-:Y:S04]  /*20780*/  LDS R236, [R79+0x22280] ;  /* 0x022280004fec7984 */ /* 0x000fe80000000800 */
[----:B------:R-:W-:Y:S04]  /*20790*/  LDS R238, [R79+0x23280] ;  /* 0x023280004fee7984 */ /* 0x000fe80000000800 */
[----:B----4-:R-:W4:Y:S04]  /*207a0*/  LDL.LU.64 R106, [R1+0x2470] ;  /* 0x00247000016a7983 */ /* 0x010f280000300a00 */
[----:B------:R-:W4:Y:S04]  /*207b0*/  LDL.LU.64 R104, [R1+0x2468] ;  /* 0x0024680001687983 */ /* 0x000f280000300a00 */
[----:B------:R-:W-:Y:S04]  /*207c0*/  STL.64 [R1+0xd50], R100 ;  /* 0x000d506401007387 */ /* 0x000fe80000100a00 */
[----:B------:R1:W-:Y:S02]  /*207d0*/  STL.64 [R1+0xd58], R102 ;  /* 0x000d586601007387 */ /* 0x0003e40000100a00 */
[C---:B-1----:R-:W-:Y:S02]  /*207e0*/  HMMA.1688.F32.TF32 R92, R240.reuse, R66, R92 ;  /* 0x00000042f05c723c */ /* 0x042fe4000008105c */
[----:B------:R-:W-:Y:S04]  /*207f0*/  LDS R237, [R252+0x22280] ;  /* 0x02228000fced7984 */ /* 0x000fe80000000800 */
[----:B------:R-:W1:Y:S04]  /*20800*/  LDS R239, [R252+0x23280] ;  /* 0x02328000fcef7984 */ /* 0x000e680000000800 */
[----:B------:R-:W2:Y:S04]  /*20810*/  LDL.LU.64 R102, [R1+0x2460] ;  /* 0x0024600001667983 */ /* 0x000ea80000300a00 */
[----:B------:R-:W2:Y:S01]  /*20820*/  LDL.LU.64 R100, [R1+0x2458] ;  /* 0x0024580001647983 */ /* 0x000ea20000300a00 */
        /* <DEDUP_REMOVED lines=38> */
[----:B------:R1:W-:Y:S02]  /*20a90*/  STL.64 [R1+0xf48], R74 ;  /* 0x000f484a01007387 */ /* 0x0003e40000100a00 */
[C---:B-1----:R-:W-:Y:S02]  /*20aa0*/  HMMA.1688.F32.TF32 R80, R240.reuse, R50, R124 ;  /* 0x00000032f050723c */ /* 0x042fe4000008107c */
[----:B------:R-:W-:Y:S04]  /*20ab0*/  STL.64 [R1+0xe90], R68 ;  /* 0x000e904401007387 */ /* 0x000fe80000100a00 */
[----:B------:R1:W-:Y:S02]  /*20ac0*/  STL.64 [R1+0xe98], R70 ;  /* 0x000e984601007387 */ /* 0x0003e40000100a00 */
[C---:B------:R-:W-:Y:S08]  /*20ad0*/  HMMA.1688.F32.TF32 R72, R240.reuse, R46, R244 ;  /* 0x0000002ef048723c */ /* 0x040ff000000810f4 */
[----:B-1----:R-:W-:Y:S07]  /*20ae0*/  HMMA.1688.F32.TF32 R68, R240, R42, R248 ;  /* 0x0000002af044723c */ /* 0x002fee00000810f8 */
[----:B------:R1:W-:Y:S04]  /*20af0*/  STL.64 [R1+0xe80], R80 ;  /* 0x000e805001007387 */ /* 0x0003e80000100a00 */
[----:B------:R1:W-:Y:S04]  /*20b00*/  STL.64 [R1+0xe88], R82 ;  /* 0x000e885201007387 */ /* 0x0003e80000100a00 */
[----:B------:R-:W2:Y:S04]  /*20b10*/  LDL.LU R196, [R1+0x10] ;  /* 0x0000100001c47983 */ /* 0x000ea80000300800 */
[----:B------:R1:W-:Y:S04]  /*20b20*/  STL.64 [R1+0xe50], R72 ;  /* 0x000e504801007387 */ /* 0x0003e80000100a00 */
[----:B------:R1:W-:Y:S04]  /*20b30*/  STL.64 [R1+0xe58], R74 ;  /* 0x000e584a01007387 */ /* 0x0003e80000100a00 */
        /* <DEDUP_REMOVED lines=37> */
[----:B-1----:R-:W4:Y:S04]  /*20d90*/  LDL.LU R80, [R1+0x450] ;  /* 0x0004500001507983 */ /* 0x002f280000300800 */
        /* <DEDUP_REMOVED lines=43> */
[----:B------:R-:W4:Y:S04]  /*21050*/  LDL.LU R192, [R1] ;  /* 0x0000000001c07983 */ /* 0x000f280000300800 */
[----:B------:R-:W4:Y:S04]  /*21060*/  LDL.LU R193, [R1+0x4] ;  /* 0x0000040001c17983 */ /* 0x000f280000300800 */
[----:B------:R-:W4:Y:S04]  /*21070*/  LDL.LU R194, [R1+0x8] ;  /* 0x0000080001c27983 */ /* 0x000f280000300800 */
[----:B------:R-:W4:Y:S01]  /*21080*/  LDL.LU R195, [R1+0xc] ;  /* 0x00000c0001c37983 */ /* 0x000f220000300800 */
[C---:B--2---:R-:W-:Y:S08]  /*21090*/  HMMA.1688.F32.TF32 R244, R236.reuse, R6, R244 ;  /* 0x00000006ecf4723c */ /* 0x044ff000000810f4 */
[----:B---3--:R-:W-:Y:S08]  /*210a0*/  HMMA.1688.F32.TF32 R124, R236, R62, R124 ;  /* 0x0000003eec7c723c */ /* 0x008ff0000008107c */
[C---:B----4-:R-:W-:Y:S08]  /*210b0*/  HMMA.1688.F32.TF32 R80, R240.reuse, R18, R80 ;  /* 0x00000012f050723c */ /* 0x050ff00000081050 */
[C---:B------:R-:W-:Y:S08]  /*210c0*/  HMMA.1688.F32.TF32 R84, R240.reuse, R22, R84 ;  /* 0x00000016f054723c */ /* 0x040ff00000081054 */
[C---:B------:R-:W-:Y:S08]  /*210d0*/  HMMA.1688.F32.TF32 R92, R240.reuse, R34, R92 ;  /* 0x00000022f05c723c */ /* 0x040ff0000008105c */
[C---:B------:R-:W-:Y:S08]  /*210e0*/  HMMA.1688.F32.TF32 R96, R240.reuse, R38, R96 ;  /* 0x00000026f060723c */ /* 0x040ff00000081060 */
[C---:B------:R-:W-:Y:S11]  /*210f0*/  HMMA.1688.F32.TF32 R188, R240.reuse, R30, R188 ;  /* 0x0000001ef0bc723c */ /* 0x040ff600000810bc */
[----:B------:R-:W-:Y:S04]  /*21100*/  @!UPT UIADD3 URZ, URZ, URZ, URZ ;  /* 0x0000003f3f3ff290 */ /* 0x000fe8000fffe03f */
[----:B------:R-:W-:Y:S01]  /*21110*/  STL.64 [R1+0xdf0], R96 ;  /* 0x000df06001007387 */ /* 0x000fe20000100a00 */
[C---:B------:R-:W-:Y:S03]  /*21120*/  HMMA.1688.F32.TF32 R88, R240.reuse, R26, R88 ;  /* 0x0000001af058723c */ /* 0x040fe60000081058 */
[----:B------:R1:W-:Y:S04]  /*21130*/  STL.64 [R1+0xdf8], R98 ;  /* 0x000df86201007387 */ /* 0x0003e80000100a00 */
[----:B-1----:R-:W2:Y:S04]  /*21140*/  LDL.LU.64 R98, [R1+0x2450] ;  /* 0x0024500001627983 */ /* 0x002ea80000300a00 */
[----:B------:R-:W2:Y:S01]  /*21150*/  LDL.LU.64 R96, [R1+0x2448] ;  /* 0x0024480001607983 */ /* 0x000ea20000300a00 */
[----:B------:R-:W-:Y:S03]  /*21160*/  HMMA.1688.F32.TF32 R240, R240, R14, R72 ;  /* 0x0000000ef0f0723c */ /* 0x000fe60000081048 */
[----:B------:R-:W-:Y:S04]  /*21170*/  STL.64 [R1+0xde0], R92 ;  /* 0x000de05c01007387 */ /* 0x000fe80000100a00 */
[----:B------:R1:W-:Y:S01]  /*21180*/  STL.64 [R1+0xde8], R94 ;  /* 0x000de85e01007387 */ /* 0x0003e20000100a00 */
[C---:B------:R-:W-:Y:S03]  /*21190*/  HMMA.1688.F32.TF32 R68, R236.reuse, R66, R68 ;  /* 0x00000042ec44723c */ /* 0x040fe60000081044 */
[----:B-1----:R-:W3:Y:S04]  /*211a0*/  LDL.LU.64 R94, [R1+0x2440] ;  /* 0x00244000015e7983 */ /* 0x002ee80000300a00 */
[----:B------:R-:W3:Y:S04]  /*211b0*/  LDL.LU.64 R92, [R1+0x2438] ;  /* 0x00243800015c7983 */ /* 0x000ee80000300a00 */
[----:B------:R1:W-:Y:S04]  /*211c0*/  STL.64 [R1+0xdd0], R188 ;  /* 0x000dd0bc01007387 */ /* 0x0003e80000100a00 */
[----:B------:R4:W-:Y:S04]  /*211d0*/  STL.64 [R1+0xdd8], R190 ;  /* 0x000dd8be01007387 */ /* 0x0009e80000100a00 */
[----:B-1----:R-:W2:Y:S04]  /*211e0*/  LDL.LU R188, [R1+0xd0] ;  /* 0x0000d00001bc7983 */ /* 0x002ea80000300800 */
[----:B------:R-:W2:Y:S04]  /*211f0*/  LDL.LU R189, [R1+0xd4] ;  /* 0x0000d40001bd7983 */ /* 0x000ea80000300800 */
[----:B----4-:R-:W2:Y:S04]  /*21200*/  LDL.LU R190, [R1+0xd8] ;  /* 0x0000d80001be7983 */ /* 0x010ea80000300800 */
[----:B------:R-:W2:Y:S04]  /*21210*/  LDL.LU R191, [R1+0xdc] ;  /* 0x0000dc0001bf7983 */ /* 0x000ea80000300800 */
[----:B------:R-:W-:Y:S04]  /*21220*/  STL.64 [R1+0xdc0], R88 ;  /* 0x000dc05801007387 */ /* 0x000fe80000100a00 */
[----:B------:R1:W-:Y:S01]  /*21230*/  STL.64 [R1+0xdc8], R90 ;  /* 0x000dc85a01007387 */ /* 0x0003e20000100a00 */
[C---:B------:R-:W-:Y:S03]  /*21240*/  HMMA.1688.F32.TF32 R248, R236.reuse, R10, R248 ;  /* 0x0000000aecf8723c */ /* 0x040fe600000810f8 */
[----:B-1----:R-:W4:Y:S04]  /*21250*/  LDL.LU.64 R90, [R1+0x2430] ;  /* 0x00243000015a7983 */ /* 0x002f280000300a00 */
[----:B------:R-:W4:Y:S04]  /*21260*/  LDL.LU.64 R88, [R1+0x2428] ;  /* 0x0024280001587983 */ /* 0x000f280000300a00 */
[----:B------:R-:W-:Y:S04]  /*21270*/  STL.64 [R1+0xdb0], R84 ;  /* 0x000db05401007387 */ /* 0x000fe80000100a00 */
[----:B------:R1:W-:Y:S04]  /*21280*/  STL.64 [R1+0xdb8], R86 ;  /* 0x000db85601007387 */ /* 0x0003e80000100a00 */
[----:B-1----:R-:W2:Y:S04]  /*21290*/  LDL.LU.64 R86, [R1+0x2420] ;  /* 0x0024200001567983 */ /* 0x002ea80000300a00 */
[----:B------:R-:W2:Y:S04]  /*212a0*/  LDL.LU.64 R84, [R1+0x2418] ;  /* 0x0024180001547983 */ /* 0x000ea80000300a00 */
[----:B------:R-:W-:Y:S04]  /*212b0*/  STL.64 [R1+0xda0], R80 ;  /* 0x000da05001007387 */ /* 0x000fe80000100a00 */
[----:B------:R1:W-:Y:S04]  /*212c0*/  STL.64 [R1+0xda8], R82 ;  /* 0x000da85201007387 */ /* 0x0003e80000100a00 */
[----:B-1----:R-:W2:Y:S04]  /*212d0*/  LDL.LU.64 R82, [R1+0x2410] ;  /* 0x0024100001527983 */ /* 0x002ea80000300a00 */
[----:B------:R-:W2:Y:S04]  /*212e0*/  LDL.LU.64 R80, [R1+0x2408] ;  /* 0x0024080001507983 */ /* 0x000ea80000300a00 */
[----:B------:R-:W2:Y:S04]  /*212f0*/  LDL.LU.64 R74, [R1+0x2400] ;  /* 0x00240000014a7983 */ /* 0x000ea80000300a00 */
[----:B------:R-:W2:Y:S04]  /*21300*/  LDL.LU.64 R72, [R1+0x23f8] ;  /* 0x0023f80001487983 */ /* 0x000ea80000300a00 */
[----:B------:R-:W-:Y:S04]  /*21310*/  STL.64 [R1+0xd90], R240 ;  /* 0x000d90f001007387 */ /* 0x000fe80000100a00 */
[----:B------:R-:W-:Y:S04]  /*21320*/  STL.64 [R1+0xd98], R242 ;  /* 0x000d98f201007387 */ /* 0x000fe80000100a00 */
[----:B------:R-:W-:Y:S04]  /*21330*/  STL.64 [R1+0x1180], R68 ;  /* 0x0011804401007387 */ /* 0x000fe80000100a00 */
[----:B------:R1:W-:Y:S01]  /*21340*/  STL.64 [R1+0x1188], R70 ;  /* 0x0011884601007387 */ /* 0x0003e20000100a00 */
[C---:B------:R-:W-:Y:S03]  /*21350*/  HMMA.1688.F32.TF32 R228, R236.reuse, R58, R228 ;  /* 0x0000003aece4723c */ /* 0x040fe600000810e4 */
[----:B------:R-:W-:Y:S04]  /*21360*/  LDS R240, [R79+0x22300] ;  /* 0x022300004ff07984 */ /* 0x000fe80000000800 */
[----:B------:R-:W-:Y:S04]  /*21370*/  LDS R242, [R79+0x23300] ;  /* 0x023300004ff27984 */ /* 0x000fe80000000800 */
[----:B-1----:R-:W2:Y:S04]  /*21380*/  LDL.LU.64 R70, [R1+0x23f0] ;  /* 0x0023f00001467983 */ /* 0x002ea80000300a00 */
[----:B------:R-:W2:Y:S04]  /*21390*/  LDL.LU.64 R68, [R1+0x23e8] ;  /* 0x0023e80001447983 */ /* 0x000ea80000300a00 */
[----:B------:R-:W-:Y:S04]  /*213a0*/  STL.64 [R1+0x1170], R124 ;  /* 0x0011707c01007387 */ /* 0x000fe80000100a00 */
[----:B------:R1:W-:Y:S01]  /*213b0*/  STL.64 [R1+0x1178], R126 ;  /* 0x0011787e01007387 */ /* 0x0003e20000100a00 */
[C---:B------:R-:W-:Y:S03]  /*213c0*/  HMMA.1688.F32.TF32 R224, R236.reuse, R54, R224 ;  /* 0x00000036ece0723c */ /* 0x040fe600000810e0 */
[----:B------:R-:W-:Y:S04]  /*213d0*/  LDS R241, [R252+0x22300] ;  /* 0x02230000fcf17984 */ /* 0x000fe80000000800 */
[----:B------:R-:W2:Y:S04]  /*213e0*/  LDS R243, [R252+0x23300] ;  /* 0x02330000fcf37984 */ /* 0x000ea80000000800 */
[----:B-1----:R-:W2:Y:S04]  /*213f0*/  LDL.LU.64 R126, [R1+0x23e0] ;  /* 0x0023e000017e7983 */ /* 0x002ea80000300a00 */
[----:B------:R-:W2:Y:S04]  /*21400*/  LDL.LU.64 R124, [R1+0x23d8] ;  /* 0x0023d800017c7983 */ /* 0x000ea80000300a00 */
[----:B------:R-:W-:Y:S04]  /*21410*/  STL.64 [R1+0x1160], R244 ;  /* 0x001160f401007387 */ /* 0x000fe80000100a00 */
[----:B------:R1:W-:Y:S04]  /*21420*/  STL.64 [R1+0x1168], R246 ;  /* 0x001168f601007387 */ /* 0x0003e80000100a00 */
[----:B-1----:R-:W2:Y:S04]  /*21430*/  LDL.LU.64 R246, [R1+0x23d0] ;  /* 0x0023d00001f67983 */ /* 0x002ea80000300a00 */
[----:B------:R-:W2:Y:S04]  /*21440*/  LDL.LU.64 R244, [R1+0x23c8] ;  /* 0x0023c80001f47983 */ /* 0x000ea80000300a00 */
[----:B------:R-:W-:Y:S04]  /*21450*/  STL.64 [R1+0x1150], R248 ;  /* 0x001150f801007387 */ /* 0x000fe80000100a00 */
[----:B------:R1:W-:Y:S04]  /*21460*/  STL.64 [R1+0x1158], R250 ;  /* 0x001158fa01007387 */ /* 0x0003e80000100a00 */
[----:B-1----:R-:W3:Y:S04]  /*21470*/  LDL.LU.64 R250, [R1+0x23c0] ;  /* 0x0023c00001fa7983 */ /* 0x002ee80000300a00 */
[----:B------:R-:W3:Y:S01]  /*21480*/  LDL.LU.64 R248, [R1+0x23b8] ;  /* 0x0023b80001f87983 */ /* 0x000ee20000300a00 */
[C---:B------:R-:W-:Y:S08]  /*21490*/  HMMA.1688.F32.TF32 R220, R236.reuse, R50, R220 ;  /* 0x00000032ecdc723c */ /* 0x040ff000000810dc */
[C---:B------:R-:W-:Y:S01]  /*214a0*/  HMMA.1688.F32.TF32 R216, R236.reuse, R46, R216 ;  /* 0x0000002eecd8723c */ /* 0x040fe200000810d8 */
[----:B------:R-:W-:Y:S04]  /*214b0*/  STL.64 [R1+0x1140], R228 ;  /* 0x001140e401007387 */ /* 0x000fe80000100a00 */
[----:B------:R-:W-:Y:S04]  /*214c0*/  STL.64 [R1+0x1148], R230 ;  /* 0x001148e601007387 */ /* 0x000fe80000100a00 */
[----:B------:R-:W4:Y:S04]  /*214d0*/  LDL R2, [R1+0x700] ;  /* 0x0007000001027983 */ /* 0x000f280000100800 */
[----:B------:R-:W-:Y:S04]  /*214e0*/  STL.64 [R1+0x1130], R224 ;  /* 0x001130e001007387 */ /* 0x000fe80000100a00 */
[----:B------:R-:W-:Y:S04]  /*214f0*/  STL.64 [R1+0x1138], R226 ;  /* 0x001138e201007387 */ /* 0x000fe80000100a00 */
[----:B------:R-:W-:Y:S04]  /*21500*/  STL.64 [R1+0x1120], R220 ;  /* 0x001120dc01007387 */ /* 0x000fe80000100a00 */
[----:B------:R1:W-:Y:S04]  /*21510*/  STL.64 [R1+0x1128], R222 ;  /* 0x001128de01007387 */ /* 0x0003e80000100a00 */
[----:B------:R-:W4:Y:S04]  /*21520*/  LDL R0, [R1+0x704] ;  /* 0x0007040001007983 */ /* 0x000f280000100800 */
[----:B------:R-:W-:Y:S01]  /*21530*/  STL.64 [R1+0x1110], R216 ;  /* 0x001110d801007387 */ /* 0x000fe20000100a00 */
[C---:B-1----:R-:W-:Y:S03]  /*21540*/  HMMA.1688.F32.TF32 R220, R236.reuse, R42, R212 ;  /* 0x0000002aecdc723c */ /* 0x042fe600000810d4 */
[----:B------:R1:W-:Y:S05]  /*21550*/  STL.64 [R1+0x1118], R218 ;  /* 0x001118da01007387 */ /* 0x0003ea0000100a00 */
[C---:B------:R-:W-:Y:S08]  /*21560*/  HMMA.1688.F32.TF32 R212, R236.reuse, R34, R204 ;  /* 0x00000022ecd4723c */ /* 0x040ff000000810cc */
        /* <DEDUP_REMOVED lines=17> */
[----:B---3--:R-:W-:Y:S01]  /*21680*/  HMMA.1688.F32.TF32 R196, R236, R18, R248 ;  /* 0x00000012ecc4723c */ /* 0x008fe200000810f8 */
[----:B------:R-:W-:Y:S04]  /*21690*/  LDS R236, [R79+0x22380] ;  /* 0x022380004fec7984 */ /* 0x000fe80000000800 */
[----:B------:R1:W-:Y:S03]  /*216a0*/  LDS R238, [R79+0x23380] ;  /* 0x023380004fee7984 */ /* 0x0003e60000000800 */
[C---:B------:R-:W-:Y:S01]  /*216b0*/  HMMA.1688.F32.TF32 R72, R240.reuse, R10, R72 ;  /* 0x0000000af048723c */ /* 0x040fe20000081048 */
[----:B------:R-:W-:Y:S04]  /*216c0*/  LDS R237, [R252+0x22380] ;  /* 0x02238000fced7984 */ /* 0x000fe80000000800 */
[----:B------:R-:W2:Y:S10]  /*216d0*/  LDS R239, [R252+0x23380] ;  /* 0x02338000fcef7984 */ /* 0x000eb40000000800 */
[----:B------:R-:W-:Y:S04]  /*216e0*/  STL.64 [R1+0x10a0], R196 ;  /* 0x0010a0c401007387 */ /* 0x000fe80000100a00 */
[----:B------:R-:W-:Y:S04]  /*216f0*/  STL.64 [R1+0x10a8], R198 ;  /* 0x0010a8c601007387 */ /* 0x000fe80000100a00 */
[----:B------:R-:W-:Y:S04]  /*21700*/  STL.64 [R1+0x1080], R192 ;  /* 0x001080c001007387 */ /* 0x000fe80000100a00 */
[----:B------:R3:W-:Y:S04]  /*21710*/  STL.64 [R1+0x1088], R194 ;  /* 0x001088c201007387 */ /* 0x0007e80000100a00 */
[----:B-1----:R-:W2:Y:S01]  /*21720*/  LDL.LU R79, [R1+0x23b4] ;  /* 0x0023b400014f7983 */ /* 0x002ea20000300800 */
[C---:B---3--:R-:W-:Y:S08]  /*21730*/  HMMA.1688.F32.TF32 R192, R240.reuse, R66, R188 ;  /* 0x00000042f0c0723c */ /* 0x048ff000000810bc */
[C---:B------:R-:W-:Y:S08]  /*21740*/  HMMA.1688.F32.TF32 R188, R240.reuse, R62, R124 ;  /* 0x0000003ef0bc723c */ /* 0x040ff0000008107c */
[C---:B------:R-:W-:Y:S07]  /*21750*/  HMMA.1688.F32.TF32 R124, R240.reuse, R6, R68 ;  /* 0x00000006f07c723c */ /* 0x040fee0000081044 */
[----:B------:R-:W-:Y:S04]  /*21760*/  STL.64 [R1+0x1380], R192 ;  /* 0x001380c001007387 */ /* 0x000fe80000100a00 */
[----:B------:R-:W-:Y:S04]  /*21770*/  STL.64 [R1+0x1388], R194 ;  /* 0x001388c201007387 */ /* 0x000fe80000100a00 */
[----:B------:R-:W-:Y:S04]  /*21780*/  STL.64 [R1+0x1370], R188 ;  /* 0x001370bc01007387 */ /* 0x000fe80000100a00 */
[----:B------:R-:W-:Y:S04]  /*21790*/  STL.64 [R1+0x1378], R190 ;  /* 0x001378be01007387 */ /* 0x000fe80000100a00 */
[----:B------:R-:W-:Y:S04]  /*217a0*/  STL.64 [R1+0x1360], R124 ;  /* 0x0013607c01007387 */ /* 0x000fe80000100a00 */
[----:B------:R-:W-:Y:S04]  /*217b0*/  STL.64 [R1+0x1368], R126 ;  /* 0x0013687e01007387 */ /* 0x000fe80000100a00 */
[----:B------:R-:W-:Y:S04]  /*217c0*/  STL.64 [R1+0x1350], R72 ;  /* 0x0013504801007387 */ /* 0x000fe80000100a00 */
[----:B------:R1:W-:Y:S02]  /*217d0*/  STL.64 [R1+0x1358], R74 ;  /* 0x0013584a01007387 */ /* 0x0003e40000100a00 */
[C---:B-1----:R-:W-:Y:S08]  /*217e0*/  HMMA.1688.F32.TF32 R72, R240.reuse, R50, R84 ;  /* 0x00000032f048723c */ /* 0x042ff00000081054 */
[C---:B--2---:R-:W-:Y:S08]  /*217f0*/  HMMA.1688.F32.TF32 R68, R240.reuse, R58, R76 ;  /* 0x0000003af044723c */ /* 0x044ff0000008104c */
[C---:B------:R-:W-:Y:S11]  /*21800*/  HMMA.1688.F32.TF32 R76, R240.reuse, R54, R80 ;  /* 0x00000036f04c723c */ /* 0x040ff60000081050 */
[----:B------:R-:W-:Y:S04]  /*21810*/  @!UPT UIADD3 URZ, URZ, URZ, URZ ;  /* 0x0000003f3f3ff290 */ /* 0x000fe8000fffe03f */
[----:B------:R-:W-:Y:S04]  /*21820*/  STL.64 [R1+0x1340], R68 ;  /* 0x0013404401007387 */ /* 0x000fe80000100a00 */
[----:B------:R4:W-:Y:S04]  /*21830*/  STL.64 [R1+0x1348], R70 ;  /* 0x0013484601007387 */ /* 0x0009e80000100a00 */
[----:B------:R-:W-:Y:S04]  /*21840*/  STL.64 [R1+0x1330], R76 ;  /* 0x0013304c01007387 */ /* 0x000fe80000100a00 */
[----:B------:R1:W-:Y:S01]  /*21850*/  STL.64 [R1+0x1338], R78 ;  /* 0x0013384e01007387 */ /* 0x0003e20000100a00 */
[C---:B----4-:R-:W-:Y:S03]  /*21860*/  HMMA.1688.F32.TF32 R68, R240.reuse, R46, R88 ;  /* 0x0000002ef044723c */ /* 0x050fe60000081058 */
        /* <DEDUP_REMOVED lines=21> */
[----:B-1----:R-:W-:Y:S07]  /*219c0*/  HMMA.1688.F32.TF32 R72, R240, R14, R120 ;  /* 0x0000000ef048723c */ /* 0x002fee0000081078 */
[----:B------:R-:W-:Y:S04]  /*219d0*/  STL.64 [R1+0x12b0], R68 ;  /* 0x0012b04401007387 */ /* 0x000fe80000100a00 */
[----:B------:R-:W-:Y:S04]  /*219e0*/  STL.64 [R1+0x12b8], R70 ;  /* 0x0012b84601007387 */ /* 0x000fe80000100a00 */
[----:B------:R-:W-:Y:S04]  /*219f0*/  STL.64 [R1+0x12a0], R76 ;  /* 0x0012a04c01007387 */ /* 0x000fe80000100a00 */
[----:B------:R1:W-:Y:S01]  /*21a00*/  STL.64 [R1+0x12a8], R78 ;  /* 0x0012a84e01007387 */ /* 0x0003e20000100a00 */
[C---:B------:R-:W-:Y:S03]  /*21a10*/  HMMA.1688.F32.TF32 R80, R236.reuse, R58, R140 ;  /* 0x0000003aec50723c */ /* 0x040fe6000008108c */
[----:B------:R-:W-:Y:S04]  /*21a20*/  LDS R68, [R2+0x22000] ;  /* 0x0220000002447984 */ /* 0x000fe80000000800 */
[----:B------:R-:W-:Y:S01]  /*21a30*/  STL.64 [R1+0x1280], R72 ;  /* 0x0012804801007387 */ /* 0x000fe20000100a00 */
[C---:B-1----:R-:W-:Y:S03]  /*21a40*/  HMMA.1688.F32.TF32 R76, R236.reuse, R66, R184 ;  /* 0x00000042ec4c723c */ /* 0x042fe600000810b8 */
[----:B------:R1:W-:Y:S04]  /*21a50*/  STL.64 [R1+0x1288], R74 ;  /* 0x0012884a01007387 */ /* 0x0003e80000100a00 */
[----:B------:R-:W2:Y:S04]  /*21a60*/  LDL.LU R200, [R1+0x1460] ;  /* 0x0014600001c87983 */ /* 0x000ea80000300800 */
[----:B------:R-:W-:Y:S01]  /*21a70*/  LDS R70, [R2+0x23000] ;  /* 0x0230000002467984 */ /* 0x000fe20000000800 */
[C---:B-1----:R-:W-:Y:S03]  /*21a80*/  HMMA.1688.F32.TF32 R72, R236.reuse, R62, R128 ;  /* 0x0000003eec48723c */ /* 0x042fe60000081080 */
[----:B------:R-:W-:Y:S04]  /*21a90*/  LDS R69, [R0+0x22000] ;  /* 0x0220000000457984 */ /* 0x000fe80000000800 */
[----:B------:R-:W2:Y:S04]  /*21aa0*/  LDS R71, [R0+0x23000] ;  /* 0x0230000000477984 */ /* 0x000ea80000000800 */
[----:B------:R-:W-:Y:S04]  /*21ab0*/  STL.64 [R1+0x1570], R76 ;  /* 0x0015704c01007387 */ /* 0x000fe80000100a00 */
[----:B------:R1:W-:Y:S08]  /*21ac0*/  STL.64 [R1+0x1578], R78 ;  /* 0x0015784e01007387 */ /* 0x0003f00000100a00 */
[----:B------:R-:W-:Y:S04]  /*21ad0*/  STL.64 [R1+0x1560], R72 ;  /* 0x0015604801007387 */ /* 0x000fe80000100a00 */
[----:B------:R3:W-:Y:S04]  /*21ae0*/  STL.64 [R1+0x1568], R74 ;  /* 0x0015684a01007387 */ /* 0x0007e80000100a00 */
[----:B------:R-:W2:Y:S04]  /*21af0*/  LDL.LU R201, [R1+0x1464] ;  /* 0x0014640001c97983 */ /* 0x000ea80000300800 */
[----:B------:R-:W2:Y:S04]  /*21b00*/  LDL.LU R202, [R1+0x1468] ;  /* 0x0014680001ca7983 */ /* 0x000ea80000300800 */
[----:B------:R-:W2:Y:S04]  /*21b10*/  LDL.LU R203, [R1+0x146c] ;  /* 0x00146c0001cb7983 */ /* 0x000ea80000300800 */
        /* <DEDUP_REMOVED lines=16> */
[C---:B-1----:R-:W-:Y:S08]  /*21c20*/  HMMA.1688.F32.TF32 R76, R236.reuse, R6, R232 ;  /* 0x00000006ec4c723c */ /* 0x042ff000000810e8 */
[C---:B---3--:R-:W-:Y:S11]  /*21c30*/  HMMA.1688.F32.TF32 R72, R236.reuse, R10, R136 ;  /* 0x0000000aec48723c */ /* 0x048ff60000081088 */
[----:B------:R-:W-:Y:S04]  /*21c40*/  @!UPT UIADD3 URZ, URZ, URZ, URZ ;  /* 0x0000003f3f3ff290 */ /* 0x000fe8000fffe03f */
[----:B------:R-:W-:Y:S04]  /*21c50*/  STL.64 [R1+0x1550], R76 ;  /* 0x0015504c01007387 */ /* 0x000fe80000100a00 */
[----:B------:R1:W-:Y:S04]  /*21c60*/  STL.64 [R1+0x1558], R78 ;  /* 0x0015584e01007387 */ /* 0x0003e80000100a00 */
[----:B------:R-:W-:Y:S04]  /*21c70*/  STL.64 [R1+0x1540], R72 ;  /* 0x0015404801007387 */ /* 0x000fe80000100a00 */
[----:B------:R3:W-:Y:S01]  /*21c80*/  STL.64 [R1+0x1548], R74 ;  /* 0x0015484a01007387 */ /* 0x0007e20000100a00 */
[C---:B-1----:R-:W-:Y:S08]  /*21c90*/  HMMA.1688.F32.TF32 R76, R236.reuse, R54, R144 ;  /* 0x00000036ec4c723c */ /* 0x042ff00000081090 */
[C---:B---3--:R-:W-:Y:S01]  /*21ca0*/  HMMA.1688.F32.TF32 R72, R236.reuse, R50, R148 ;  /* 0x00000032ec48723c */ /* 0x048fe20000081094 */
[----:B------:R-:W-:Y:S04]  /*21cb0*/  STL.64 [R1+0x1530], R80 ;  /* 0x0015305001007387 */ /* 0x000fe80000100a00 */
[----:B------:R1:W-:Y:S10]  /*21cc0*/  STL.64 [R1+0x1538], R82 ;  /* 0x0015385201007387 */ /* 0x0003f40000100a00 */
[----:B------:R-:W-:Y:S01]  /*21cd0*/  STL.64 [R1+0x1520], R76 ;  /* 0x0015204c01007387 */ /* 0x000fe20000100a00 */
[C---:B-1----:R-:W-:Y:S03]  /*21ce0*/  HMMA.1688.F32.TF32 R80, R236.reuse, R46, R152 ;  /* 0x0000002eec50723c */ /* 0x042fe60000081098 */
[----:B------:R1:W-:Y:S04]  /*21cf0*/  STL.64 [R1+0x1528], R78 ;  /* 0x0015284e01007387 */ /* 0x0003e80000100a00 */
[----:B------:R-:W-:Y:S04]  /*21d00*/  STL.64 [R1+0x1510], R72 ;  /* 0x0015104801007387 */ /* 0x000fe80000100a00 */
[----:B------:R3:W-:Y:S01]  /*21d10*/  STL.64 [R1+0x1518], R74 ;  /* 0x0015184a01007387 */ /* 0x0007e20000100a00 */
[C---:B-1----:R-:W-:Y:S08]  /*21d20*/  HMMA.1688.F32.TF32 R76, R236.reuse, R42, R156 ;  /* 0x0000002aec4c723c */ /* 0x042ff0000008109c */
[C---:B---3--:R-:W-:Y:S03]  /*21d30*/  HMMA.1688.F32.TF32 R72, R236.reuse, R38, R160 ;  /* 0x00000026ec48723c */ /* 0x048fe600000810a0 */
[----:B------:R-:W-:Y:S04]  /*21d40*/  STL.64 [R1+0x1500], R80 ;  /* 0x0015005001007387 */ /* 0x000fe80000100a00 */
[----:B------:R1:W-:Y:S08]  /*21d50*/  STL.64 [R1+0x1508], R82 ;  /* 0x0015085201007387 */ /* 0x0003f00000100a00 */
        /* <DEDUP_REMOVED lines=14> */
[C---:B-1----:R-:W-:Y:S03]  /*21e40*/  HMMA.1688.F32.TF32 R76, R236.reuse, R18, R132 ;  /* 0x00000012ec4c723c */ /* 0x042fe60000081084 */
[----:B------:R-:W-:Y:S04]  /*21e50*/  LDS R132, [R2+0x22080] ;  /* 0x0220800002847984 */ /* 0x000fe80000000800 */
[----:B------:R-:W-:Y:S01]  /*21e60*/  LDS R134, [R2+0x23080] ;  /* 0x0230800002867984 */ /* 0x000fe20000000800 */
[----:B---3--:R-:W-:Y:S03]  /*21e70*/  HMMA.1688.F32.TF32 R72, R236, R14, R180 ;  /* 0x0000000eec48723c */ /* 0x008fe600000810b4 */
[----:B------:R-:W-:Y:S04]  /*21e80*/  STL.64 [R1+0x14a0], R80 ;  /* 0x0014a05001007387 */ /* 0x000fe80000100a00 */
[----:B------:R-:W-:Y:S04]  /*21e90*/  STL.64 [R1+0x14a8], R82 ;  /* 0x0014a85201007387 */ /* 0x000fe80000100a00 */
[----:B------:R-:W-:Y:S04]  /*21ea0*/  LDS R133, [R0+0x22080] ;  /* 0x0220800000857984 */ /* 0x000fe80000000800 */
[----:B------:R-:W1:Y:S04]  /*21eb0*/  LDS R135, [R0+0x23080] ;  /* 0x0230800000877984 */ /* 0x000e680000000800 */
[----:B------:R-:W-:Y:S04]  /*21ec0*/  STL.64 [R1+0x1490], R76 ;  /* 0x0014904c01007387 */ /* 0x000fe80000100a00 */
[----:B------:R2:W-:Y:S04]  /*21ed0*/  STL.64 [R1+0x1498], R78 ;  /* 0x0014984e01007387 */ /* 0x0005e80000100a00 */
[----:B------:R-:W-:Y:S04]  /*21ee0*/  STL.64 [R1+0x1480], R72 ;  /* 0x0014804801007387 */ /* 0x000fe80000100a00 */
[----:B------:R4:W-:Y:S01]  /*21ef0*/  STL.64 [R1+0x1488], R74 ;  /* 0x0014884a01007387 */ /* 0x0009e20000100a00 */
[C---:B--2---:R-:W-:Y:S08]  /*21f00*/  HMMA.1688.F32.TF32 R76, R68.reuse, R62, R200 ;  /* 0x0000003e444c723c */ /* 0x044ff000000810c8 */
[C---:B----4-:R-:W-:Y:S08]  /*21f10*/  HMMA.1688.F32.TF32 R72, R68.reuse, R66, R204 ;  /* 0x000000424448723c */ /* 0x050ff000000810cc */
[C---:B------:R-:W-:Y:S08]  /*21f20*/  HMMA.1688.F32.TF32 R80, R68.reuse, R6, R196 ;  /* 0x000000064450723c */ /* 0x040ff000000810c4 */
[C---:B------:R-:W-:Y:S07]  /*21f30*/  HMMA.1688.F32.TF32 R84, R68.reuse, R10, R192 ;  /* 0x0000000a4454723c */ /* 0x040fee00000810c0 */
[----:B------:R-:W-:Y:S04]  /*21f40*/  STL.64 [R1+0x21d8], R74 ;  /* 0x0021d84a01007387 */ /* 0x000fe80000100a00 */
[----:B------:R-:W-:Y:S04]  /*21f50*/  STL.64 [R1+0x21d0], R72 ;  /* 0x0021d04801007387 */ /* 0x000fe80000100a00 */
[----:B------:R-:W-:Y:S04]  /*21f60*/  STL.64 [R1+0x21e8], R78 ;  /* 0x0021e84e01007387 */ /* 0x000fe80000100a00 */
[----:B------:R2:W-:Y:S04]  /*21f70*/  STL.64 [R1+0x21e0], R76 ;  /* 0x0021e04c01007387 */ /* 0x0005e80000100a00 */
[----:B------:R-:W-:Y:S01]  /*21f80*/  STL.64 [R1+0x2318], R82 ;  /* 0x0023185201007387 */ /* 0x000fe20000100a00 */
[C---:B------:R-:W-:Y:S03]  /*21f90*/  HMMA.1688.F32.TF32 R88, R68.reuse, R58, R188 ;  /* 0x0000003a4458723c */ /* 0x040fe600000810bc */
[----:B------:R-:W-:Y:S04]  /*21fa0*/  STL.64 [R1+0x2310], R80 ;  /* 0x0023105001007387 */ /* 0x000fe80000100a00 */
[----:B------:R-:W-:Y:S04]  /*21fb0*/  STL.64 [R1+0x2328], R86 ;  /* 0x0023285601007387 */ /* 0x000fe80000100a00 */
[----:B------:R-:W-:Y:S04]  /*21fc0*/  STL.64 [R1+0x2320], R84 ;  /* 0x0023205401007387 */ /* 0x000fe80000100a00 */
        /* <DEDUP_REMOVED lines=48> */
[----:B------:R-:W1:Y:S04]  /*222d0*/  LDL.LU R196, [R1+0x1270] ;  /* 0x0012700001c47983 */ /* 0x000e680000300800 */
[----:B------:R-:W1:Y:S04]  /*222e0*/  LDL.LU R197, [R1+0x1274] ;  /* 0x0012740001c57983 */ /* 0x000e680000300800 */
[----:B------:R-:W1:Y:S04]  /*222f0*/  LDL.LU R198, [R1+0x1278] ;  /* 0x0012780001c67983 */ /* 0x000e680000300800 */
[----:B------:R-:W1:Y:S04]  /*22300*/  LDL.LU R199, [R1+0x127c] ;  /* 0x00127c0001c77983 */ /* 0x000e680000300800 */
[----:B------:R-:W4:Y:S04]  /*22310*/  LDL.LU R192, [R1+0x1260] ;  /* 0x0012600001c07983 */ /* 0x000f280000300800 */
[----:B------:R-:W4:Y:S04]  /*22320*/  LDL.LU R193, [R1+0x1264] ;  /* 0x0012640001c17983 */ /* 0x000f280000300800 */
[----:B------:R-:W4:Y:S04]  /*22330*/  LDL.LU R194, [R1+0x1268] ;  /* 0x0012680001c27983 */ /* 0x000f280000300800 */
[----:B------:R-:W4:Y:S04]  /*22340*/  LDL.LU R195, [R1+0x126c] ;  /* 0x00126c0001c37983 */ /* 0x000f280000300800 */
[----:B------:R-:W-:Y:S04]  /*22350*/  STL.64 [R1+0x2338], R90 ;  /* 0x0023385a01007387 */ /* 0x000fe80000100a00 */
[----:B------:R-:W-:Y:S01]  /*22360*/  STL.64 [R1+0x2330], R88 ;  /* 0x0023305801007387 */ /* 0x000fe20000100a00 */
[C---:B--2---:R-:W-:Y:S08]  /*22370*/  HMMA.1688.F32.TF32 R112, R68.reuse, R34, R220 ;  /* 0x000000224470723c */ /* 0x044ff000000810dc */
[C---:B---3--:R-:W-:Y:S08]  /*22380*/  HMMA.1688.F32.TF32 R96, R68.reuse, R50, R244 ;  /* 0x000000324460723c */ /* 0x048ff000000810f4 */
[C---:B----4-:R-:W-:Y:S08]  /*22390*/  HMMA.1688.F32.TF32 R92, R68.reuse, R54, R124 ;  /* 0x00000036445c723c */ /* 0x050ff0000008107c */
[C---:B------:R-:W-:Y:S08]  /*223a0*/  HMMA.1688.F32.TF32 R100, R68.reuse, R46, R248 ;  /* 0x0000002e4464723c */ /* 0x040ff000000810f8 */
[C---:B------:R-:W-:Y:S07]  /*223b0*/  HMMA.1688.F32.TF32 R104, R68.reuse, R42, R228 ;  /* 0x0000002a4468723c */ /* 0x040fee00000810e4 */
        /* <DEDUP_REMOVED lines=13> */
[----:B------:R-:W-:Y:S08]  /*22490*/  HMMA.1688.F32.TF32 R248, R68, R14, R200 ;  /* 0x0000000e44f8723c */ /* 0x000ff000000810c8 */
[C---:B-1----:R-:W-:Y:S08]  /*224a0*/  HMMA.1688.F32.TF32 R140, R132.reuse, R66, R196 ;  /* 0x00000042848c723c */ /* 0x042ff000000810c4 */
[----:B------:R-:W-:Y:S01]  /*224b0*/  HMMA.1688.F32.TF32 R144, R132, R62, R192 ;  /* 0x0000003e8490723c */ /* 0x000fe200000810c0 */
[----:B------:R-:W2:Y:S04]  /*224c0*/  LDL.LU R192, [R1+0xfb0] ;  /* 0x000fb00001c07983 */ /* 0x000ea80000300800 */
[----:B------:R-:W2:Y:S04]  /*224d0*/  LDL.LU R193, [R1+0xfb4] ;  /* 0x000fb40001c17983 */ /* 0x000ea80000300800 */
[----:B------:R-:W2:Y:S04]  /*224e0*/  LDL.LU R194, [R1+0xfb8] ;  /* 0x000fb80001c27983 */ /* 0x000ea80000300800 */
[----:B------:R-:W2:Y:S04]  /*224f0*/  LDL.LU R195, [R1+0xfbc] ;  /* 0x000fbc0001c37983 */ /* 0x000ea80000300800 */
[----:B------:R-:W3:Y:S04]  /*22500*/  LDL.LU R196, [R1+0xfc0] ;  /* 0x000fc00001c47983 */ /* 0x000ee80000300800 */
[----:B------:R-:W3:Y:S04]  /*22510*/  LDL.LU R197, [R1+0xfc4] ;  /* 0x000fc40001c57983 */ /* 0x000ee80000300800 */
[----:B------:R-:W3:Y:S04]  /*22520*/  LDL.LU R198, [R1+0xfc8] ;  /* 0x000fc80001c67983 */ /* 0x000ee80000300800 */
[----:B------:R-:W3:Y:S01]  /*22530*/  LDL.LU R199, [R1+0xfcc] ;  /* 0x000fcc0001c77983 */ /* 0x000ee20000300800 */
[C---:B------:R-:W-:Y:S03]  /*22540*/  HMMA.1688.F32.TF32 R124, R68.reuse, R22, R208 ;  /* 0x00000016447c723c */ /* 0x040fe600000810d0 */
[----:B------:R-:W4:Y:S04]  /*22550*/  LDL.LU R200, [R1+0xfd0] ;  /* 0x000fd00001c87983 */ /* 0x000f280000300800 */
[----:B------:R-:W4:Y:S04]  /*22560*/  LDL.LU R201, [R1+0xfd4] ;  /* 0x000fd40001c97983 */ /* 0x000f280000300800 */
[----:B------:R-:W4:Y:S04]  /*22570*/  LDL.LU R202, [R1+0xfd8] ;  /* 0x000fd80001ca7983 */ /* 0x000f280000300800 */
[----:B------:R-:W4:Y:S01]  /*22580*/  LDL.LU R203, [R1+0xfdc] ;  /* 0x000fdc0001cb7983 */ /* 0x000f220000300800 */
[C---:B------:R-:W-:Y:S03]  /*22590*/  HMMA.1688.F32.TF32 R120, R68.reuse, R26, R212 ;  /* 0x0000001a4478723c */ /* 0x040fe600000810d4 */
[----:B------:R-:W2:Y:S04]  /*225a0*/  LDL.LU R208, [R1+0xff0] ;  /* 0x000ff00001d07983 */ /* 0x000ea80000300800 */
[----:B------:R-:W2:Y:S04]  /*225b0*/  LDL.LU R209, [R1+0xff4] ;  /* 0x000ff40001d17983 */ /* 0x000ea80000300800 */
[----:B------:R-:W2:Y:S04]  /*225c0*/  LDL.LU R210, [R1+0xff8] ;  /* 0x000ff80001d27983 */ /* 0x000ea80000300800 */
[----:B------:R-:W2:Y:S01]  /*225d0*/  LDL.LU R211, [R1+0xffc] ;  /* 0x000ffc0001d37983 */ /* 0x000ea20000300800 */
[C---:B------:R-:W-:Y:S03]  /*225e0*/  HMMA.1688.F32.TF32 R116, R68.reuse, R30, R216 ;  /* 0x0000001e4474723c */ /* 0x040fe600000810d8 */
        /* <DEDUP_REMOVED lines=88> */
[----:B------:R-:W4:Y:S01]  /*22b70*/  LDL.LU R207, [R1+0xfec] ;  /* 0x000fec0001cf7983 */ /* 0x000f220000300800 */
[C---:B------:R-:W-:Y:S03]  /*22b80*/  HMMA.1688.F32.TF32 R148, R132.reuse, R6, R188 ;  /* 0x000000068494723c */ /* 0x040fe600000810bc */
        /* <DEDUP_REMOVED lines=8> */
[----:B--2---:R-:W-:Y:S11]  /*22c10*/  HMMA.1688.F32.TF32 R76, R132, R18, R76 ;  /* 0x00000012844c723c */ /* 0x004ff6000008104c */
[----:B------:R-:W-:Y:S11]  /*22c20*/  @!UPT UIADD3 URZ, URZ, URZ, URZ ;  /* 0x0000003f3f3ff290 */ /* 0x000ff6000fffe03f */
[----:B------:R-:W-:Y:S01]  /*22c30*/  @!UPT UIADD3 URZ, URZ, URZ, URZ ;  /* 0x0000003f3f3ff290 */ /* 0x000fe2000fffe03f */
[----:B------:R-:W-:Y:S04]  /*22c40*/  STL.64 [R1+0x3b0], R76 ;  /* 0x0003b04c01007387 */ /* 0x000fe80000100a00 */
[----:B------:R3:W-:Y:S01]  /*22c50*/  STL.64 [R1+0x3b8], R78 ;  /* 0x0003b84e01007387 */ /* 0x0007e20000100a00 */
[C---:B-1----:R-:W-:Y:S08]  /*22c60*/  HMMA.1688.F32.TF32 R80, R68.reuse, R6, R136 ;  /* 0x000000064450723c */ /* 0x042ff00000081088 */
[C---:B---3--:R-:W-:Y:S08]  /*22c70*/  HMMA.1688.F32.TF32 R76, R68.reuse, R66, R72 ;  /* 0x00000042444c723c */ /* 0x048ff00000081048 */
[C---:B----4-:R-:W-:Y:S11]  /*22c80*/  HMMA.1688.F32.TF32 R72, R68.reuse, R62, R156 ;  /* 0x0000003e4448723c */ /* 0x050ff6000008109c */
[----:B------:R-:W-:Y:S04]  /*22c90*/  @!UPT UIADD3 URZ, URZ, URZ, URZ ;  /* 0x0000003f3f3ff290 */ /* 0x000fe8000fffe03f */
[----:B------:R-:W-:Y:S04]  /*22ca0*/  STL.64 [R1+0x420], R76 ;  /* 0x0004204c01007387 */ /* 0x000fe80000100a00 */
[----:B------:R1:W-:Y:S02]  /*22cb0*/  STL.64 [R1+0x428], R78 ;  /* 0x0004284e01007387 */ /* 0x0003e40000100a00 */
[C---:B-1----:R-:W-:Y:S02]  /*22cc0*/  HMMA.1688.F32.TF32 R76, R68.reuse, R10, R228 ;  /* 0x0000000a444c723c */ /* 0x042fe400000810e4 */
[----:B------:R-:W-:Y:S04]  /*22cd0*/  STL.64 [R1+0x450], R72 ;  /* 0x0004504801007387 */ /* 0x000fe80000100a00 */
[----:B------:R1:W-:Y:S02]  /*22ce0*/  STL.64 [R1+0x458], R74 ;  /* 0x0004584a01007387 */ /* 0x0003e40000100a00 */
[C---:B-1----:R-:W-:Y:S02]  /*22cf0*/  HMMA.1688.F32.TF32 R72, R68.reuse, R58, R224 ;  /* 0x0000003a4448723c */ /* 0x042fe400000810e0 */
[----:B------:R-:W-:Y:S04]  /*22d00*/  STL.64 [R1+0x4c0], R80 ;  /* 0x0004c05001007387 */ /* 0x000fe80000100a00 */
[----:B------:R1:W-:Y:S09]  /*22d10*/  STL.64 [R1+0x4c8], R82 ;  /* 0x0004c85201007387 */ /* 0x0003f20000100a00 */
[----:B------:R-:W-:Y:S04]  /*22d20*/  STL.64 [R1+0x4d0], R76 ;  /* 0x0004d04c01007387 */ /* 0x000fe80000100a00 */
[----:B------:R2:W-:Y:S01]  /*22d30*/  STL.64 [R1+0x4d8], R78 ;  /* 0x0004d84e01007387 */ /* 0x0005e20000100a00 */
[C---:B-1----:R-:W-:Y:S03]  /*22d40*/  HMMA.1688.F32.TF32 R80, R68.reuse, R54, R220 ;  /* 0x000000364450723c */ /* 0x042fe600000810dc */
[----:B------:R-:W-:Y:S05]  /*22d50*/  STL.64 [R1+0x4e0], R72 ;  /* 0x0004e04801007387 */ /* 0x000fea0000100a00 */
[C---:B--2---:R-:W-:Y:S01]  /*22d60*/  HMMA.1688.F32.TF32 R76, R68.reuse, R50, R216 ;  /* 0x00000032444c723c */ /* 0x044fe200000810d8 */
[----:B------:R1:W-:Y:S07]  /*22d70*/  STL.64 [R1+0x4e8], R74 ;  /* 0x0004e84a01007387 */ /* 0x0003ee0000100a00 */
[C---:B-1----:R-:W-:Y:S07]  /*22d80*/  HMMA.1688.F32.TF32 R72, R68.reuse, R46, R212 ;  /* 0x0000002e4448723c */ /* 0x042fee00000810d4 */
[----:B------:R-:W-:Y:S04]  /*22d90*/  STL.64 [R1+0x4f0], R80 ;  /* 0x0004f05001007387 */ /* 0x000fe80000100a00 */
[----:B------:R1:W-:Y:S04]  /*22da0*/  STL.64 [R1+0x4f8], R82 ;  /* 0x0004f85201007387 */ /* 0x0003e80000100a00 */
        /* <DEDUP_REMOVED lines=15> */
[----:B-1----:R-:W-:Y:S07]  /*22ea0*/  HMMA.1688.F32.TF32 R72, R68, R22, R188 ;  /* 0x000000164448723c */ /* 0x002fee00000810bc */
        /* <DEDUP_REMOVED lines=40> */
[----:B---3--:R-:W2:Y:S04]  /*23130*/  LDL.LU R74, [R1+0xeb8] ;  /* 0x000eb800014a7983 */ /* 0x008ea80000300800 */
[----:B------:R-:W2:Y:S04]  /*23140*/  LDL.LU R75, [R1+0xebc] ;  /* 0x000ebc00014b7983 */ /* 0x000ea80000300800 */
[----:B------:R-:W3:Y:S04]  /*23150*/  LDL.LU R76, [R1+0xec0] ;  /* 0x000ec000014c7983 */ /* 0x000ee80000300800 */
[----:B------:R-:W3:Y:S04]  /*23160*/  LDL.LU R77, [R1+0xec4] ;  /* 0x000ec400014d7983 */ /* 0x000ee80000300800 */
[----:B------:R-:W3:Y:S04]  /*23170*/  LDL.LU R78, [R1+0xec8] ;  /* 0x000ec800014e7983 */ /* 0x000ee80000300800 */
[----:B------:R-:W3:Y:S04]  /*23180*/  LDL.LU R79, [R1+0xecc] ;  /* 0x000ecc00014f7983 */ /* 0x000ee80000300800 */
        /* <DEDUP_REMOVED lines=63> */
[-C--:B------:R-:W-:Y:S01]  /*23580*/  HMMA.1688.F32.TF32 R244, R132, R14.reuse, R244 ;  /* 0x0000000e84f4723c */ /* 0x080fe200000810f4 */
[----:B------:R-:W-:Y:S04]  /*23590*/  LDS R132, [R2+0x22180] ;  /* 0x0221800002847984 */ /* 0x000fe80000000800 */
[----:B------:R-:W-:Y:S04]  /*235a0*/  LDS R134, [R2+0x23180] ;  /* 0x0231800002867984 */ /* 0x000fe80000000800 */
[----:B------:R-:W-:Y:S04]  /*235b0*/  LDS R133, [R0+0x22180] ;  /* 0x0221800000857984 */ /* 0x000fe80000000800 */
[----:B------:R-:W4:Y:S01]  /*235c0*/  LDS R135, [R0+0x23180] ;  /* 0x0231800000877984 */ /* 0x000f220000000800 */
[C---:B--2---:R-:W-:Y:S08]  /*235d0*/  HMMA.1688.F32.TF32 R104, R68.reuse, R14, R104 ;  /* 0x0000000e4468723c */ /* 0x044ff00000081068 */
[----:B---3--:R-:W-:Y:S01]  /*235e0*/  HMMA.1688.F32.TF32 R108, R68, R18, R108 ;  /* 0x00000012446c723c */ /* 0x008fe2000008106c */
[----:B------:R-:W-:Y:S04]  /*235f0*/  LDS R68, [R2+0x22200] ;  /* 0x0222000002447984 */ /* 0x000fe80000000800 */
[----:B------:R-:W-:Y:S04]  /*23600*/  LDS R70, [R2+0x23200] ;  /* 0x0232000002467984 */ /* 0x000fe80000000800 */
[----:B------:R-:W-:Y:S04]  /*23610*/  LDS R69, [R0+0x22200] ;  /* 0x0222000000457984 */ /* 0x000fe80000000800 */
[----:B------:R-:W1:Y:S10]  /*23620*/  LDS R71, [R0+0x23200] ;  /* 0x0232000000477984 */ /* 0x000e740000000800 */
[----:B------:R-:W-:Y:S04]  /*23630*/  STL.64 [R1+0x590], R108 ;  /* 0x0005906c01007387 */ /* 0x000fe80000100a00 */
[----:B------:R4:W-:Y:S04]  /*23640*/  STL.64 [R1+0x598], R110 ;  /* 0x0005986e01007387 */ /* 0x0009e80000100a00 */
[----:B------:R-:W-:Y:S04]  /*23650*/  STL.64 [R1+0x580], R104 ;  /* 0x0005806801007387 */ /* 0x000fe80000100a00 */
[----:B------:R2:W-:Y:S01]  /*23660*/  STL.64 [R1+0x588], R106 ;  /* 0x0005886a01007387 */ /* 0x0005e20000100a00 */
[C---:B----4-:R-:W-:Y:S08]  /*23670*/  HMMA.1688.F32.TF32 R108, R132.reuse, R66, R100 ;  /* 0x00000042846c723c */ /* 0x050ff00000081064 */
[C---:B--2---:R-:W-:Y:S08]  /*23680*/  HMMA.1688.F32.TF32 R104, R132.reuse, R62, R96 ;  /* 0x0000003e8468723c */ /* 0x044ff00000081060 */
        /* <DEDUP_REMOVED lines=39> */
[----:B--2---:R-:W-:Y:S01]  /*23900*/  HMMA.1688.F32.TF32 R72, R132, R14, R208 ;  /* 0x0000000e8448723c */ /* 0x004fe200000810d0 */
[----:B------:R-:W-:Y:S04]  /*23910*/  LDS R132, [R2+0x22280] ;  /* 0x0222800002847984 */ /* 0x000fe80000000800 */
[----:B------:R-:W-:Y:S04]  /*23920*/  LDS R134, [R2+0x23280] ;  /* 0x0232800002867984 */ /* 0x000fe80000000800 */
[----:B------:R-:W-:Y:S04]  /*23930*/  STL.64 [R1+0x790], R80 ;  /* 0x0007905001007387 */ /* 0x000fe80000100a00 */
[----:B------:R-:W-:Y:S04]  /*23940*/  STL.64 [R1+0x798], R82 ;  /* 0x0007985201007387 */ /* 0x000fe80000100a00 */
[----:B------:R-:W-:Y:S04]  /*23950*/  STL.64 [R1+0x7b0], R76 ;  /* 0x0007b04c01007387 */ /* 0x000fe80000100a00 */
[----:B------:R1:W-:Y:S04]  /*23960*/  STL.64 [R1+0x7b8], R78 ;  /* 0x0007b84e01007387 */ /* 0x0003e80000100a00 */
[----:B------:R-:W-:Y:S04]  /*23970*/  STL.64 [R1+0x7a0], R72 ;  /* 0x0007a04801007387 */ /* 0x000fe80000100a00 */
[----:B------:R2:W-:Y:S01]  /*23980*/  STL.64 [R1+0x7a8], R74 ;  /* 0x0007a84a01007387 */ /* 0x0005e20000100a00 */
[C---:B-1----:R-:W-:Y:S03]  /*23990*/  HMMA.1688.F32.TF32 R76, R68.reuse, R66, R204 ;  /* 0x00000042444c723c */ /* 0x042fe600000810cc */
[----:B------:R-:W-:Y:S04]  /*239a0*/  LDS R133, [R0+0x22280] ;  /* 0x0222800000857984 */ /* 0x000fe80000000800 */
[----:B------:R-:W1:Y:S01]  /*239b0*/  LDS R135, [R0+0x23280] ;  /* 0x0232800000877984 */ /* 0x000e620000000800 */
[C---:B--2---:R-:W-:Y:S08]  /*239c0*/  HMMA.1688.F32.TF32 R72, R68.reuse, R62, R200 ;  /* 0x0000003e4448723c */ /* 0x044ff000000810c8 */
[C---:B------:R-:W-:Y:S07]  /*239d0*/  HMMA.1688.F32.TF32 R80, R68.reuse, R6, R196 ;  /* 0x000000064450723c */ /* 0x040fee00000810c4 */
[----:B------:R-:W-:Y:S04]  /*239e0*/  STL.64 [R1+0x8c0], R76 ;  /* 0x0008c04c01007387 */ /* 0x000fe80000100a00 */
[----:B------:R2:W-:Y:S04]  /*239f0*/  STL.64 [R1+0x8c8], R78 ;  /* 0x0008c84e01007387 */ /* 0x0005e80000100a00 */
[----:B------:R-:W-:Y:S04]  /*23a00*/  STL.64 [R1+0x8a0], R72 ;  /* 0x0008a04801007387 */ /* 0x000fe80000100a00 */
[----:B------:R3:W-:Y:S01]  /*23a10*/  STL.64 [R1+0x8a8], R74 ;  /* 0x0008a84a01007387 */ /* 0x0007e20000100a00 */
[C---:B--2---:R-:W-:Y:S08]  /*23a20*/  HMMA.1688.F32.TF32 R76, R68.reuse, R10, R192 ;  /* 0x0000000a444c723c */ /* 0x044ff000000810c0 */
[----:B---3--:R-:W-:Y:S01]  /*23a30*/  HMMA.1688.F32.TF32 R72, R68, R58, R188 ;  /* 0x0000003a4448723c */ /* 0x008fe200000810bc */
[----:B------:R-:W-:Y:S04]  /*23a40*/  STL.64 [R1+0x890], R80 ;  /* 0x0008905001007387 */ /* 0x000fe80000100a00 */
[----:B------:R-:W-:Y:S04]  /*23a50*/  STL.64 [R1+0x898], R82 ;  /* 0x0008985201007387 */ /* 0x000fe80000100a00 */
[----:B------:R-:W2:Y:S06]  /*23a60*/  LDL.LU R192, [R1+0x2a0] ;  /* 0x0002a00001c07983 */ /* 0x000eac0000300800 */
        /* <DEDUP_REMOVED lines=31> */
[----:B---3--:R-:W3:Y:S04]  /*23c60*/  LDL.LU R72, [R1+0xa30] ;  /* 0x000a300001487983 */ /* 0x008ee80000300800 */
[----:B------:R-:W3:Y:S04]  /*23c70*/  LDL.LU R73, [R1+0xa34] ;  /* 0x000a340001497983 */ /* 0x000ee80000300800 */
[----:B----4-:R-:W3:Y:S04]  /*23c80*/  LDL.LU R74, [R1+0xa38] ;  /* 0x000a3800014a7983 */ /* 0x010ee80000300800 */
        /* <DEDUP_REMOVED lines=62> */
[C---:B--2---:R-:W-:Y:S08]  /*24070*/  HMMA.1688.F32.TF32 R112, R68.reuse, R54, R108 ;  /* 0x000000364470723c */ /* 0x044ff0000008106c */
[C---:B------:R-:W-:Y:S08]  /*24080*/  HMMA.1688.F32.TF32 R108, R68.reuse, R50, R104 ;  /* 0x00000032446c723c */ /* 0x040ff00000081068 */
[C---:B---3--:R-:W-:Y:S08]  /*24090*/  HMMA.1688.F32.TF32 R104, R68.reuse, R46, R100 ;  /* 0x0000002e4468723c */ /* 0x048ff00000081064 */
[C---:B------:R-:W-:Y:S08]  /*240a0*/  HMMA.1688.F32.TF32 R100, R68.reuse, R42, R96 ;  /* 0x0000002a4464723c */ /* 0x040ff00000081060 */
[C---:B------:R-:W-:Y:S08]  /*240b0*/  HMMA.1688.F32.TF32 R96, R68.reuse, R38, R92 ;  /* 0x000000264460723c */ /* 0x040ff0000008105c */
[C---:B------:R-:W-:Y:S08]  /*240c0*/  HMMA.1688.F32.TF32 R92, R68.reuse, R34, R88 ;  /* 0x00000022445c723c */ /* 0x040ff00000081058 */
[C---:B----4-:R-:W-:Y:S08]  /*240d0*/  HMMA.1688.F32.TF32 R88, R68.reuse, R30, R84 ;  /* 0x0000001e4458723c */ /* 0x050ff00000081054 */
[C---:B------:R-:W-:Y:S01]  /*240e0*/  HMMA.1688.F32.TF32 R84, R68.reuse, R26, R80 ;  /* 0x0000001a4454723c */ /* 0x040fe20000081050 */
[----:B------:R-:W-:Y:S07]  /*240f0*/  STL.64 [R1+0x860], R112 ;  /* 0x0008607001007387 */ /* 0x000fee0000100a00 */
[C---:B------:R-:W-:Y:S01]  /*24100*/  HMMA.1688.F32.TF32 R80, R68.reuse, R22, R76 ;  /* 0x000000164450723c */ /* 0x040fe2000008104c */
[----:B------:R-:W-:Y:S07]  /*24110*/  STL.64 [R1+0x868], R114 ;  /* 0x0008687201007387 */ /* 0x000fee0000100a00 */
[C---:B------:R-:W-:Y:S01]  /*24120*/  HMMA.1688.F32.TF32 R76, R68.reuse, R18, R72 ;  /* 0x00000012444c723c */ /* 0x040fe20000081048 */
[----:B------:R-:W-:Y:S07]  /*24130*/  STL.64 [R1+0x850], R108 ;  /* 0x0008506c01007387 */ /* 0x000fee0000100a00 */
[----:B------:R-:W-:Y:S01]  /*24140*/  HMMA.1688.F32.TF32 R72, R68, R14, R156 ;  /* 0x0000000e4448723c */ /* 0x000fe2000008109c */
        /* <DEDUP_REMOVED lines=19> */
[----:B------:R-:W-:Y:S04]  /*24280*/  LDS R68, [R2+0x22300] ;  /* 0x0223000002447984 */ /* 0x000fe80000000800 */
[----:B------:R-:W-:Y:S01]  /*24290*/  LDS R70, [R2+0x23300] ;  /* 0x0233000002467984 */ /* 0x000fe20000000800 */
[C---:B-1----:R-:W-:Y:S03]  /*242a0*/  HMMA.1688.F32.TF32 R72, R132.reuse, R66, R136 ;  /* 0x000000428448723c */ /* 0x042fe60000081088 */
[----:B------:R-:W-:Y:S04]  /*242b0*/  LDS R136, [R2+0x22380] ;  /* 0x0223800002887984 */ /* 0x000fe80000000800 */
[----:B------:R1:W-:Y:S01]  /*242c0*/  LDS R138, [R2+0x23380] ;  /* 0x02338000028a7984 */ /* 0x0003e20000000800 */
[C---:B------:R-:W-:Y:S03]  /*242d0*/  HMMA.1688.F32.TF32 R80, R132.reuse, R62, R228 ;  /* 0x0000003e8450723c */ /* 0x040fe600000810e4 */
[----:B------:R-:W-:Y:S04]  /*242e0*/  LDS R69, [R0+0x22300] ;  /* 0x0223000000457984 */ /* 0x000fe80000000800 */
[----:B------:R-:W2:Y:S01]  /*242f0*/  LDS R71, [R0+0x23300] ;  /* 0x0233000000477984 */ /* 0x000ea20000000800 */
[C---:B------:R-:W-:Y:S03]  /*24300*/  HMMA.1688.F32.TF32 R76, R132.reuse, R10, R220 ;  /* 0x0000000a844c723c */ /* 0x040fe600000810dc */
[----:B------:R-:W-:Y:S04]  /*24310*/  LDS R137, [R0+0x22380] ;  /* 0x0223800000897984 */ /* 0x000fe80000000800 */
[----:B------:R3:W4:Y:S04]  /*24320*/  LDS R139, [R0+0x23380] ;  /* 0x02338000008b7984 */ /* 0x0007280000000800 */
[----:B------:R-:W-:Y:S04]  /*24330*/  STL.64 [R1+0xb90], R72 ;  /* 0x000b904801007387 */ /* 0x000fe80000100a00 */
[----:B------:R3:W-:Y:S04]  /*24340*/  STL.64 [R1+0xb98], R74 ;  /* 0x000b984a01007387 */ /* 0x0007e80000100a00 */
[----:B-1----:R-:W2:Y:S04]  /*24350*/  LDL.LU R2, [R1+0x23ac] ;  /* 0x0023ac0001027983 */ /* 0x002ea80000300800 */
[----:B---3--:R-:W3:Y:S01]  /*24360*/  LDL.LU R0, [R1+0x23a8] ;  /* 0x0023a80001007983 */ /* 0x008ee20000300800 */
[C---:B------:R-:W-:Y:S03]  /*24370*/  HMMA.1688.F32.TF32 R72, R132.reuse, R6, R224 ;  /* 0x000000068448723c */ /* 0x040fe600000810e0 */
[----:B------:R-:W-:Y:S04]  /*24380*/  STL.64 [R1+0xb80], R80 ;  /* 0x000b805001007387 */ /* 0x000fe80000100a00 */
[----:B------:R1:W-:Y:S02]  /*24390*/  STL.64 [R1+0xb88], R82 ;  /* 0x000b885201007387 */ /* 0x0003e40000100a00 */
[C---:B-1----:R-:W-:Y:S11]  /*243a0*/  HMMA.1688.F32.TF32 R80, R132.reuse, R58, R216 ;  /* 0x0000003a8450723c */ /* 0x042ff600000810d8 */
[----:B------:R-:W-:Y:S03]  /*243b0*/  @!UPT UIADD3 URZ, URZ, URZ, URZ ;  /* 0x0000003f3f3ff290 */ /* 0x000fe6000fffe03f */
[----:B------:R-:W-:Y:S04]  /*243c0*/  STL.64 [R1+0xb70], R72 ;  /* 0x000b704801007387 */ /* 0x000fe80000100a00 */
[----:B------:R1:W-:Y:S02]  /*243d0*/  STL.64 [R1+0xb78], R74 ;  /* 0x000b784a01007387 */ /* 0x0003e40000100a00 */
[C---:B-1----:R-:W-:Y:S02]  /*243e0*/  HMMA.1688.F32.TF32 R72, R132.reuse, R54, R212 ;  /* 0x000000368448723c */ /* 0x042fe400000810d4 */
[----:B------:R-:W-:Y:S04]  /*243f0*/  STL.64 [R1+0xb60], R76 ;  /* 0x000b604c01007387 */ /* 0x000fe80000100a00 */
[----:B------:R1:W-:Y:S04]  /*24400*/  STL.64 [R1+0xb68], R78 ;  /* 0x000b684e01007387 */ /* 0x0003e80000100a00 */
[----:B------:R-:W-:Y:S04]  /*24410*/  STL.64 [R1+0xb50], R80 ;  /* 0x000b505001007387 */ /* 0x000fe80000100a00 */
[----:B------:R4:W-:Y:S01]  /*24420*/  STL.64 [R1+0xb58], R82 ;  /* 0x000b585201007387 */ /* 0x0009e20000100a00 */
[C---:B-1----:R-:W-:Y:S08]  /*24430*/  HMMA.1688.F32.TF32 R76, R132.reuse, R50, R208 ;  /* 0x00000032844c723c */ /* 0x042ff000000810d0 */
[----:B------:R-:W-:Y:S01]  /*24440*/  STL.64 [R1+0xb40], R72 ;  /* 0x000b404801007387 */ /* 0x000fe20000100a00 */
[C---:B----4-:R-:W-:Y:S03]  /*24450*/  HMMA.1688.F32.TF32 R80, R132.reuse, R46, R204 ;  /* 0x0000002e8450723c */ /* 0x050fe600000810cc */
[----:B------:R1:W-:Y:S05]  /*24460*/  STL.64 [R1+0xb48], R74 ;  /* 0x000b484a01007387 */ /* 0x0003ea0000100a00 */
[C---:B-1----:R-:W-:Y:S06]  /*24470*/  HMMA.1688.F32.TF32 R72, R132.reuse, R42, R200 ;  /* 0x0000002a8448723c */ /* 0x042fec00000810c8 */
[----:B------:R-:W-:Y:S04]  /*24480*/  STL.64 [R1+0xb30], R76 ;  /* 0x000b304c01007387 */ /* 0x000fe80000100a00 */
[----:B------:R1:W-:Y:S05]  /*24490*/  STL.64 [R1+0xb38], R78 ;  /* 0x000b384e01007387 */ /* 0x0003ea0000100a00 */
[----:B------:R-:W-:Y:S04]  /*244a0*/  STL.64 [R1+0xb20], R80 ;  /* 0x000b205001007387 */ /* 0x000fe80000100a00 */
[----:B------:R4:W-:Y:S01]  /*244b0*/  STL.64 [R1+0xb28], R82 ;  /* 0x000b285201007387 */ /* 0x0009e20000100a00 */
[C---:B-1----:R-:W-:Y:S03]  /*244c0*/  HMMA.1688.F32.TF32 R76, R132.reuse, R38, R196 ;  /* 0x00000026844c723c */ /* 0x042fe600000810c4 */
[----:B------:R-:W-:Y:S05]  /*244d0*/  STL.64 [R1+0xb10], R72 ;  /* 0x000b104801007387 */ /* 0x000fea0000100a00 */
[C---:B----4-:R-:W-:Y:S01]  /*244e0*/  HMMA.1688.F32.TF32 R80, R132.reuse, R34, R192 ;  /* 0x000000228450723c */ /* 0x050fe200000810c0 */
[----:B------:R1:W-:Y:S07]  /*244f0*/  STL.64 [R1+0xb18], R74 ;  /* 0x000b184a01007387 */ /* 0x0003ee0000100a00 */
[----:B-1----:R-:W-:Y:S07]  /*24500*/  HMMA.1688.F32.TF32 R72, R132, R30, R188 ;  /* 0x0000001e8448723c */ /* 0x002fee00000810bc */
[----:B------:R1:W-:Y:S04]  /*24510*/  STL.64 [R1+0xb00], R76 ;  /* 0x000b004c01007387 */ /* 0x0003e80000100a00 */
[----:B------:R4:W-:Y:S04]  /*24520*/  STL.64 [R1+0xb08], R78 ;  /* 0x000b084e01007387 */ /* 0x0009e80000100a00 */
[----:B-1----:R-:W2:Y:S04]  /*24530*/  LDL.LU R76, [R1+0x110] ;  /* 0x00011000014c7983 */ /* 0x002ea80000300800 */
[----:B------:R1:W-:Y:S04]  /*24540*/  STL.64 [R1+0xaf0], R80 ;  /* 0x000af05001007387 */ /* 0x0003e80000100a00 */
[----:B------:R1:W-:Y:S04]  /*24550*/  STL.64 [R1+0xaf8], R82 ;  /* 0x000af85201007387 */ /* 0x0003e80000100a00 */
[----:B------:R1:W-:Y:S04]  /*24560*/  STL.64 [R1+0xae0], R72 ;  /* 0x000ae04801007387 */ /* 0x0003e80000100a00 */
[----:B------:R1:W-:Y:S04]  /*24570*/  STL.64 [R1+0xae8], R74 ;  /* 0x000ae84a01007387 */ /* 0x0003e80000100a00 */
[----:B------:R-:W2:Y:S04]  /*24580*/  LDL.LU R77, [R1+0x114] ;  /* 0x00011400014d7983 */ /* 0x000ea80000300800 */
[----:B----4-:R-:W4:Y:S04]  /*24590*/  LDL.LU R78, [R1+0x118] ;  /* 0x00011800014e7983 */ /* 0x010f280000300800 */
        /* <DEDUP_REMOVED lines=83> */
[----:B---3--:R-:W-:-:S03]  /*24ad0*/  IMAD.MOV.U32 R158, RZ, RZ, R0 ;  /* 0x000000ffff9e7224 */ /* 0x008fc600078e0000 */
[----:B------:R-:W3:Y:S01]  /*24ae0*/  LDL.LU R74, [R1+0x108] ;  /* 0x00010800014a7983 */ /* 0x000ee20000300800 */
[----:B--2---:R-:W-:-:S03]  /*24af0*/  IMAD.MOV.U32 R159, RZ, RZ, R2 ;  /* 0x000000ffff9f7224 */ /* 0x004fc600078e0002 */
[----:B------:R-:W3:Y:S04]  /*24b00*/  LDL.LU R75, [R1+0x10c] ;  /* 0x00010c00014b7983 */ /* 0x000ee80000300800 */
[----:B------:R-:W2:Y:S04]  /*24b10*/  LDL.LU R156, [R1+0xf0] ;  /* 0x0000f000019c7983 */ /* 0x000ea80000300800 */
[----:B------:R-:W2:Y:S04]  /*24b20*/  LDL.LU R157, [R1+0xf4] ;  /* 0x0000f400019d7983 */ /* 0x000ea80000300800 */
[----:B------:R-:W2:Y:S04]  /*24b30*/  LDL.LU R0, [R1+0x23a4] ;  /* 0x0023a40001007983 */ /* 0x000ea80000300800 */
[----:B------:R-:W2:Y:S01]  /*24b40*/  LDL.LU R2, [R1+0x23a0] ;  /* 0x0023a00001027983 */ /* 0x000ea20000300800 */
[C---:B----4-:R-:W-:Y:S08]  /*24b50*/  HMMA.1688.F32.TF32 R200, R68.reuse, R26, R200 ;  /* 0x0000001a44c8723c */ /* 0x050ff000000810c8 */
[C---:B------:R-:W-:Y:S08]  /*24b60*/  HMMA.1688.F32.TF32 R204, R68.reuse, R30, R204 ;  /* 0x0000001e44cc723c */ /* 0x040ff000000810cc */
[C---:B------:R-:W-:Y:S08]  /*24b70*/  HMMA.1688.F32.TF32 R212, R68.reuse, R38, R212 ;  /* 0x0000002644d4723c */ /* 0x040ff000000810d4 */
[C---:B------:R-:W-:Y:S08]  /*24b80*/  HMMA.1688.F32.TF32 R216, R68.reuse, R42, R216 ;  /* 0x0000002a44d8723c */ /* 0x040ff000000810d8 */
[C---:B------:R-:W-:Y:S08]  /*24b90*/  HMMA.1688.F32.TF32 R220, R68.reuse, R46, R220 ;  /* 0x0000002e44dc723c */ /* 0x040ff000000810dc */
[C---:B------:R-:W-:Y:S08]  /*24ba0*/  HMMA.1688.F32.TF32 R228, R68.reuse, R54, R228 ;  /* 0x0000003644e4723c */ /* 0x040ff000000810e4 */
[C---:B------:R-:W-:Y:S08]  /*24bb0*/  HMMA.1688.F32.TF32 R80, R68.reuse, R58, R80 ;  /* 0x0000003a4450723c */ /* 0x040ff00000081050 */
[C---:B------:R-:W-:Y:S08]  /*24bc0*/  HMMA.1688.F32.TF32 R84, R68.reuse, R10, R84 ;  /* 0x0000000a4454723c */ /* 0x040ff00000081054 */
[----:B------:R-:W-:Y:S08]  /*24bd0*/  HMMA.1688.F32.TF32 R92, R68, R62, R92 ;  /* 0x0000003e445c723c */ /* 0x000ff0000008105c */
[C---:B------:R-:W-:Y:S08]  /*24be0*/  HMMA.1688.F32.TF32 R108, R132.reuse, R22, R108 ;  /* 0x00000016846c723c */ /* 0x040ff0000008106c */
[C---:B------:R-:W-:Y:S08]  /*24bf0*/  HMMA.1688.F32.TF32 R112, R132.reuse, R26, R112 ;  /* 0x0000001a8470723c */ /* 0x040ff00000081070 */
[C---:B------:R-:W-:Y:S08]  /*24c00*/  HMMA.1688.F32.TF32 R104, R132.reuse, R18, R104 ;  /* 0x000000128468723c */ /* 0x040ff00000081068 */
[----:B------:R-:W-:Y:S07]  /*24c10*/  HMMA.1688.F32.TF32 R132, R132, R14, R100 ;  /* 0x0000000e8484723c */ /* 0x000fee0000081064 */
[----:B------:R-:W-:Y:S01]  /*24c20*/  STL.64 [R1+0xad0], R112 ;  /* 0x000ad07001007387 */ /* 0x000fe20000100a00 */
[C---:B------:R-:W-:Y:S03]  /*24c30*/  HMMA.1688.F32.TF32 R96, R68.reuse, R66, R96 ;  /* 0x000000424460723c */ /* 0x040fe60000081060 */
[----:B------:R1:W-:Y:S04]  /*24c40*/  STL.64 [R1+0xad8], R114 ;  /* 0x000ad87201007387 */ /* 0x0003e80000100a00 */
[----:B-1----:R-:W4:Y:S04]  /*24c50*/  LDL.LU.64 R114, [R1+0x2398] ;  /* 0x0023980001727983 */ /* 0x002f280000300a00 */
[----:B------:R-:W4:Y:S01]  /*24c60*/  LDL.LU.64 R112, [R1+0x2390] ;  /* 0x0023900001707983 */ /* 0x000f220000300a00 */
[C---:B------:R-:W-:Y:S03]  /*24c70*/  HMMA.1688.F32.TF32 R88, R68.reuse, R6, R88 ;  /* 0x000000064458723c */ /* 0x040fe60000081058 */
[----:B------:R-:W-:Y:S04]  /*24c80*/  STL.64 [R1+0xac0], R108 ;  /* 0x000ac06c01007387 */ /* 0x000fe80000100a00 */
[----:B------:R1:W-:Y:S04]  /*24c90*/  STL.64 [R1+0xac8], R110 ;  /* 0x000ac86e01007387 */ /* 0x0003e80000100a00 */
[----:B-1----:R-:W2:Y:S04]  /*24ca0*/  LDL.LU.64 R110, [R1+0x2388] ;  /* 0x00238800016e7983 */ /* 0x002ea80000300a00 */
[----:B------:R-:W2:Y:S04]  /*24cb0*/  LDL.LU.64 R108, [R1+0x2380] ;  /* 0x00238000016c7983 */ /* 0x000ea80000300a00 */
[----:B------:R-:W-:Y:S04]  /*24cc0*/  STL.64 [R1+0xab0], R104 ;  /* 0x000ab06801007387 */ /* 0x000fe80000100a00 */
[----:B------:R1:W-:Y:S01]  /*24cd0*/  STL.64 [R1+0xab8], R106 ;  /* 0x000ab86a01007387 */ /* 0x0003e20000100a00 */
[C---:B------:R-:W-:Y:S03]  /*24ce0*/  HMMA.1688.F32.TF32 R224, R68.reuse, R50, R224 ;  /* 0x0000003244e0723c */ /* 0x040fe600000810e0 */
[----:B-1----:R-:W2:Y:S04]  /*24cf0*/  LDL.LU.64 R106, [R1+0x2378] ;  /* 0x00237800016a7983 */ /* 0x002ea80000300a00 */
[----:B------:R-:W2:Y:S04]  /*24d00*/  LDL.LU.64 R104, [R1+0x2370] ;  /* 0x0023700001687983 */ /* 0x000ea80000300a00 */
[----:B------:R-:W2:Y:S04]  /*24d10*/  LDL.LU.64 R102, [R1+0x2368] ;  /* 0x0023680001667983 */ /* 0x000ea80000300a00 */
[----:B------:R-:W2:Y:S04]  /*24d20*/  LDL.LU.64 R100, [R1+0x2360] ;  /* 0x0023600001647983 */ /* 0x000ea80000300a00 */
[----:B------:R1:W-:Y:S04]  /*24d30*/  STL.64 [R1+0xaa0], R132 ;  /* 0x000aa08401007387 */ /* 0x0003e80000100a00 */
[----:B------:R3:W-:Y:S04]  /*24d40*/  STL.64 [R1+0xaa8], R134 ;  /* 0x000aa88601007387 */ /* 0x0007e80000100a00 */
[----:B-1----:R-:W2:Y:S04]  /*24d50*/  LDL.LU R132, [R1+0x120] ;  /* 0x0001200001847983 */ /* 0x002ea80000300800 */
[----:B------:R-:W2:Y:S04]  /*24d60*/  LDL.LU R133, [R1+0x124] ;  /* 0x0001240001857983 */ /* 0x000ea80000300800 */
[----:B---3--:R-:W3:Y:S04]  /*24d70*/  LDL.LU R134, [R1+0x128] ;  /* 0x0001280001867983 */ /* 0x008ee80000300800 */
[----:B------:R-:W3:Y:S04]  /*24d80*/  LDL.LU R135, [R1+0x12c] ;  /* 0x00012c0001877983 */ /* 0x000ee80000300800 */
        /* <DEDUP_REMOVED lines=16> */
[----:B------:R-:W4:Y:S04]  /*24e90*/  LDL.LU.64 R84, [R1+0x2320] ;  /* 0x0023200001547983 */ /* 0x000f280000300a00 */
[----:B------:R-:W-:Y:S04]  /*24ea0*/  STL.64 [R1+0xa70], R80 ;  /* 0x000a705001007387 */ /* 0x000fe80000100a00 */
[----:B------:R1:W-:Y:S01]  /*24eb0*/  STL.64 [R1+0xa78], R82 ;  /* 0x000a785201007387 */ /* 0x0003e20000100a00 */
[C---:B------:R-:W-:Y:S03]  /*24ec0*/  HMMA.1688.F32.TF32 R196, R68.reuse, R22, R196 ;  /* 0x0000001644c4723c */ /* 0x040fe600000810c4 */
[----:B-1----:R-:W4:Y:S04]  /*24ed0*/  LDL.LU.64 R82, [R1+0x2318] ;  /* 0x0023180001527983 */ /* 0x002f280000300a00 */
[----:B------:R-:W4:Y:S04]  /*24ee0*/  LDL.LU.64 R80, [R1+0x2310] ;  /* 0x0023100001507983 */ /* 0x000f280000300a00 */
[----:B------:R-:W-:Y:S04]  /*24ef0*/  STL.64 [R1+0xa60], R228 ;  /* 0x000a60e401007387 */ /* 0x000fe80000100a00 */
[----:B------:R1:W-:Y:S01]  /*24f00*/  STL.64 [R1+0xa68], R230 ;  /* 0x000a68e601007387 */ /* 0x0003e20000100a00 */
[C---:B------:R-:W-:Y:S03]  /*24f10*/  HMMA.1688.F32.TF32 R192, R68.reuse, R18, R192 ;  /* 0x0000001244c0723c */ /* 0x040fe600000810c0 */
[----:B-1----:R-:W4:Y:S04]  /*24f20*/  LDL.LU.64 R230, [R1+0x2308] ;  /* 0x0023080001e67983 */ /* 0x002f280000300a00 */
[----:B------:R-:W4:Y:S04]  /*24f30*/  LDL.LU.64 R228, [R1+0x2300] ;  /* 0x0023000001e47983 */ /* 0x000f280000300a00 */
[----:B------:R-:W-:Y:S04]  /*24f40*/  STL.64 [R1+0xa50], R224 ;  /* 0x000a50e001007387 */ /* 0x000fe80000100a00 */
[----:B------:R1:W-:Y:S04]  /*24f50*/  STL.64 [R1+0xa58], R226 ;  /* 0x000a58e201007387 */ /* 0x0003e80000100a00 */
[----:B-1----:R-:W4:Y:S04]  /*24f60*/  LDL.LU.64 R226, [R1+0x22f8] ;  /* 0x0022f80001e27983 */ /* 0x002f280000300a00 */
[----:B------:R-:W4:Y:S04]  /*24f70*/  LDL.LU.64 R224, [R1+0x22f0] ;  /* 0x0022f00001e07983 */ /* 0x000f280000300a00 */
[----:B------:R-:W-:Y:S04]  /*24f80*/  STL.64 [R1+0xa40], R220 ;  /* 0x000a40dc01007387 */ /* 0x000fe80000100a00 */
[----:B------:R1:W-:Y:S01]  /*24f90*/  STL.64 [R1+0xa48], R222 ;  /* 0x000a48de01007387 */ /* 0x0003e20000100a00 */
[----:B------:R-:W-:Y:S03]  /*24fa0*/  HMMA.1688.F32.TF32 R68, R68, R14, R188 ;  /* 0x0000000e4444723c */ /* 0x000fe600000810bc */
[----:B-1----:R-:W4:Y:S04]  /*24fb0*/  LDL.LU.64 R222, [R1+0x22e8] ;  /* 0x0022e80001de7983 */ /* 0x002f280000300a00 */
[----:B------:R-:W4:Y:S04]  /*24fc0*/  LDL.LU.64 R220, [R1+0x22e0] ;  /* 0x0022e00001dc7983 */ /* 0x000f280000300a00 */
[----:B------:R-:W-:Y:S04]  /*24fd0*/  STL.64 [R1+0xa30], R216 ;  /* 0x000a30d801007387 */ /* 0x000fe80000100a00 */
[----:B------:R1:W-:Y:S04]  /*24fe0*/  STL.64 [R1+0xa38], R218 ;  /* 0x000a38da01007387 */ /* 0x0003e80000100a00 */
        /* <DEDUP_REMOVED lines=26> */
[----:B------:R-:W4:Y:S04]  /*25190*/  LDL.LU.64 R190, [R1+0x2268] ;  /* 0x0022680001be7983 */ /* 0x000f280000300a00 */
[----:B------:R-:W4:Y:S04]  /*251a0*/  LDL.LU.64 R188, [R1+0x2260] ;  /* 0x0022600001bc7983 */ /* 0x000f280000300a00 */
[----:B------:R1:W-:Y:S04]  /*251b0*/  STL.64 [R1+0x9b0], R68 ;  /* 0x0009b04401007387 */ /* 0x0003e80000100a00 */
[----:B------:R2:W-:Y:S04]  /*251c0*/  STL.64 [R1+0x9b8], R70 ;  /* 0x0009b84601007387 */ /* 0x0005e80000100a00 */
[----:B-1----:R-:W4:Y:S04]  /*251d0*/  LDL.LU R68, [R1+0x130] ;  /* 0x0001300001447983 */ /* 0x002f280000300800 */
[----:B------:R-:W4:Y:S01]  /*251e0*/  LDL.LU R69, [R1+0x134] ;  /* 0x0001340001457983 */ /* 0x000f220000300800 */
[----:B--2---:R-:W-:-:S02]  /*251f0*/  IMAD.MOV.U32 R70, RZ, RZ, R2 ;  /* 0x000000ffff467224 */ /* 0x004fc400078e0002 */
[----:B------:R-:W-:Y:S01]  /*25200*/  IMAD.MOV.U32 R71, RZ, RZ, R0 ;  /* 0x000000ffff477224 */ /* 0x000fe200078e0000 */
[C---:B---3--:R-:W-:Y:S08]  /*25210*/  HMMA.1688.F32.TF32 R132, R136.reuse, R62, R132 ;  /* 0x0000003e8884723c */ /* 0x048ff00000081084 */
[C---:B----4-:R-:W-:Y:S11]  /*25220*/  HMMA.1688.F32.TF32 R68, R136.reuse, R66, R68 ;  /* 0x000000428844723c */ /* 0x050ff60000081044 */
[----:B------:R-:W-:Y:S11]  /*25230*/  @!UPT UIADD3 URZ, URZ, URZ, URZ ;  /* 0x0000003f3f3ff290 */ /* 0x000ff6000fffe03f */
[----:B------:R-:W-:Y:S01]  /*25240*/  @!UPT UIADD3 URZ, URZ, URZ, URZ ;  /* 0x0000003f3f3ff290 */ /* 0x000fe2000fffe03f */
[----:B------:R-:W-:Y:S04]  /*25250*/  STL.64 [R1+0x9a0], R68 ;  /* 0x0009a04401007387 */ /* 0x000fe80000100a00 */
[----:B------:R1:W-:Y:S02]  /*25260*/  STL.64 [R1+0x9a8], R70 ;  /* 0x0009a84601007387 */ /* 0x0003e40000100a00 */
[C---:B-1----:R-:W-:Y:S02]  /*25270*/  HMMA.1688.F32.TF32 R68, R136.reuse, R6, R76 ;  /* 0x000000068844723c */ /* 0x042fe4000008104c */
[----:B------:R-:W-:Y:S04]  /*25280*/  STL.64 [R1+0x990], R132 ;  /* 0x0009908401007387 */ /* 0x000fe80000100a00 */
[----:B------:R-:W-:Y:S11]  /*25290*/  STL.64 [R1+0x998], R134 ;  /* 0x0009988601007387 */ /* 0x000ff60000100a00 */
[----:B------:R-:W-:Y:S06]  /*252a0*/  @!UPT UIADD3 URZ, URZ, URZ, URZ ;  /* 0x0000003f3f3ff290 */ /* 0x000fec000fffe03f */
[----:B------:R1:W-:Y:S01]  /*252b0*/  STL.64 [R1+0x980], R68 ;  /* 0x0009804401007387 */ /* 0x0003e20000100a00 */
[----:B------:R-:W-:Y:S02]  /*252c0*/  IMAD.MOV.U32 R2, RZ, RZ, R70 ;  /* 0x000000ffff027224 */ /* 0x000fe400078e0046 */
[----:B------:R-:W-:Y:S01]  /*252d0*/  IMAD.MOV.U32 R0, RZ, RZ, R71 ;  /* 0x000000ffff007224 */ /* 0x000fe200078e0047 */
[----:B------:R-:W2:Y:S01]  /*252e0*/  LDL R6, [R1+0x1bb8] ;  /* 0x001bb80001067983 */ /* 0x000ea20000100800 */
[C---:B-1----:R-:W-:Y:S03]  /*252f0*/  HMMA.1688.F32.TF32 R68, R136.reuse, R10, R72 ;  /* 0x0000000a8844723c */ /* 0x042fe60000081048 */
[----:B------:R1:W-:Y:S05]  /*25300*/  STL [R1+0x21cc], R0 ;  /* 0x0021cc0001007387 */ /* 0x0003ea0000100800 */
[C---:B------:R-:W-:Y:S01]  /*25310*/  HMMA.1688.F32.TF32 R76, R136.reuse, R58, R156 ;  /* 0x0000003a884c723c */ /* 0x040fe2000008109c */
[----:B-1----:R-:W3:Y:S04]  /*25320*/  LDL R0, [R1+0xa94] ;  /* 0x000a940001007983 */ /* 0x002ee80000100800 */
[----:B------:R-:W-:Y:S03]  /*25330*/  STL [R1+0x21c8], R2 ;  /* 0x0021c80201007387 */ /* 0x000fe60000100800 */
[C---:B------:R-:W-:Y:S07]  /*25340*/  HMMA.1688.F32.TF32 R72, R136.reuse, R54, R188 ;  /* 0x000000368848723c */ /* 0x040fee00000810bc */
        /* <DEDUP_REMOVED lines=27> */
[C---:B----4-:R-:W-:Y:S01]  /*25500*/  HMMA.1688.F32.TF32 R72, R136.reuse, R18, R224 ;  /* 0x000000128848723c */ /* 0x050fe200000810e0 */
[----:B------:R1:W-:Y:S07]  /*25510*/  STL.64 [R1+0x4b8], R70 ;  /* 0x0004b84601007387 */ /* 0x0003ee0000100a00 */
[----:B-1----:R-:W-:Y:S07]  /*25520*/  HMMA.1688.F32.TF32 R68, R136, R14, R228 ;  /* 0x0000000e8844723c */ /* 0x002fee00000810e4 */
[----:B------:R-:W-:Y:S04]  /*25530*/  STL.64 [R1+0x4a0], R76 ;  /* 0x0004a04c01007387 */ /* 0x000fe80000100a00 */
[----:B------:R-:W-:Y:S01]  /*25540*/  STL.64 [R1+0x4a8], R78 ;  /* 0x0004a84e01007387 */ /* 0x000fe20000100a00 */
[----:B------:R-:W-:-:S03]  /*25550*/  IMAD.MOV.U32 R188, RZ, RZ, R52 ;  /* 0x000000ffffbc7224 */ /* 0x000fc600078e0034 */
[----:B------:R-:W-:Y:S01]  /*25560*/  STL.64 [R1+0x460], R72 ;  /* 0x0004604801007387 */ /* 0x000fe20000100a00 */
[----:B------:R-:W-:-:S03]  /*25570*/  IMAD.MOV.U32 R189, RZ, RZ, R53 ;  /* 0x000000ffffbd7224 */ /* 0x000fc600078e0035 */
[----:B------:R1:W-:Y:S01]  /*25580*/  STL.64 [R1+0x468], R74 ;  /* 0x0004684a01007387 */ /* 0x0003e20000100a00 */
[----:B------:R-:W-:Y:S02]  /*25590*/  IMAD.MOV.U32 R190, RZ, RZ, R56 ;  /* 0x000000ffffbe7224 */ /* 0x000fe400078e0038 */
[----:B------:R-:W-:Y:S02]  /*255a0*/  IMAD.MOV.U32 R191, RZ, RZ, R57 ;  /* 0x000000ffffbf7224 */ /* 0x000fe400078e0039 */
[----:B------:R-:W-:Y:S01]  /*255b0*/  IMAD.MOV.U32 R192, RZ, RZ, R44 ;  /* 0x000000ffffc07224 */ /* 0x000fe200078e002c */
[----:B------:R-:W-:Y:S04]  /*255c0*/  STL.64 [R1+0x270], R68 ;  /* 0x0002704401007387 */ /* 0x000fe80000100a00 */
[----:B------:R-:W-:Y:S04]  /*255d0*/  STL.64 [R1+0x278], R70 ;  /* 0x0002784601007387 */ /* 0x000fe80000100a00 */
        /* <DEDUP_REMOVED lines=32> */
[----:B------:R-:W1:Y:S01]  /*257e0*/  LDL.LU R20, [R1+0x221c] ;  /* 0x00221c0001147983 */ /* 0x000e620000300800 */
        /* <DEDUP_REMOVED lines=17> */
[----:B------:R-:W4:Y:S01]  /*25900*/  LDL.LU R9, [R1+0x21f0] ;  /* 0x0021f00001097983 */ /* 0x000f220000300800 */
[----:B--2---:R-:W-:-:S02]  /*25910*/  IMAD R3, R3, 0x10000, R6 ;  /* 0x0001000003037824 */ /* 0x004fc400078e0206 */
[----:B------:R-:W-:Y:S01]  /*25920*/  IMAD.MOV.U32 R218, RZ, RZ, R61 ;  /* 0x000000ffffda7224 */ /* 0x000fe200078e003d */
[----:B------:R-:W-:Y:S01]  /*25930*/  LDS R69, [R252+0x24000] ;  /* 0x02400000fc457984 */ /* 0x000fe20000000800 */
[----:B------:R-:W-:-:S03]  /*25940*/  IMAD.MOV.U32 R219, RZ, RZ, R60 ;  /* 0x000000ffffdb7224 */ /* 0x000fc600078e003c */
[----:B------:R-:W-:Y:S04]  /*25950*/  LDSM.16.M88.4 R60, [R3+0xe000] ;  /* 0x00e00000033c783b */ /* 0x000fe80000000200 */
[----:B------:R-:W-:Y:S04]  /*25960*/  LDS R71, [R252+0x25000] ;  /* 0x02500000fc477984 */ /* 0x000fe80000000800 */
[----:B---3--:R-:W-:Y:S04]  /*25970*/  LDS R68, [R0+0x24000] ;  /* 0x0240000000447984 */ /* 0x008fe80000000800 */
[----:B------:R-:W-:Y:S04]  /*25980*/  LDS R70, [R0+0x25000] ;  /* 0x0250000000467984 */ /* 0x000fe80000000800 */
[----:B------:R-:W2:Y:S01]  /*25990*/  LDL R2, [R1+0x700] ;  /* 0x0007000001027983 */ /* 0x000ea20000100800 */
[----:B------:R-:W-:-:S02]  /*259a0*/  IMAD.MOV.U32 R216, RZ, RZ, R65 ;  /* 0x000000ffffd87224 */ /* 0x000fc400078e0041 */
[----:B------:R-:W-:Y:S02]  /*259b0*/  IMAD.MOV.U32 R217, RZ, RZ, R64 ;  /* 0x000000ffffd97224 */ /* 0x000fe400078e0040 */
[----:B------:R-:W-:Y:S01]  /*259c0*/  LDSM.16.M88.4 R64, [R3+0xf000] ;  /* 0x00f000000340783b */ /* 0x000fe20000000200 */
[----:B----4-:R-:W-:Y:S02]  /*259d0*/  IMAD.MOV.U32 R223, RZ, RZ, R52 ;  /* 0x000000ffffdf7224 */ /* 0x010fe400078e0034 */
[----:B------:R-:W-:Y:S02]  /*259e0*/  IMAD.MOV.U32 R222, RZ, RZ, R53 ;  /* 0x000000ffffde7224 */ /* 0x000fe400078e0035 */
[----:B------:R-:W-:Y:S01]  /*259f0*/  LDSM.16.M88.4 R52, [R3+0xc000] ;  /* 0x00c000000334783b */ /* 0x000fe20000000200 */
[----:B------:R-:W-:Y:S02]  /*25a00*/  IMAD.MOV.U32 R221, RZ, RZ, R56 ;  /* 0x000000ffffdd7224 */ /* 0x000fe400078e0038 */
[----:B------:R-:W-:-:S02]  /*25a10*/  IMAD.MOV.U32 R227, RZ, RZ, R44 ;  /* 0x000000ffffe37224 */ /* 0x000fc400078e002c */
[----:B------:R-:W-:Y:S02]  /*25a20*/  IMAD.MOV.U32 R226, RZ, RZ, R45 ;  /* 0x000000ffffe27224 */ /* 0x000fe400078e002d */
[----:B------:R-:W-:Y:S01]  /*25a30*/  LDSM.16.M88.4 R44, [R3+0xa000] ;  /* 0x00a00000032c783b */ /* 0x000fe20000000200 */
[----:B------:R-:W-:Y:S02]  /*25a40*/  IMAD.MOV.U32 R225, RZ, RZ, R48 ;  /* 0x000000ffffe17224 */ /* 0x000fe400078e0030 */
[----:B------:R-:W-:Y:S02]  /*25a50*/  IMAD.MOV.U32 R231, RZ, RZ, R36 ;  /* 0x000000ffffe77224 */ /* 0x000fe400078e0024 */
[----:B------:R-:W-:Y:S02]  /*25a60*/  IMAD.MOV.U32 R230, RZ, RZ, R37 ;  /* 0x000000ffffe67224 */ /* 0x000fe400078e0025 */
[----:B------:R-:W-:Y:S01]  /*25a70*/  LDSM.16.M88.4 R36, [R3+0x8000] ;  /* 0x008000000324783b */ /* 0x000fe20000000200 */
[----:B------:R-:W-:-:S02]  /*25a80*/  IMAD.MOV.U32 R229, RZ, RZ, R40 ;  /* 0x000000ffffe57224 */ /* 0x000fc400078e0028 */
[----:B------:R-:W-:Y:S02]  /*25a90*/  IMAD.MOV.U32 R139, RZ, RZ, R28 ;  /* 0x000000ffff8b7224 */ /* 0x000fe400078e001c */
[----:B------:R-:W-:Y:S02]  /*25aa0*/  IMAD.MOV.U32 R138, RZ, RZ, R29 ;  /* 0x000000ffff8a7224 */ /* 0x000fe400078e001d */
[----:B------:R-:W-:Y:S01]  /*25ab0*/  LDSM.16.M88.4 R28, [R3+0x6000] ;  /* 0x00600000031c783b */ /* 0x000fe20000000200 */
[----:B------:R-:W-:Y:S02]  /*25ac0*/  IMAD.MOV.U32 R137, RZ, RZ, R32 ;  /* 0x000000ffff897224 */ /* 0x000fe400078e0020 */
[----:B-1----:R-:W-:Y:S02]  /*25ad0*/  IMAD.MOV.U32 R75, RZ, RZ, R20 ;  /* 0x000000ffff4b7224 */ /* 0x002fe400078e0014 */
[----:B------:R-:W-:Y:S02]  /*25ae0*/  IMAD.MOV.U32 R74, RZ, RZ, R21 ;  /* 0x000000ffff4a7224 */ /* 0x000fe400078e0015 */
[----:B------:R-:W-:Y:S01]  /*25af0*/  LDSM.16.M88.4 R20, [R3+0x4000] ;  /* 0x004000000314783b */ /* 0x000fe20000000200 */
[----:B------:R-:W-:-:S02]  /*25b00*/  IMAD.MOV.U32 R73, RZ, RZ, R24 ;  /* 0x000000ffff497224 */ /* 0x000fc400078e0018 */
[----:B------:R-:W-:Y:S02]  /*25b10*/  IMAD.MOV.U32 R79, RZ, RZ, R12 ;  /* 0x000000ffff4f7224 */ /* 0x000fe400078e000c */
[----:B------:R-:W-:Y:S02]  /*25b20*/  IMAD.MOV.U32 R78, RZ, RZ, R13 ;  /* 0x000000ffff4e7224 */ /* 0x000fe400078e000d */
[----:B------:R-:W-:Y:S01]  /*25b30*/  LDSM.16.M88.4 R12, [R3+0x2000] ;  /* 0x00200000030c783b */ /* 0x000fe20000000200 */
[----:B------:R-:W-:Y:S02]  /*25b40*/  IMAD.MOV.U32 R77, RZ, RZ, R16 ;  /* 0x000000ffff4d7224 */ /* 0x000fe400078e0010 */
[----:B------:R-:W-:Y:S02]  /*25b50*/  IMAD.MOV.U32 R159, RZ, RZ, R4 ;  /* 0x000000ffff9f7224 */ /* 0x000fe400078e0004 */
[----:B------:R-:W-:Y:S02]  /*25b60*/  IMAD.MOV.U32 R158, RZ, RZ, R5 ;  /* 0x000000ffff9e7224 */ /* 0x000fe400078e0005 */
[----:B------:R-:W1:Y:S01]  /*25b70*/  LDSM.16.M88.4 R4, [R3] ;  /* 0x000000000304783b */ /* 0x000e620000000200 */
[----:B------:R-:W-:-:S02]  /*25b80*/  IMAD.MOV.U32 R157, RZ, RZ, R8 ;  /* 0x000000ffff9d7224 */ /* 0x000fc400078e0008 */
[----:B------:R-:W-:Y:S02]  /*25b90*/  IMAD.MOV.U32 R156, RZ, RZ, R9 ;  /* 0x000000ffff9c7224 */ /* 0x000fe400078e0009 */
[----:B------:R-:W3:Y:S01]  /*25ba0*/  LDSM.16.M88.4 R8, [R3+0x1000] ;  /* 0x001000000308783b */ /* 0x000ee20000000200 */
[----:B------:R-:W-:-:S03]  /*25bb0*/  IMAD.MOV.U32 R76, RZ, RZ, R17 ;  /* 0x000000ffff4c7224 */ /* 0x000fc600078e0011 */
[----:B------:R-:W4:Y:S01]  /*25bc0*/  LDSM.16.M88.4 R16, [R3+0x3000] ;  /* 0x003000000310783b */ /* 0x000f220000000200 */
        /* <DEDUP_REMOVED lines=9> */
[----:B------:R-:W4:Y:S04]  /*25c60*/  LDSM.16.M88.4 R56, [R3+0xd000] ;  /* 0x00d000000338783b */ /* 0x000f280000000200 */
[----:B--2---:R-:W-:Y:S04]  /*25c70*/  LDS R132, [R2+0x24000] ;  /* 0x0240000002847984 */ /* 0x004fe80000000800 */
[----:B-1----:R-:W-:Y:S04]  /*25c80*/  STL [R1+0x21ac], R6 ;  /* 0x0021ac0601007387 */ /* 0x002fe80000100800 */
[----:B------:R-:W-:Y:S04]  /*25c90*/  STL [R1+0x21a8], R7 ;  /* 0x0021a80701007387 */ /* 0x000fe80000100800 */
[----:B---3--:R-:W-:Y:S04]  /*25ca0*/  STL [R1+0x21b4], R10 ;  /* 0x0021b40a01007387 */ /* 0x008fe80000100800 */
[----:B------:R-:W-:Y:S04]  /*25cb0*/  STL [R1+0x21b0], R11 ;  /* 0x0021b00b01007387 */ /* 0x000fe80000100800 */
[----:B------:R1:W-:Y:S04]  /*25cc0*/  STL [R1+0x21bc], R14 ;  /* 0x0021bc0e01007387 */ /* 0x0003e80000100800 */
[----:B------:R2:W-:Y:S04]  /*25cd0*/  STL [R1+0x21b8], R15 ;  /* 0x0021b80f01007387 */ /* 0x0005e80000100800 */
        /* <DEDUP_REMOVED lines=24> */
[----:B------:R-:W3:Y:S01]  /*25e60*/  LDL R3, [R1+0x704] ;  /* 0x0007040001037983 */ /* 0x000ee20000100800 */
[C---:B------:R-:W-:Y:S03]  /*25e70*/  HMMA.1688.F32.TF32 R156, R68.reuse, R4, R156 ;  /* 0x00000004449c723c */ /* 0x040fe6000008109c */
[----:B------:R-:W-:Y:S05]  /*25e80*/  LDS R134, [R2+0x25000] ;  /* 0x0250000002867984 */ /* 0x000fea0000000800 */
[C---:B------:R-:W-:Y:S08]  /*25e90*/  HMMA.1688.F32.TF32 R76, R68.reuse, R8, R76 ;  /* 0x00000008444c723c */ /* 0x040ff0000008104c */
[----:B------:R-:W-:Y:S01]  /*25ea0*/  HMMA.1688.F32.TF32 R72, R68, R12, R72 ;  /* 0x0000000c4448723c */ /* 0x000fe20000081048 */
[----:B------:R-:W-:Y:S04]  /*25eb0*/  STL [R1+0x2104], R66 ;  /* 0x0021044201007387 */ /* 0x000fe80000100800 */
[----:B------:R-:W-:Y:S04]  /*25ec0*/  STL [R1+0x2100], R67 ;  /* 0x0021004301007387 */ /* 0x000fe80000100800 */
[----:B------:R4:W-:Y:S04]  /*25ed0*/  STL.64 [R1+0x380], R156 ;  /* 0x0003809c01007387 */ /* 0x0009e80000100a00 */
[----:B------:R4:W-:Y:S03]  /*25ee0*/  STL.64 [R1+0x388], R158 ;  /* 0x0003889e01007387 */ /* 0x0009e60000100a00 */
[----:B-1----:R-:W-:-:S02]  /*25ef0*/  IMAD.MOV.U32 R14, RZ, RZ, R78 ;  /* 0x000000ffff0e7224 */ /* 0x002fc400078e004e */
[----:B--2---:R-:W-:Y:S01]  /*25f00*/  IMAD.MOV.U32 R15, RZ, RZ, R79 ;  /* 0x000000ffff0f7224 */ /* 0x004fe200078e004f */
[----:B----4-:R-:W2:Y:S01]  /*25f10*/  LDL.LU R156, [R1+0x480] ;  /* 0x00048000019c7983 */ /* 0x010ea20000300800 */
[----:B------:R-:W-:-:S03]  /*25f20*/  IMAD.MOV.U32 R18, RZ, RZ, R76 ;  /* 0x000000ffff127224 */ /* 0x000fc600078e004c */
[----:B------:R-:W2:Y:S01]  /*25f30*/  LDL.LU R157, [R1+0x484] ;  /* 0x00048400019d7983 */ /* 0x000ea20000300800 */
[----:B------:R-:W-:-:S03]  /*25f40*/  IMAD.MOV.U32 R19, RZ, RZ, R77 ;  /* 0x000000ffff137224 */ /* 0x000fc600078e004d */
[----:B------:R-:W2:Y:S04]  /*25f50*/  LDL.LU R158, [R1+0x488] ;  /* 0x00048800019e7983 */ /* 0x000ea80000300800 */
[----:B------:R-:W2:Y:S04]  /*25f60*/  LDL.LU R159, [R1+0x48c] ;  /* 0x00048c00019f7983 */ /* 0x000ea80000300800 */
[----:B------:R-:W4:Y:S04]  /*25f70*/  LDL.LU.64 R78, [R1+0x21e8] ;  /* 0x0021e800014e7983 */ /* 0x000f280000300a00 */
[----:B------:R-:W4:Y:S04]  /*25f80*/  LDL.LU.64 R76, [R1+0x21e0] ;  /* 0x0021e000014c7983 */ /* 0x000f280000300a00 */
[----:B------:R-:W-:Y:S04]  /*25f90*/  STL.64 [R1+0x360], R72 ;  /* 0x0003604801007387 */ /* 0x000fe80000100a00 */
[----:B------:R1:W-:Y:S04]  /*25fa0*/  STL.64 [R1+0x368], R74 ;  /* 0x0003684a01007387 */ /* 0x0003e80000100a00 */
[----:B-1----:R-:W2:Y:S04]  /*25fb0*/  LDL.LU.64 R74, [R1+0x21d8] ;  /* 0x0021d800014a7983 */ /* 0x002ea80000300a00 */
[----:B------:R-:W2:Y:S01]  /*25fc0*/  LDL.LU.64 R72, [R1+0x21d0] ;  /* 0x0021d00001487983 */ /* 0x000ea20000300a00 */
[C---:B------:R-:W-:Y:S08]  /*25fd0*/  HMMA.1688.F32.TF32 R136, R68.reuse, R16, R136 ;  /* 0x000000104488723c */ /* 0x040ff00000081088 */
[C---:B------:R-:W-:Y:S11]  /*25fe0*/  HMMA.1688.F32.TF32 R228, R68.reuse, R20, R228 ;  /* 0x0000001444e4723c */ /* 0x040ff600000810e4 */
[----:B------:R-:W-:Y:S05]  /*25ff0*/  @!UPT UIADD3 URZ, URZ, URZ, URZ ;  /* 0x0000003f3f3ff290 */ /* 0x000fea000fffe03f */
[----:B------:R-:W-:Y:S02]  /*26000*/  IMAD.MOV.U32 R10, RZ, RZ, R136 ;  /* 0x000000ffff0a7224 */ /* 0x000fe400078e0088 */
[----:B------:R-:W-:Y:S02]  /*26010*/  IMAD.MOV.U32 R11, RZ, RZ, R137 ;  /* 0x000000ffff0b7224 */ /* 0x000fe400078e0089 */
[----:B------:R-:W-:Y:S02]  /*26020*/  IMAD.MOV.U32 R6, RZ, RZ, R138 ;  /* 0x000000ffff067224 */ /* 0x000fe400078e008a */
[----:B------:R-:W-:Y:S02]  /*26030*/  IMAD.MOV.U32 R7, RZ, RZ, R139 ;  /* 0x000000ffff077224 */ /* 0x000fe400078e008b */
[C---:B------:R-:W-:Y:S01]  /*26040*/  HMMA.1688.F32.TF32 R136, R68.reuse, R24, R224 ;  /* 0x000000184488723c */ /* 0x040fe200000810e0 */
[----:B------:R-:W-:Y:S04]  /*26050*/  STL.64 [R1+0x340], R228 ;  /* 0x000340e401007387 */ /* 0x000fe80000100a00 */
[----:B------:R-:W-:Y:S03]  /*26060*/  STL.64 [R1+0x348], R230 ;  /* 0x000348e601007387 */ /* 0x000fe60000100a00 */
[C---:B------:R-:W-:Y:S08]  /*26070*/  HMMA.1688.F32.TF32 R220, R68.reuse, R28, R220 ;  /* 0x0000001c44dc723c */ /* 0x040ff000000810dc */
[C---:B------:R-:W-:Y:S07]  /*26080*/  HMMA.1688.F32.TF32 R216, R68.reuse, R32, R216 ;  /* 0x0000002044d8723c */ /* 0x040fee00000810d8 */
[----:B------:R-:W-:Y:S04]  /*26090*/  STL.64 [R1+0x330], R136 ;  /* 0x0003308801007387 */ /* 0x000fe80000100a00 */
[----:B------:R1:W-:Y:S02]  /*260a0*/  STL.64 [R1+0x338], R138 ;  /* 0x0003388a01007387 */ /* 0x0003e40000100a00 */
[C---:B-1----:R-:W-:Y:S02]  /*260b0*/  HMMA.1688.F32.TF32 R136, R68.reuse, R36, R212 ;  /* 0x000000244488723c */ /* 0x042fe400000810d4 */
[----:B------:R-:W-:Y:S04]  /*260c0*/  STL.64 [R1+0x320], R220 ;  /* 0x000320dc01007387 */ /* 0x000fe80000100a00 */
[----:B------:R-:W-:Y:S02]  /*260d0*/  STL.64 [R1+0x328], R222 ;  /* 0x000328de01007387 */ /* 0x000fe40000100a00 */
[C---:B------:R-:W-:Y:S02]  /*260e0*/  HMMA.1688.F32.TF32 R208, R68.reuse, R40, R208 ;  /* 0x0000002844d0723c */ /* 0x040fe400000810d0 */
[----:B------:R-:W-:Y:S04]  /*260f0*/  STL.64 [R1+0x310], R216 ;  /* 0x000310d801007387 */ /* 0x000fe80000100a00 */
[----:B------:R-:W-:Y:S02]  /*26100*/  STL.64 [R1+0x318], R218 ;  /* 0x000318da01007387 */ /* 0x000fe40000100a00 */
[C---:B------:R-:W-:Y:S07]  /*26110*/  HMMA.1688.F32.TF32 R204, R68.reuse, R44, R204 ;  /* 0x0000002c44cc723c */ /* 0x040fee00000810cc */
[----:B------:R-:W-:Y:S04]  /*26120*/  STL.64 [R1+0x300], R136 ;  /* 0x0003008801007387 */ /* 0x000fe80000100a00 */
[----:B------:R1:W-:Y:S02]  /*26130*/  STL.64 [R1+0x308], R138 ;  /* 0x0003088a01007387 */ /* 0x0003e40000100a00 */
[C---:B-1----:R-:W-:Y:S02]  /*26140*/  HMMA.1688.F32.TF32 R136, R68.reuse, R48, R200 ;  /* 0x000000304488723c */ /* 0x042fe400000810c8 */
[----:B------:R-:W-:Y:S04]  /*26150*/  STL.64 [R1+0x2f0], R208 ;  /* 0x0002f0d001007387 */ /* 0x000fe80000100a00 */
[----:B------:R-:W-:Y:S04]  /*26160*/  STL.64 [R1+0x2f8], R210 ;  /* 0x0002f8d201007387 */ /* 0x000fe80000100a00 */
[----:B------:R-:W-:Y:S04]  /*26170*/  STL.64 [R1+0x2e0], R204 ;  /* 0x0002e0cc01007387 */ /* 0x000fe80000100a00 */
[----:B------:R-:W-:Y:S01]  /*26180*/  STL.64 [R1+0x2e8], R206 ;  /* 0x0002e8ce01007387 */ /* 0x000fe20000100a00 */
[C---:B------:R-:W-:Y:S08]  /*26190*/  HMMA.1688.F32.TF32 R196, R68.reuse, R52, R196 ;  /* 0x0000003444c4723c */ /* 0x040ff000000810c4 */
[----:B------:R-:W-:Y:S04]  /*261a0*/  STL.64 [R1+0x2d0], R136 ;  /* 0x0002d08801007387 */ /* 0x000fe80000100a00 */
[----:B------:R1:W-:Y:S01]  /*261b0*/  STL.64 [R1+0x2d8], R138 ;  /* 0x0002d88a01007387 */ /* 0x0003e20000100a00 */
[C---:B------:R-:W-:Y:S08]  /*261c0*/  HMMA.1688.F32.TF32 R192, R68.reuse, R56, R192 ;  /* 0x0000003844c0723c */ /* 0x040ff000000810c0 */
[----:B-1----:R-:W-:Y:S01]  /*261d0*/  HMMA.1688.F32.TF32 R136, R68, R60, R188 ;  /* 0x0000003c4488723c */ /* 0x002fe200000810bc */
[----:B---3--:R-:W-:Y:S04]  /*261e0*/  LDS R133, [R3+0x24000] ;  /* 0x0240000003857984 */ /* 0x008fe80000000800 */
[----:B------:R-:W2:Y:S11]  /*261f0*/  LDS R135, [R3+0x25000] ;  /* 0x0250000003877984 */ /* 0x000eb60000000800 */
[----:B------:R-:W-:Y:S08]  /*26200*/  @!UPT UIADD3 URZ, URZ, URZ, URZ ;  /* 0x0000003f3f3ff290 */ /* 0x000ff0000fffe03f */
[----:B------:R-:W-:Y:S02]  /*26210*/  IMAD.MOV.U32 R63, RZ, RZ, R139 ;  /* 0x000000ffff3f7224 */ /* 0x000fe400078e008b */
[----:B------:R-:W-:Y:S01]  /*26220*/  IMAD.MOV.U32 R62, RZ, RZ, R138 ;  /* 0x000000ffff3e7224 */ /* 0x000fe200078e008a */
[----:B------:R-:W-:Y:S01]  /*26230*/  STL.64 [R1+0x2c0], R196 ;  /* 0x0002c0c401007387 */ /* 0x000fe20000100a00 */
[----:B------:R-:W-:Y:S02]  /*26240*/  IMAD.MOV.U32 R67, RZ, RZ, R137 ;  /* 0x000000ffff437224 */ /* 0x000fe400078e0089 */
[----:B------:R-:W-:Y:S01]  /*26250*/  IMAD.MOV.U32 R66, RZ, RZ, R136 ;  /* 0x000000ffff427224 */ /* 0x000fe200078e0088 */
[----:B------:R-:W-:Y:S04]  /*26260*/  STL.64 [R1+0x2c8], R198 ;  /* 0x0002c8c601007387 */ /* 0x000fe80000100a00 */
[----:B------:R-:W-:Y:S04]  /*26270*/  STL.64 [R1+0x2b0], R192 ;  /* 0x0002b0c001007387 */ /* 0x000fe80000100a00 */
[----:B------:R-:W-:Y:S04]  /*26280*/  STL.64 [R1+0x2b8], R194 ;  /* 0x0002b8c201007387 */ /* 0x000fe80000100a00 */
[----:B------:R1:W-:Y:S04]  /*26290*/  STL [R1+0x2114], R63 ;  /* 0x0021143f01007387 */ /* 0x0003e80000100800 */
[----:B------:R3:W-:Y:S04]  /*262a0*/  STL [R1+0x2110], R62 ;  /* 0x0021103e01007387 */ /* 0x0007e80000100800 */
[----:B------:R1:W-:Y:S01]  /*262b0*/  STL [R1+0x210c], R67 ;  /* 0x00210c4301007387 */ /* 0x0003e20000100800 */
[C---:B--2---:R-:W-:Y:S11]  /*262c0*/  HMMA.1688.F32.TF32 R72, R132.reuse, R4, R72 ;  /* 0x000000048448723c */ /* 0x044ff60000081048 */
[----:B------:R-:W-:Y:S11]  /*262d0*/  @!UPT UIADD3 URZ, URZ, URZ, URZ ;  /* 0x0000003f3f3ff290 */ /* 0x000ff6000fffe03f */
[----:B------:R-:W-:Y:S02]  /*262e0*/  @!UPT UIADD3 URZ, URZ, URZ, URZ ;  /* 0x0000003f3f3ff290 */ /* 0x000fe4000fffe03f */
[----:B------:R-:W-:Y:S02]  /*262f0*/  IMAD.MOV.U32 R58, RZ, RZ, R72 ;  /* 0x000000ffff3a7224 */ /* 0x000fe400078e0048 */
[----:B------:R-:W-:Y:S02]  /*26300*/  IMAD.MOV.U32 R59, RZ, RZ, R73 ;  /* 0x000000ffff3b7224 */ /* 0x000fe400078e0049 */
[----:B------:R-:W-:Y:S02]  /*26310*/  IMAD.MOV.U32 R54, RZ, RZ, R74 ;  /* 0x000000ffff367224 */ /* 0x000fe400078e004a */
[----:B------:R-:W-:Y:S02]  /*26320*/  IMAD.MOV.U32 R55, RZ, RZ, R75 ;  /* 0x000000ffff377224 */ /* 0x000fe400078e004b */
[C---:B----4-:R-:W-:Y:S01]  /*26330*/  HMMA.1688.F32.TF32 R72, R132.reuse, R8, R76 ;  /* 0x000000088448723c */ /* 0x050fe2000008104c */
[----:B------:R2:W-:Y:S11]  /*26340*/  STL [R1+0x2108], R66 ;  /* 0x0021084201007387 */ /* 0x0005f60000100800 */
[----:B------:R-:W-:Y:S11]  /*26350*/  @!UPT UIADD3 URZ, URZ, URZ, URZ ;  /* 0x0000003f3f3ff290 */ /* 0x000ff6000fffe03f */
[----:B------:R-:W-:Y:S01]  /*26360*/  @!UPT UIADD3 URZ, URZ, URZ, URZ ;  /* 0x0000003f3f3ff290 */ /* 0x000fe2000fffe03f */
[----:B-1----:R-:W-:Y:S02]  /*26370*/  IMAD.MOV.U32 R63, RZ, RZ, R72 ;  /* 0x000000ffff3f7224 */ /* 0x002fe400078e0048 */
[----:B---3--:R-:W-:Y:S02]  /*26380*/  IMAD.MOV.U32 R62, RZ, RZ, R73 ;  /* 0x000000ffff3e7224 */ /* 0x008fe400078e0049 */
[----:B------:R-:W-:Y:S02]  /*26390*/  IMAD.MOV.U32 R67, RZ, RZ, R74 ;  /* 0x000000ffff437224 */ /* 0x000fe400078e004a */
[----:B--2---:R-:W-:Y:S02]  /*263a0*/  IMAD.MOV.U32 R66, RZ, RZ, R75 ;  /* 0x000000ffff427224 */ /* 0x004fe400078e004b */
[----:B------:R-:W-:Y:S08]  /*263b0*/  HMMA.1688.F32.TF32 R72, R132, R12, R80 ;  /* 0x0000000c8448723c */ /* 0x000ff00000081050 */
[----:B------:R-:W-:Y:S01]  /*263c0*/  HMMA.1688.F32.TF32 R136, R68, R64, R156 ;  /* 0x000000404488723c */ /* 0x000fe2000008109c */
[----:B------:R-:W-:Y:S04]  /*263d0*/  LDS R68, [R0+0x24080] ;  /* 0x0240800000447984 */ /* 0x000fe80000000800 */
[----:B------:R-:W-:Y:S04]  /*263e0*/  LDS R70, [R0+0x25080] ;  /* 0x0250800000467984 */ /* 0x000fe80000000800 */
[----:B------:R-:W-:Y:S04]  /*263f0*/  LDS R69, [R252+0x24080] ;  /* 0x02408000fc457984 */ /* 0x000fe80000000800 */
[----:B------:R-:W1:Y:S03]  /*26400*/  LDS R71, [R252+0x25080] ;  /* 0x02508000fc477984 */ /* 0x000e660000000800 */
[----:B------:R-:W-:-:S02]  /*26410*/  IMAD.MOV.U32 R50, RZ, RZ, R72 ;  /* 0x000000ffff327224 */ /* 0x000fc400078e0048 */
[----:B------:R-:W-:Y:S02]  /*26420*/  IMAD.MOV.U32 R51, RZ, RZ, R73 ;  /* 0x000000ffff337224 */ /* 0x000fe400078e0049 */
[----:B------:R-:W-:Y:S02]  /*26430*/  IMAD.MOV.U32 R46, RZ, RZ, R74 ;  /* 0x000000ffff2e7224 */ /* 0x000fe400078e004a */
[----:B------:R-:W-:Y:S02]  /*26440*/  IMAD.MOV.U32 R47, RZ, RZ, R75 ;  /* 0x000000ffff2f7224 */ /* 0x000fe400078e004b */
[----:B------:R-:W-:Y:S01]  /*26450*/  HMMA.1688.F32.TF32 R72, R132, R16, R84 ;  /* 0x000000108448723c */ /* 0x000fe20000081054 */
[----:B------:R-:W-:Y:S04]  /*26460*/  STL.64 [R1+0x290], R136 ;  /* 0x0002908801007387 */ /* 0x000fe80000100a00 */
[----:B------:R-:W-:Y:S04]  /*26470*/  STL.64 [R1+0x298], R138 ;  /* 0x0002988a01007387 */ /* 0x000fe80000100a00 */
[----:B------:R2:W-:Y:S04]  /*26480*/  STL [R1+0x2124], R55 ;  /* 0x0021243701007387 */ /* 0x0005e80000100800 */
[----:B------:R3:W-:Y:S04]  /*26490*/  STL [R1+0x2120], R54 ;  /* 0x0021203601007387 */ /* 0x0007e80000100800 */
[----:B------:R4:W-:Y:S04]  /*264a0*/  STL [R1+0x211c], R59 ;  /* 0x00211c3b01007387 */ /* 0x0009e80000100800 */
[----:B------:R1:W-:Y:S03]  /*264b0*/  STL [R1+0x2118], R58 ;  /* 0x0021183a01007387 */ /* 0x0003e60000100800 */
[----:B--2---:R-:W-:-:S02]  /*264c0*/  IMAD.MOV.U32 R55, RZ, RZ, R72 ;  /* 0x000000ffff377224 */ /* 0x004fc400078e0048 */
[----:B---3--:R-:W-:Y:S02]  /*264d0*/  IMAD.MOV.U32 R54, RZ, RZ, R73 ;  /* 0x000000ffff367224 */ /* 0x008fe400078e0049 */
[----:B----4-:R-:W-:Y:S02]  /*264e0*/  IMAD.MOV.U32 R59, RZ, RZ, R74 ;  /* 0x000000ffff3b7224 */ /* 0x010fe400078e004a */
[----:B-1----:R-:W-:Y:S02]  /*264f0*/  IMAD.MOV.U32 R58, RZ, RZ, R75 ;  /* 0x000000ffff3a7224 */ /* 0x002fe400078e004b */
[----:B------:R-:W-:Y:S01]  /*26500*/  HMMA.1688.F32.TF32 R72, R132, R20, R88 ;  /* 0x000000148448723c */ /* 0x000fe20000081058 */
[----:B------:R1:W-:Y:S04]  /*26510*/  STL [R1+0x2134], R66 ;  /* 0x0021344201007387 */ /* 0x0003e80000100800 */
[----:B------:R2:W-:Y:S04]  /*26520*/  STL [R1+0x2130], R67 ;  /* 0x0021304301007387 */ /* 0x0005e80000100800 */
[----:B------:R3:W-:Y:S04]  /*26530*/  STL [R1+0x212c], R63 ;  /* 0x00212c3f01007387 */ /* 0x0007e80000100800 */
[----:B------:R4:W-:Y:S11]  /*26540*/  STL [R1+0x2128], R62 ;  /* 0x0021283e01007387 */ /* 0x0009f60000100800 */
[----:B-1----:R-:W-:-:S02]  /*26550*/  IMAD.MOV.U32 R66, RZ, RZ, R72 ;  /* 0x000000ffff427224 */ /* 0x002fc400078e0048 */
[----:B--2---:R-:W-:Y:S02]  /*26560*/  IMAD.MOV.U32 R67, RZ, RZ, R73 ;  /* 0x000000ffff437224 */ /* 0x004fe400078e0049 */
[----:B---3--:R-:W-:Y:S02]  /*26570*/  IMAD.MOV.U32 R63, RZ, RZ, R74 ;  /* 0x000000ffff3f7224 */ /* 0x008fe400078e004a */
[----:B----4-:R-:W-:Y:S02]  /*26580*/  IMAD.MOV.U32 R62, RZ, RZ, R75 ;  /* 0x000000ffff3e7224 */ /* 0x010fe400078e004b */
[C---:B------:R-:W-:Y:S01]  /*26590*/  HMMA.1688.F32.TF32 R72, R132.reuse, R24, R92 ;  /* 0x000000188448723c */ /* 0x040fe2000008105c */
[----:B------:R1:W-:Y:S04]  /*265a0*/  STL [R1+0x2144], R47 ;  /* 0x0021442f01007387 */ /* 0x0003e80000100800 */
[----:B------:R2:W-:Y:S04]  /*265b0*/  STL [R1+0x2140], R46 ;  /* 0x0021402e01007387 */ /* 0x0005e80000100800 */
[----:B------:R3:W-:Y:S04]  /*265c0*/  STL [R1+0x213c], R51 ;  /* 0x00213c3301007387 */ /* 0x0007e80000100800 */
[----:B------:R4:W-:Y:S01]  /*265d0*/  STL [R1+0x2138], R50 ;  /* 0x0021383201007387 */ /* 0x0009e20000100800 */
[----:B------:R-:W-:Y:S03]  /*265e0*/  HMMA.1688.F32.TF32 R248, R132, R64, R248 ;  /* 0x0000004084f8723c */ /* 0x000fe600000810f8 */
[----:B------:R-:W-:Y:S04]  /*265f0*/  LDS R92, [R2+0x24080] ;  /* 0x02408000025c7984 */ /* 0x000fe80000000800 */
[----:B------:R-:W-:Y:S03]  /*26600*/  LDS R94, [R2+0x25080] ;  /* 0x02508000025e7984 */ /* 0x000fe60000000800 */
[----:B-1----:R-:W-:Y:S01]  /*26610*/  IMAD.MOV.U32 R47, RZ, RZ, R72 ;  /* 0x000000ffff2f7224 */ /* 0x002fe200078e0048 */
[----:B------:R-:W-:Y:S01]  /*26620*/  LDS R93, [R3+0x24080] ;  /* 0x02408000035d7984 */ /* 0x000fe20000000800 */
[----:B--2---:R-:W-:-:S02]  /*26630*/  IMAD.MOV.U32 R46, RZ, RZ, R73 ;  /* 0x000000ffff2e7224 */ /* 0x004fc400078e0049 */
[----:B---3--:R-:W-:Y:S01]  /*26640*/  IMAD.MOV.U32 R51, RZ, RZ, R74 ;  /* 0x000000ffff337224 */ /* 0x008fe200078e004a */
[----:B------:R-:W1:Y:S01]  /*26650*/  LDS R95, [R3+0x25080] ;  /* 0x02508000035f7984 */ /* 0x000e620000000800 */
[----:B----4-:R-:W-:Y:S02]  /*26660*/  IMAD.MOV.U32 R50, RZ, RZ, R75 ;  /* 0x000000ffff327224 */ /* 0x010fe400078e004b */
[C---:B------:R-:W-:Y:S01]  /*26670*/  HMMA.1688.F32.TF32 R72, R132.reuse, R28, R96 ;  /* 0x0000001c8448723c */ /* 0x040fe20000081060 */
[----:B------:R2:W-:Y:S11]  /*26680*/  STL [R1+0x2154], R58 ;  /* 0x0021543a01007387 */ /* 0x0005f60000100800 */
[----:B------:R-:W-:Y:S11]  /*26690*/  @!UPT UIADD3 URZ, URZ, URZ, URZ ;  /* 0x0000003f3f3ff290 */ /* 0x000ff6000fffe03f */
[----:B------:R-:W-:Y:S01]  /*266a0*/  @!UPT UIADD3 URZ, URZ, URZ, URZ ;  /* 0x0000003f3f3ff290 */ /* 0x000fe2000fffe03f */
[----:B------:R-:W-:Y:S02]  /*266b0*/  IMAD.MOV.U32 R42, RZ, RZ, R72 ;  /* 0x000000ffff2a7224 */ /* 0x000fe400078e0048 */
[----:B------:R-:W-:Y:S02]  /*266c0*/  IMAD.MOV.U32 R43, RZ, RZ, R73 ;  /* 0x000000ffff2b7224 */ /* 0x000fe400078e0049 */
[----:B------:R-:W-:Y:S02]  /*266d0*/  IMAD.MOV.U32 R38, RZ, RZ, R74 ;  /* 0x000000ffff267224 */ /* 0x000fe400078e004a */
[----:B------:R-:W-:Y:S02]  /*266e0*/  IMAD.MOV.U32 R39, RZ, RZ, R75 ;  /* 0x000000ffff277224 */ /* 0x000fe400078e004b */
[C---:B------:R-:W-:Y:S01]  /*266f0*/  HMMA.1688.F32.TF32 R72, R132.reuse, R32, R100 ;  /* 0x000000208448723c */ /* 0x040fe20000081064 */
[----:B------:R3:W-:Y:S04]  /*26700*/  STL [R1+0x2150], R59 ;  /* 0x0021503b01007387 */ /* 0x0007e80000100800 */
[----:B------:R4:W-:Y:S04]  /*26710*/  STL [R1+0x214c], R54 ;  /* 0x00214c3601007387 */ /* 0x0009e80000100800 */
[----:B------:R1:W-:Y:S11]  /*26720*/  STL [R1+0x2148], R55 ;  /* 0x0021483701007387 */ /* 0x0003f60000100800 */
[----:B------:R-:W-:Y:S04]  /*26730*/  @!UPT UIADD3 URZ, URZ, URZ, URZ ;  /* 0x0000003f3f3ff290 */ /* 0x000fe8000fffe03f */
[----:B--2---:R-:W-:Y:S02]  /*26740*/  IMAD.MOV.U32 R58, RZ, RZ, R72 ;  /* 0x000000ffff3a7224 */ /* 0x004fe400078e0048 */
        /* <DEDUP_REMOVED lines=25> */
[----:B------:R2:W-:Y:S04]  /*268e0*/  STL [R1+0x2178], R42 ;  /* 0x0021782a01007387 */ /* 0x0005e80000100800 */
[----:B------:R1:W-:Y:S07]  /*268f0*/  STL [R1+0x2194], R55 ;  /* 0x0021943701007387 */ /* 0x0003ee0000100800 */
[----:B------:R-:W-:-:S02]  /*26900*/  IMAD.MOV.U32 R34, RZ, RZ, R72 ;  /* 0x000000ffff227224 */ /* 0x000fc400078e0048 */
[----:B------:R-:W-:Y:S02]  /*26910*/  IMAD.MOV.U32 R22, RZ, RZ, R73 ;  /* 0x000000ffff167224 */ /* 0x000fe400078e0049 */
[----:B------:R-:W-:Y:S02]  /*26920*/  IMAD.MOV.U32 R23, RZ, RZ, R74 ;  /* 0x000000ffff177224 */ /* 0x000fe400078e004a */
[----:B------:R-:W-:Y:S02]  /*26930*/  IMAD.MOV.U32 R26, RZ, RZ, R75 ;  /* 0x000000ffff1a7224 */ /* 0x000fe400078e004b */
[----:B------:R-:W-:Y:S01]  /*26940*/  HMMA.1688.F32.TF32 R72, R132, R48, R116 ;  /* 0x000000308448723c */ /* 0x000fe20000081074 */
[----:B------:R1:W-:Y:S04]  /*26950*/  STL [R1+0x2190], R54 ;  /* 0x0021903601007387 */ /* 0x0003e80000100800 */
[----:B------:R1:W-:Y:S04]  /*26960*/  STL [R1+0x218c], R59 ;  /* 0x00218c3b01007387 */ /* 0x0003e80000100800 */
[----:B------:R1:W-:Y:S04]  /*26970*/  STL [R1+0x2188], R58 ;  /* 0x0021883a01007387 */ /* 0x0003e80000100800 */
[----:B------:R-:W-:Y:S04]  /*26980*/  STL [R1+0x21a4], R66 ;  /* 0x0021a44201007387 */ /* 0x000fe80000100800 */
[----:B------:R-:W-:Y:S04]  /*26990*/  STL [R1+0x21a0], R67 ;  /* 0x0021a04301007387 */ /* 0x000fe80000100800 */
[----:B------:R-:W-:Y:S04]  /*269a0*/  STL [R1+0x219c], R63 ;  /* 0x00219c3f01007387 */ /* 0x000fe80000100800 */
[----:B------:R-:W-:Y:S04]  /*269b0*/  STL [R1+0x2198], R62 ;  /* 0x0021983e01007387 */ /* 0x000fe80000100800 */
        /* <DEDUP_REMOVED lines=11> */
[----:B-1----:R-:W-:-:S03]  /*26a70*/  IMAD.MOV.U32 R39, RZ, RZ, R72 ;  /* 0x000000ffff277224 */ /* 0x002fc600078e0048 */
[----:B------:R-:W4:Y:S01]  /*26a80*/  LDL.LU R199, [R1+0x6dc] ;  /* 0x0006dc0001c77983 */ /* 0x000f220000300800 */
[----:B--2---:R-:W-:-:S03]  /*26a90*/  IMAD.MOV.U32 R38, RZ, RZ, R73 ;  /* 0x000000ffff267224 */ /* 0x004fc600078e0049 */
[----:B------:R-:W2:Y:S01]  /*26aa0*/  LDL.LU R200, [R1+0x6c0] ;  /* 0x0006c00001c87983 */ /* 0x000ea20000300800 */
[----:B---3--:R-:W-:Y:S02]  /*26ab0*/  IMAD.MOV.U32 R43, RZ, RZ, R74 ;  /* 0x000000ffff2b7224 */ /* 0x008fe400078e004a */
[----:B------:R-:W-:Y:S01]  /*26ac0*/  IMAD.MOV.U32 R42, RZ, RZ, R75 ;  /* 0x000000ffff2a7224 */ /* 0x000fe200078e004b */
[----:B------:R-:W2:Y:S01]  /*26ad0*/  LDL.LU R201, [R1+0x6c4] ;  /* 0x0006c40001c97983 */ /* 0x000ea20000300800 */
[----:B------:R-:W-:Y:S03]  /*26ae0*/  HMMA.1688.F32.TF32 R72, R132, R52, R120 ;  /* 0x000000348448723c */ /* 0x000fe60000081078 */
[----:B------:R-:W2:Y:S04]  /*26af0*/  LDL.LU R202, [R1+0x6c8] ;  /* 0x0006c80001ca7983 */ /* 0x000ea80000300800 */
        /* <DEDUP_REMOVED lines=57> */
[C---:B----4-:R-:W-:Y:S11]  /*26e90*/  HMMA.1688.F32.TF32 R76, R68.reuse, R8, R76 ;  /* 0x00000008444c723c */ /* 0x050ff6000008104c */
[----:B------:R-:W-:Y:S04]  /*26ea0*/  @!UPT UIADD3 URZ, URZ, URZ, URZ ;  /* 0x0000003f3f3ff290 */ /* 0x000fe8000fffe03f */
        /* <DEDUP_REMOVED lines=8> */
[C---:B--2---:R-:W-:Y:S01]  /*26f30*/  HMMA.1688.F32.TF32 R72, R68.reuse, R24, R224 ;  /* 0x000000184448723c */ /* 0x044fe200000810e0 */
[----:B------:R-:W-:Y:S04]  /*26f40*/  STL.64 [R1+0xd0], R80 ;  /* 0x0000d05001007387 */ /* 0x000fe80000100a00 */
[----:B------:R1:W-:Y:S10]  /*26f50*/  STL.64 [R1+0xd8], R82 ;  /* 0x0000d85201007387 */ /* 0x0003f40000100a00 */
        /* <DEDUP_REMOVED lines=8> */
[----:B--2---:R-:W-:Y:S03]  /*26fe0*/  HMMA.1688.F32.TF32 R72, R68, R36, R212 ;  /* 0x000000244448723c */ /* 0x004fe600000810d4 */
[----:B------:R-:W-:Y:S04]  /*26ff0*/  STL.64 [R1+0xa0], R80 ;  /* 0x0000a05001007387 */ /* 0x000fe80000100a00 */
[----:B------:R1:W-:Y:S01]  /*27000*/  STL.64 [R1+0xa8], R82 ;  /* 0x0000a85201007387 */ /* 0x0003e20000100a00 */
[----:B------:R-:W-:Y:S03]  /*27010*/  HMMA.1688.F32.TF32 R84, R132, R56, R124 ;  /* 0x000000388454723c */ /* 0x000fe6000008107c */
[----:B------:R-:W-:Y:S04]  /*27020*/  LDS R221, [R3+0x24100] ;  /* 0x0241000003dd7984 */ /* 0x000fe80000000800 */
[----:B------:R-:W-:Y:S01]  /*27030*/  LDS R223, [R3+0x25100] ;  /* 0x0251000003df7984 */ /* 0x000fe20000000800 */
[C---:B-1----:R-:W-:Y:S03]  /*27040*/  HMMA.1688.F32.TF32 R80, R68.reuse, R40, R208 ;  /* 0x000000284450723c */ /* 0x042fe600000810d0 */
        /* <DEDUP_REMOVED lines=14> */
[C---:B--2---:R-:W-:Y:S08]  /*27130*/  HMMA.1688.F32.TF32 R72, R68.reuse, R60, R188 ;  /* 0x0000003c4448723c */ /* 0x044ff000000810bc */
[----:B------:R-:W-:Y:S01]  /*27140*/  HMMA.1688.F32.TF32 R68, R68, R64, R156 ;  /* 0x000000404444723c */ /* 0x000fe2000008109c */
        /* <DEDUP_REMOVED lines=32> */
[----:B--2---:R-:W-:Y:S07]  /*27350*/  HMMA.1688.F32.TF32 R68, R92, R36, R176 ;  /* 0x000000245c44723c */ /* 0x004fee00000810b0 */
[----:B------:R-:W-:Y:S04]  /*27360*/  STL.64 [R1+0x130], R76 ;  /* 0x0001304c01007387 */ /* 0x000fe80000100a00 */
[----:B------:R-:W-:Y:S04]  /*27370*/  STL.64 [R1+0x138], R78 ;  /* 0x0001384e01007387 */ /* 0x000fe80000100a00 */
[----:B------:R-:W2:Y:S04]  /*27380*/  LDL.LU R188, [R1+0xc10] ;  /* 0x000c100001bc7983 */ /* 0x000ea80000300800 */
[----:B------:R-:W-:Y:S04]  /*27390*/  STL.64 [R1+0x120], R72 ;  /* 0x0001204801007387 */ /* 0x000fe80000100a00 */
[----:B------:R-:W-:Y:S04]  /*273a0*/  STL.64 [R1+0x128], R74 ;  /* 0x0001284a01007387 */ /* 0x000fe80000100a00 */
        /* <DEDUP_REMOVED lines=25> */
[----:B------:R-:W-:-:S02]  /*27540*/  IMAD.MOV.U32 R66, RZ, RZ, R84 ;  /* 0x000000ffff427224 */ /* 0x000fc400078e0054 */
[----:B------:R-:W-:Y:S02]  /*27550*/  IMAD.MOV.U32 R67, RZ, RZ, R85 ;  /* 0x000000ffff437224 */ /* 0x000fe400078e0055 */
[----:B------:R-:W-:Y:S02]  /*27560*/  IMAD.MOV.U32 R63, RZ, RZ, R86 ;  /* 0x000000ffff3f7224 */ /* 0x000fe400078e0056 */
[----:B------:R-:W-:Y:S02]  /*27570*/  IMAD.MOV.U32 R62, RZ, RZ, R87 ;  /* 0x000000ffff3e7224 */ /* 0x000fe400078e0057 */
[----:B------:R-:W-:Y:S08]  /*27580*/  HMMA.1688.F32.TF32 R84, R132, R60, R128 ;  /* 0x0000003c8454723c */ /* 0x000ff00000081080 */
[C---:B---3--:R-:W-:Y:S08]  /*27590*/  HMMA.1688.F32.TF32 R68, R92.reuse, R40, R180 ;  /* 0x000000285c44723c */ /* 0x048ff000000810b4 */
[C---:B------:R-:W-:Y:S08]  /*275a0*/  HMMA.1688.F32.TF32 R72, R92.reuse, R44, R184 ;  /* 0x0000002c5c48723c */ /* 0x040ff000000810b8 */
[----:B------:R-:W-:Y:S01]  /*275b0*/  HMMA.1688.F32.TF32 R76, R92, R48, R232 ;  /* 0x000000305c4c723c */ /* 0x000fe200000810e8 */
[----:B------:R-:W-:-:S02]  /*275c0*/  IMAD.MOV.U32 R27, RZ, RZ, R84 ;  /* 0x000000ffff1b7224 */ /* 0x000fc400078e0054 */
[----:B------:R-:W-:Y:S02]  /*275d0*/  IMAD.MOV.U32 R35, RZ, RZ, R85 ;  /* 0x000000ffff237224 */ /* 0x000fe400078e0055 */
[----:B------:R-:W-:Y:S02]  /*275e0*/  IMAD.MOV.U32 R30, RZ, RZ, R86 ;  /* 0x000000ffff1e7224 */ /* 0x000fe400078e0056 */
[----:B------:R-:W-:Y:S01]  /*275f0*/  IMAD.MOV.U32 R31, RZ, RZ, R87 ;  /* 0x000000ffff1f7224 */ /* 0x000fe200078e0057 */
[C---:B------:R-:W-:Y:S01]  /*27600*/  HMMA.1688.F32.TF32 R80, R92.reuse, R52, R236 ;  /* 0x000000345c50723c */ /* 0x040fe200000810ec */
[----:B------:R-:W-:Y:S07]  /*27610*/  STL.64 [R1+0x1f10], R70 ;  /* 0x001f104601007387 */ /* 0x000fee0000100a00 */
[C---:B------:R-:W-:Y:S01]  /*27620*/  HMMA.1688.F32.TF32 R84, R92.reuse, R56, R240 ;  /* 0x000000385c54723c */ /* 0x040fe200000810f0 */
[----:B------:R3:W-:Y:S04]  /*27630*/  STL.64 [R1+0x1f08], R68 ;  /* 0x001f084401007387 */ /* 0x0007e80000100a00 */
[----:B------:R-:W-:Y:S04]  /*27640*/  STL.64 [R1+0x1f20], R74 ;  /* 0x001f204a01007387 */ /* 0x000fe80000100a00 */
[----:B------:R1:W-:Y:S04]  /*27650*/  STL.64 [R1+0x1f18], R72 ;  /* 0x001f184801007387 */ /* 0x0003e80000100a00 */
[----:B------:R-:W-:Y:S04]  /*27660*/  STL.64 [R1+0x1f30], R78 ;  /* 0x001f304e01007387 */ /* 0x000fe80000100a00 */
[----:B------:R-:W-:Y:S04]  /*27670*/  STL.64 [R1+0x1f28], R76 ;  /* 0x001f284c01007387 */ /* 0x000fe80000100a00 */
[----:B------:R-:W-:Y:S04]  /*27680*/  STL.64 [R1+0x1f40], R82 ;  /* 0x001f405201007387 */ /* 0x000fe80000100a00 */
[----:B------:R-:W-:Y:S04]  /*27690*/  STL.64 [R1+0x1f38], R80 ;  /* 0x001f385001007387 */ /* 0x000fe80000100a00 */
[----:B------:R-:W-:Y:S04]  /*276a0*/  STL.64 [R1+0x1f50], R86 ;  /* 0x001f505601007387 */ /* 0x000fe80000100a00 */
[----:B------:R-:W-:Y:S04]  /*276b0*/  STL.64 [R1+0x1f48], R84 ;  /* 0x001f485401007387 */ /* 0x000fe80000100a00 */
[----:B------:R-:W-:Y:S04]  /*276c0*/  LDS R240, [R0+0x24180] ;  /* 0x0241800000f07984 */ /* 0x000fe80000000800 */
[----:B------:R-:W-:Y:S04]  /*276d0*/  LDS R242, [R0+0x25180] ;  /* 0x0251800000f27984 */ /* 0x000fe80000000800 */
[----:B------:R-:W-:Y:S04]  /*276e0*/  LDS R241, [R252+0x24180] ;  /* 0x02418000fcf17984 */ /* 0x000fe80000000800 */
[----:B------:R-:W1:Y:S04]  /*276f0*/  LDS R243, [R252+0x25180] ;  /* 0x02518000fcf37984 */ /* 0x000e680000000800 */
[----:B------:R-:W-:Y:S04]  /*27700*/  LDS R236, [R2+0x24180] ;  /* 0x0241800002ec7984 */ /* 0x000fe80000000800 */
[----:B------:R-:W-:Y:S04]  /*27710*/  LDS R238, [R2+0x25180] ;  /* 0x0251800002ee7984 */ /* 0x000fe80000000800 */
[----:B------:R-:W-:Y:S04]  /*27720*/  LDS R237, [R3+0x24180] ;  /* 0x0241800003ed7984 */ /* 0x000fe80000000800 */
[----:B------:R-:W1:Y:S01]  /*27730*/  LDS R239, [R3+0x25180] ;  /* 0x0251800003ef7984 */ /* 0x000e620000000800 */
[C---:B----4-:R-:W-:Y:S08]  /*27740*/  HMMA.1688.F32.TF32 R88, R92.reuse, R60, R208 ;  /* 0x0000003c5c58723c */ /* 0x050ff000000810d0 */
[----:B------:R-:W-:Y:S08]  /*27750*/  HMMA.1688.F32.TF32 R92, R92, R64, R244 ;  /* 0x000000405c5c723c */ /* 0x000ff000000810f4 */
[C---:B-1----:R-:W-:Y:S08]  /*27760*/  HMMA.1688.F32.TF32 R108, R156.reuse, R16, R192 ;  /* 0x000000109c6c723c */ /* 0x042ff000000810c0 */
[C---:B--2---:R-:W-:Y:S08]  /*27770*/  HMMA.1688.F32.TF32 R96, R156.reuse, R4, R204 ;  /* 0x000000049c60723c */ /* 0x044ff000000810cc */
        /* <DEDUP_REMOVED lines=58> */
[----:B------:R-:W4:Y:S08]  /*27b20*/  LDL.LU R191, [R1+0x8dc] ;  /* 0x0008dc0001bf7983 */ /* 0x000f300000300800 */
[----:B------:R-:W-:Y:S04]  /*27b30*/  STL.64 [R1+0x1fc0], R114 ;  /* 0x001fc07201007387 */ /* 0x000fe80000100a00 */
[----:B------:R-:W-:Y:S01]  /*27b40*/  STL.64 [R1+0x1fb8], R112 ;  /* 0x001fb87001007387 */ /* 0x000fe20000100a00 */
[C---:B--2---:R-:W-:Y:S08]  /*27b50*/  HMMA.1688.F32.TF32 R152, R156.reuse, R60, R192 ;  /* 0x0000003c9c98723c */ /* 0x044ff000000810c0 */
[C---:B---3--:R-:W-:Y:S08]  /*27b60*/  HMMA.1688.F32.TF32 R120, R156.reuse, R28, R228 ;  /* 0x0000001c9c78723c */ /* 0x048ff000000810e4 */
[C---:B----4-:R-:W-:Y:S08]  /*27b70*/  HMMA.1688.F32.TF32 R116, R156.reuse, R24, R136 ;  /* 0x000000189c74723c */ /* 0x050ff00000081088 */
        /* <DEDUP_REMOVED lines=42> */
[----:B------:R-:W2:Y:S01]  /*27e20*/  LDL.LU R207, [R1+0x42c] ;  /* 0x00042c0001cf7983 */ /* 0x000ea20000300800 */
[----:B------:R-:W-:Y:S03]  /*27e30*/  HMMA.1688.F32.TF32 R156, R156, R64, R188 ;  /* 0x000000409c9c723c */ /* 0x000fe600000810bc */
        /* <DEDUP_REMOVED lines=24> */
[----:B------:R-:W-:Y:S04]  /*27fc0*/  STL.64 [R1+0x2070], R158 ;  /* 0x0020709e01007387 */ /* 0x000fe80000100a00 */
[----:B------:R-:W-:Y:S01]  /*27fd0*/  STL.64 [R1+0x2068], R156 ;  /* 0x0020689c01007387 */ /* 0x000fe20000100a00 */
[C---:B--2---:R-:W-:Y:S08]  /*27fe0*/  HMMA.1688.F32.TF32 R160, R220.reuse, R4, R204 ;  /* 0x00000004dca0723c */ /* 0x044ff000000810cc */
[C---:B----4-:R-:W-:Y:S11]  /*27ff0*/  HMMA.1688.F32.TF32 R164, R220.reuse, R8, R200 ;  /* 0x00000008dca4723c */ /* 0x050ff600000810c8 */
[----:B------:R-:W-:Y:S04]  /*28000*/  @!UPT UIADD3 URZ, URZ, URZ, URZ ;  /* 0x0000003f3f3ff290 */ /* 0x000fe8000fffe03f */
        /* <DEDUP_REMOVED lines=14> */
[C---:B---3--:R-:W-:Y:S03]  /*280f0*/  HMMA.1688.F32.TF32 R184, R220.reuse, R28, R212 ;  /* 0x0000001cdcb8723c */ /* 0x048fe600000810d4 */
[----:B------:R-:W-:Y:S04]  /*28100*/  STL.64 [R1+0x20a0], R166 ;  /* 0x0020a0a601007387 */ /* 0x000fe80000100a00 */
[----:B------:R-:W-:Y:S01]  /*28110*/  STL.64 [R1+0x2098], R164 ;  /* 0x002098a401007387 */ /* 0x000fe20000100a00 */
[C---:B------:R-:W-:Y:S03]  /*28120*/  HMMA.1688.F32.TF32 R196, R220.reuse, R40, R196 ;  /* 0x00000028dcc4723c */ /* 0x040fe600000810c4 */
[----:B------:R-:W3:Y:S04]  /*28130*/  LDL.LU R212, [R1+0x570] ;  /* 0x0005700001d47983 */ /* 0x000ee80000300800 */
[----:B------:R-:W3:Y:S04]  /*28140*/  LDL.LU R213, [R1+0x574] ;  /* 0x0005740001d57983 */ /* 0x000ee80000300800 */
[----:B------:R-:W3:Y:S04]  /*28150*/  LDL.LU R214, [R1+0x578] ;  /* 0x0005780001d67983 */ /* 0x000ee80000300800 */
[----:B------:R-:W3:Y:S01]  /*28160*/  LDL.LU R215, [R1+0x57c] ;  /* 0x00057c0001d77983 */ /* 0x000ee20000300800 */
[C---:B------:R-:W-:Y:S03]  /*28170*/  HMMA.1688.F32.TF32 R180, R220.reuse, R24, R216 ;  /* 0x00000018dcb4723c */ /* 0x040fe600000810d8 */
[----:B------:R-:W3:Y:S04]  /*28180*/  LDL.LU R216, [R1+0x590] ;  /* 0x0005900001d87983 */ /* 0x000ee80000300800 */
[----:B------:R-:W3:Y:S04]  /*28190*/  LDL.LU R217, [R1+0x594] ;  /* 0x0005940001d97983 */ /* 0x000ee80000300800 */
[----:B------:R-:W3:Y:S04]  /*281a0*/  LDL.LU R218, [R1+0x598] ;  /* 0x0005980001da7983 */ /* 0x000ee80000300800 */
[----:B------:R-:W3:Y:S04]  /*281b0*/  LDL.LU R219, [R1+0x59c] ;  /* 0x00059c0001db7983 */ /* 0x000ee80000300800 */
[----:B------:R-:W-:Y:S04]  /*281c0*/  STL [R1+0x1e64], R196 ;  /* 0x001e64c401007387 */ /* 0x000fe80000100800 */
[----:B------:R-:W-:Y:S04]  /*281d0*/  STL [R1+0x1e60], R197 ;  /* 0x001e60c501007387 */ /* 0x000fe80000100800 */
[----:B------:R-:W-:Y:S04]  /*281e0*/  STL [R1+0x1e5c], R198 ;  /* 0x001e5cc601007387 */ /* 0x000fe80000100800 */
[----:B------:R-:W-:Y:S01]  /*281f0*/  STL [R1+0x1e58], R199 ;  /* 0x001e58c701007387 */ /* 0x000fe20000100800 */
[C---:B------:R-:W-:Y:S08]  /*28200*/  HMMA.1688.F32.TF32 R168, R220.reuse, R12, R248 ;  /* 0x0000000cdca8723c */ /* 0x040ff000000810f8 */
[C---:B--2---:R-:W-:Y:S08]  /*28210*/  HMMA.1688.F32.TF32 R200, R220.reuse, R44, R200 ;  /* 0x0000002cdcc8723c */ /* 0x044ff000000810c8 */
[C---:B----4-:R-:W-:Y:S11]  /*28220*/  HMMA.1688.F32.TF32 R204, R220.reuse, R48, R204 ;  /* 0x00000030dccc723c */ /* 0x050ff600000810cc */
[----:B------:R-:W-:Y:S04]  /*28230*/  @!UPT UIADD3 URZ, URZ, URZ, URZ ;  /* 0x0000003f3f3ff290 */ /* 0x000fe8000fffe03f */
[----:B------:R-:W-:Y:S04]  /*28240*/  STL [R1+0x1e74], R200 ;  /* 0x001e74c801007387 */ /* 0x000fe80000100800 */
[----:B------:R-:W-:Y:S04]  /*28250*/  STL [R1+0x1e70], R201 ;  /* 0x001e70c901007387 */ /* 0x000fe80000100800 */
[----:B------:R-:W-:Y:S04]  /*28260*/  STL [R1+0x1e6c], R202 ;  /* 0x001e6cca01007387 */ /* 0x000fe80000100800 */
[----:B------:R-:W-:Y:S04]  /*28270*/  STL [R1+0x1e68], R203 ;  /* 0x001e68cb01007387 */ /* 0x000fe80000100800 */
[----:B------:R1:W-:Y:S04]  /*28280*/  STL [R1+0x1e80], R204 ;  /* 0x001e80cc01007387 */ /* 0x0003e80000100800 */
[----:B------:R2:W-:Y:S04]  /*28290*/  STL [R1+0x1e7c], R205 ;  /* 0x001e7ccd01007387 */ /* 0x0005e80000100800 */
[----:B------:R4:W-:Y:S04]  /*282a0*/  STL [R1+0x1e78], R206 ;  /* 0x001e78ce01007387 */ /* 0x0009e80000100800 */
[----:B------:R-:W-:Y:S04]  /*282b0*/  STL [R1+0x1e54], R207 ;  /* 0x001e54cf01007387 */ /* 0x000fe80000100800 */
[----:B------:R-:W2:Y:S04]  /*282c0*/  LDL.LU R248, [R1+0x580] ;  /* 0x0005800001f87983 */ /* 0x000ea80000300800 */
[----:B------:R-:W2:Y:S04]  /*282d0*/  LDL.LU R249, [R1+0x584] ;  /* 0x0005840001f97983 */ /* 0x000ea80000300800 */
[----:B------:R-:W2:Y:S04]  /*282e0*/  LDL.LU R250, [R1+0x588] ;  /* 0x0005880001fa7983 */ /* 0x000ea80000300800 */
[----:B------:R-:W2:Y:S01]  /*282f0*/  LDL.LU R251, [R1+0x58c] ;  /* 0x00058c0001fb7983 */ /* 0x000ea20000300800 */
[C---:B------:R-:W-:Y:S08]  /*28300*/  HMMA.1688.F32.TF32 R208, R220.reuse, R52, R208 ;  /* 0x00000034dcd0723c */ /* 0x040ff000000810d0 */
[C---:B---3--:R-:W-:Y:S08]  /*28310*/  HMMA.1688.F32.TF32 R212, R220.reuse, R56, R212 ;  /* 0x00000038dcd4723c */ /* 0x048ff000000810d4 */
[C---:B------:R-:W-:Y:S07]  /*28320*/  HMMA.1688.F32.TF32 R176, R220.reuse, R20, R224 ;  /* 0x00000014dcb0723c */ /* 0x040fee00000810e0 */
[----:B------:R-:W-:Y:S04]  /*28330*/  STL [R1+0x1e8c], R208 ;  /* 0x001e8cd001007387 */ /* 0x000fe80000100800 */
[----:B------:R-:W-:Y:S04]  /*28340*/  STL [R1+0x1e88], R209 ;  /* 0x001e88d101007387 */ /* 0x000fe80000100800 */
[----:B------:R-:W-:Y:S04]  /*28350*/  STL [R1+0x1e84], R210 ;  /* 0x001e84d201007387 */ /* 0x000fe80000100800 */
[----:B------:R-:W-:Y:S04]  /*28360*/  STL [R1+0x1e50], R211 ;  /* 0x001e50d301007387 */ /* 0x000fe80000100800 */
        /* <DEDUP_REMOVED lines=8> */
[C---:B------:R-:W-:Y:S03]  /*283f0*/  HMMA.1688.F32.TF32 R172, R220.reuse, R16, R228 ;  /* 0x00000010dcac723c */ /* 0x040fe600000810e4 */
[----:B------:R-:W4:Y:S04]  /*28400*/  LDL.LU R68, [R1+0xd40] ;  /* 0x000d400001447983 */ /* 0x000f280000300800 */
[----:B------:R-:W4:Y:S01]  /*28410*/  LDL.LU R69, [R1+0xd44] ;  /* 0x000d440001457983 */ /* 0x000f220000300800 */
[C---:B------:R-:W-:Y:S03]  /*28420*/  HMMA.1688.F32.TF32 R216, R220.reuse, R60, R216 ;  /* 0x0000003cdcd8723c */ /* 0x040fe600000810d8 */
[----:B------:R-:W4:Y:S04]  /*28430*/  LDL.LU R70, [R1+0xd48] ;  /* 0x000d480001467983 */ /* 0x000f280000300800 */
[----:B------:R-:W4:Y:S04]  /*28440*/  LDL.LU R71, [R1+0xd4c] ;  /* 0x000d4c0001477983 */ /* 0x000f280000300800 */
[----:B------:R-:W4:Y:S01]  /*28450*/  LDL.LU R228, [R1+0xd70] ;  /* 0x000d700001e47983 */ /* 0x000f220000300800 */
[C---:B------:R-:W-:Y:S03]  /*28460*/  HMMA.1688.F32.TF32 R188, R220.reuse, R32, R188 ;  /* 0x00000020dcbc723c */ /* 0x040fe600000810bc */
[----:B------:R-:W4:Y:S04]  /*28470*/  LDL.LU R229, [R1+0xd74] ;  /* 0x000d740001e57983 */ /* 0x000f280000300800 */
[----:B------:R-:W4:Y:S01]  /*28480*/  LDL.LU R230, [R1+0xd78] ;  /* 0x000d780001e67983 */ /* 0x000f220000300800 */
[C---:B------:R-:W-:Y:S03]  /*28490*/  HMMA.1688.F32.TF32 R192, R220.reuse, R36, R192 ;  /* 0x00000024dcc0723c */ /* 0x040fe600000810c0 */
        /* <DEDUP_REMOVED lines=9> */
[----:B------:R-:W-:Y:S04]  /*28530*/  STL [R1+0x1ea0], R216 ;  /* 0x001ea0d801007387 */ /* 0x000fe80000100800 */
[----:B------:R-:W-:Y:S04]  /*28540*/  STL [R1+0x1e9c], R217 ;  /* 0x001e9cd901007387 */ /* 0x000fe80000100800 */
[----:B------:R-:W-:Y:S04]  /*28550*/  STL [R1+0x1e98], R218 ;  /* 0x001e98da01007387 */ /* 0x000fe80000100800 */
[----:B------:R-:W-:Y:S01]  /*28560*/  STL [R1+0x1e44], R219 ;  /* 0x001e44db01007387 */ /* 0x000fe20000100800 */
[----:B--2---:R-:W-:Y:S11]  /*28570*/  HMMA.1688.F32.TF32 R220, R220, R64, R248 ;  /* 0x00000040dcdc723c */ /* 0x004ff600000810f8 */
[----:B------:R-:W-:Y:S11]  /*28580*/  @!UPT UIADD3 URZ, URZ, URZ, URZ ;  /* 0x0000003f3f3ff290 */ /* 0x000ff6000fffe03f */
[----:B------:R-:W-:Y:S01]  /*28590*/  @!UPT UIADD3 URZ, URZ, URZ, URZ ;  /* 0x0000003f3f3ff290 */ /* 0x000fe2000fffe03f */
[----:B------:R-:W-:Y:S04]  /*285a0*/  STL [R1+0x1eb0], R220 ;  /* 0x001eb0dc01007387 */ /* 0x000fe80000100800 */
[----:B------:R-:W-:Y:S04]  /*285b0*/  STL [R1+0x1eac], R221 ;  /* 0x001eacdd01007387 */ /* 0x000fe80000100800 */
[----:B------:R-:W-:Y:S04]  /*285c0*/  STL [R1+0x1ea8], R222 ;  /* 0x001ea8de01007387 */ /* 0x000fe80000100800 */
[----:B------:R-:W-:Y:S04]  /*285d0*/  STL [R1+0x1ea4], R223 ;  /* 0x001ea4df01007387 */ /* 0x000fe80000100800 */
[----:B------:R-:W2:Y:S04]  /*285e0*/  LDL.LU R248, [R1+0xd20] ;  /* 0x000d200001f87983 */ /* 0x000ea80000300800 */
[----:B------:R-:W2:Y:S04]  /*285f0*/  LDL.LU R249, [R1+0xd24] ;  /* 0x000d240001f97983 */ /* 0x000ea80000300800 */
[----:B------:R-:W2:Y:S04]  /*28600*/  LDL.LU R250, [R1+0xd28] ;  /* 0x000d280001fa7983 */ /* 0x000ea80000300800 */
[----:B------:R-:W2:Y:S01]  /*28610*/  LDL.LU R251, [R1+0xd2c] ;  /* 0x000d2c0001fb7983 */ /* 0x000ea20000300800 */
[C---:B---3--:R-:W-:Y:S08]  /*28620*/  HMMA.1688.F32.TF32 R224, R240.reuse, R4, R224 ;  /* 0x00000004f0e0723c */ /* 0x048ff000000810e0 */
[C---:B----4-:R-:W-:Y:S08]  /*28630*/  HMMA.1688.F32.TF32 R68, R240.reuse, R20, R68 ;  /* 0x00000014f044723c */ /* 0x050ff00000081044 */
[C---:B------:R-:W-:Y:S07]  /*28640*/  HMMA.1688.F32.TF32 R228, R240.reuse, R8, R228 ;  /* 0x00000008f0e4723c */ /* 0x040fee00000810e4 */
[----:B------:R-:W-:Y:S01]  /*28650*/  STL [R1+0x1ec0], R224 ;  /* 0x001ec0e001007387 */ /* 0x000fe20000100800 */
[C---:B------:R-:W-:Y:S03]  /*28660*/  HMMA.1688.F32.TF32 R232, R240.reuse, R12, R232 ;  /* 0x0000000cf0e8723c */ /* 0x040fe600000810e8 */
[----:B------:R-:W-:Y:S05]  /*28670*/  STL [R1+0x1ebc], R225 ;  /* 0x001ebce101007387 */ /* 0x000fea0000100800 */
[----:B------:R-:W-:Y:S01]  /*28680*/  HMMA.1688.F32.TF32 R72, R240, R16, R72 ;  /* 0x00000010f048723c */ /* 0x000fe20000081048 */
[----:B------:R-:W-:Y:S04]  /*28690*/  STL [R1+0x1eb8], R226 ;  /* 0x001eb8e201007387 */ /* 0x000fe80000100800 */
[----:B------:R-:W-:Y:S04]  /*286a0*/  STL [R1+0x1eb4], R227 ;  /* 0x001eb4e301007387 */ /* 0x000fe80000100800 */
[----:B------:R-:W-:Y:S04]  /*286b0*/  STL [R1+0x1ed0], R228 ;  /* 0x001ed0e401007387 */ /* 0x000fe80000100800 */
[----:B------:R-:W-:Y:S04]  /*286c0*/  STL [R1+0x1ecc], R229 ;  /* 0x001ecce501007387 */ /* 0x000fe80000100800 */
[----:B------:R-:W-:Y:S04]  /*286d0*/  STL [R1+0x1ec8], R230 ;  /* 0x001ec8e601007387 */ /* 0x000fe80000100800 */
[----:B------:R-:W-:Y:S04]  /*286e0*/  STL [R1+0x1ec4], R231 ;  /* 0x001ec4e701007387 */ /* 0x000fe80000100800 */
[----:B------:R-:W-:Y:S01]  /*286f0*/  STL [R1+0x1ee0], R232 ;  /* 0x001ee0e801007387 */ /* 0x000fe20000100800 */
[----:B-1----:R-:W-:-:S03]  /*28700*/  IMAD.MOV.U32 R204, RZ, RZ, R68 ;  /* 0x000000ffffcc7224 */ /* 0x002fc600078e0044 */
[----:B------:R-:W-:Y:S01]  /*28710*/  STL [R1+0x1edc], R233 ;  /* 0x001edce901007387 */ /* 0x000fe20000100800 */
[----:B------:R-:W-:-:S03]  /*28720*/  IMAD.MOV.U32 R205, RZ, RZ, R69 ;  /* 0x000000ffffcd7224 */ /* 0x000fc600078e0045 */
[----:B------:R-:W-:Y:S01]  /*28730*/  STL [R1+0x1ed8], R234 ;  /* 0x001ed8ea01007387 */ /* 0x000fe20000100800 */
[----:B------:R-:W-:Y:S02]  /*28740*/  IMAD.MOV.U32 R206, RZ, RZ, R70 ;  /* 0x000000ffffce7224 */ /* 0x000fe400078e0046 */
[----:B------:R-:W-:Y:S01]  /*28750*/  IMAD.MOV.U32 R200, RZ, RZ, R71 ;  /* 0x000000ffffc87224 */ /* 0x000fe200078e0047 */
[----:B------:R-:W-:Y:S04]  /*28760*/  STL [R1+0x1ed4], R235 ;  /* 0x001ed4eb01007387 */ /* 0x000fe80000100800 */
[----:B------:R1:W-:Y:S04]  /*28770*/  STL.64 [R1+0x390], R72 ;  /* 0x0003904801007387 */ /* 0x0003e80000100a00 */
[----:B------:R3:W-:Y:S04]  /*28780*/  STL.64 [R1+0x398], R74 ;  /* 0x0003984a01007387 */ /* 0x0007e80000100a00 */
        /* <DEDUP_REMOVED lines=22> */
[----:B---3--:R-:W3:Y:S04]  /*288f0*/  LDL.LU R74, [R1+0xcd8] ;  /* 0x000cd800014a7983 */ /* 0x008ee80000300800 */
[----:B------:R-:W3:Y:S01]  /*28900*/  LDL.LU R75, [R1+0xcdc] ;  /* 0x000cdc00014b7983 */ /* 0x000ee20000300800 */
[C---:B--2---:R-:W-:Y:S11]  /*28910*/  HMMA.1688.F32.TF32 R68, R240.reuse, R24, R248 ;  /* 0x00000018f044723c */ /* 0x044ff600000810f8 */
[----:B------:R-:W-:Y:S11]  /*28920*/  @!UPT UIADD3 URZ, URZ, URZ, URZ ;  /* 0x0000003f3f3ff290 */ /* 0x000ff6000fffe03f */
[----:B------:R-:W-:Y:S02]  /*28930*/  @!UPT UIADD3 URZ, URZ, URZ, URZ ;  /* 0x0000003f3f3ff290 */ /* 0x000fe4000fffe03f */
[----:B------:R-:W-:Y:S02]  /*28940*/  IMAD.MOV.U32 R213, RZ, RZ, R68 ;  /* 0x000000ffffd57224 */ /* 0x000fe400078e0044 */
[----:B------:R-:W-:Y:S01]  /*28950*/  IMAD.MOV.U32 R208, RZ, RZ, R69 ;  /* 0x000000ffffd07224 */ /* 0x000fe200078e0045 */
[----:B------:R-:W2:Y:S01]  /*28960*/  LDL.LU R68, [R1+0xcc0] ;  /* 0x000cc00001447983 */ /* 0x000ea20000300800 */
[----:B------:R-:W-:Y:S02]  /*28970*/  IMAD.MOV.U32 R209, RZ, RZ, R70 ;  /* 0x000000ffffd17224 */ /* 0x000fe400078e0046 */
[----:B------:R-:W-:Y:S01]  /*28980*/  IMAD.MOV.U32 R210, RZ, RZ, R71 ;  /* 0x000000ffffd27224 */ /* 0x000fe200078e0047 */
[----:B------:R-:W2:Y:S04]  /*28990*/  LDL.LU R69, [R1+0xcc4] ;  /* 0x000cc40001457983 */ /* 0x000ea80000300800 */
[----:B------:R-:W2:Y:S04]  /*289a0*/  LDL.LU R70, [R1+0xcc8] ;  /* 0x000cc80001467983 */ /* 0x000ea80000300800 */
[----:B------:R-:W2:Y:S04]  /*289b0*/  LDL.LU R71, [R1+0xccc] ;  /* 0x000ccc0001477983 */ /* 0x000ea80000300800 */
[----:B------:R-:W2:Y:S04]  /*289c0*/  LDL.LU R248, [R1+0xcb0] ;  /* 0x000cb00001f87983 */ /* 0x000ea80000300800 */
[----:B------:R-:W2:Y:S04]  /*289d0*/  LDL.LU R249, [R1+0xcb4] ;  /* 0x000cb40001f97983 */ /* 0x000ea80000300800 */
[----:B------:R-:W2:Y:S04]  /*289e0*/  LDL.LU R250, [R1+0xcb8] ;  /* 0x000cb80001fa7983 */ /* 0x000ea80000300800 */
[----:B------:R-:W2:Y:S04]  /*289f0*/  LDL.LU R251, [R1+0xcbc] ;  /* 0x000cbc0001fb7983 */ /* 0x000ea80000300800 */
[----:B------:R-:W-:Y:S04]  /*28a00*/  STL [R1+0x1f00], R210 ;  /* 0x001f00d201007387 */ /* 0x000fe80000100800 */
[----:B------:R-:W-:Y:S04]  /*28a10*/  STL [R1+0x1efc], R209 ;  /* 0x001efcd101007387 */ /* 0x000fe80000100800 */
[----:B------:R-:W-:Y:S04]  /*28a20*/  STL [R1+0x1ef8], R208 ;  /* 0x001ef8d001007387 */ /* 0x000fe80000100800 */
[----:B------:R-:W-:Y:S01]  /*28a30*/  STL [R1+0x1ef4], R213 ;  /* 0x001ef4d501007387 */ /* 0x000fe20000100800 */
[C---:B----4-:R-:W-:Y:S08]  /*28a40*/  HMMA.1688.F32.TF32 R84, R240.reuse, R32, R84 ;  /* 0x00000020f054723c */ /* 0x050ff00000081054 */
[C---:B------:R-:W-:Y:S11]  /*28a50*/  HMMA.1688.F32.TF32 R88, R240.reuse, R28, R88 ;  /* 0x0000001cf058723c */ /* 0x040ff60000081058 */
[----:B------:R-:W-:Y:S05]  /*28a60*/  @!UPT UIADD3 URZ, URZ, URZ, URZ ;  /* 0x0000003f3f3ff290 */ /* 0x000fea000fffe03f */
[----:B------:R-:W-:Y:S02]  /*28a70*/  IMAD.MOV.U32 R201, RZ, RZ, R84 ;  /* 0x000000ffffc97224 */ /* 0x000fe400078e0054 */
[----:B------:R-:W-:Y:S02]  /*28a80*/  IMAD.MOV.U32 R202, RZ, RZ, R85 ;  /* 0x000000ffffca7224 */ /* 0x000fe400078e0055 */
[----:B------:R-:W-:Y:S02]  /*28a90*/  IMAD.MOV.U32 R203, RZ, RZ, R86 ;  /* 0x000000ffffcb7224 */ /* 0x000fe400078e0056 */
[----:B------:R-:W-:Y:S01]  /*28aa0*/  IMAD.MOV.U32 R196, RZ, RZ, R87 ;  /* 0x000000ffffc47224 */ /* 0x000fe200078e0057 */
[C---:B------:R-:W-:Y:S08]  /*28ab0*/  HMMA.1688.F32.TF32 R76, R240.reuse, R40, R76 ;  /* 0x00000028f04c723c */ /* 0x040ff0000008104c */
[----:B---3--:R-:W-:Y:S11]  /*28ac0*/  HMMA.1688.F32.TF32 R72, R240, R44, R72 ;  /* 0x0000002cf048723c */ /* 0x008ff60000081048 */
[----:B------:R-:W-:Y:S05]  /*28ad0*/  @!UPT UIADD3 URZ, URZ, URZ, URZ ;  /* 0x0000003f3f3ff290 */ /* 0x000fea000fffe03f */
        /* <DEDUP_REMOVED lines=11> */
[----:B------:R-:W-:Y:S01]  /*28b90*/  IMAD.MOV.U32 R212, RZ, RZ, R91 ;  /* 0x000000ffffd47224 */ /* 0x000fe200078e005b */
[C---:B--2---:R-:W-:Y:S11]  /*28ba0*/  HMMA.1688.F32.TF32 R68, R240.reuse, R48, R68 ;  /* 0x00000030f044723c */ /* 0x044ff60000081044 */
[----:B------:R-:W-:Y:S11]  /*28bb0*/  @!UPT UIADD3 URZ, URZ, URZ, URZ ;  /* 0x0000003f3f3ff290 */ /* 0x000ff6000fffe03f */
[----:B------:R-:W-:Y:S02]  /*28bc0*/  @!UPT UIADD3 URZ, URZ, URZ, URZ ;  /* 0x0000003f3f3ff290 */ /* 0x000fe4000fffe03f */
[----:B------:R-:W-:Y:S02]  /*28bd0*/  IMAD.MOV.U32 R197, RZ, RZ, R68 ;  /* 0x000000ffffc57224 */ /* 0x000fe400078e0044 */
[----:B------:R-:W-:Y:S02]  /*28be0*/  IMAD.MOV.U32 R198, RZ, RZ, R69 ;  /* 0x000000ffffc67224 */ /* 0x000fe400078e0045 */
[----:B------:R-:W-:Y:S02]  /*28bf0*/  IMAD.MOV.U32 R199, RZ, RZ, R70 ;  /* 0x000000ffffc77224 */ /* 0x000fe400078e0046 */
[----:B------:R-:W-:Y:S02]  /*28c00*/  IMAD.MOV.U32 R207, RZ, RZ, R71 ;  /* 0x000000ffffcf7224 */ /* 0x000fe400078e0047 */
[C---:B------:R-:W-:Y:S11]  /*28c10*/  HMMA.1688.F32.TF32 R68, R240.reuse, R52, R248 ;  /* 0x00000034f044723c */ /* 0x040ff600000810f8 */
        /* <DEDUP_REMOVED lines=58> */
[----:B------:R-:W4:Y:S09]  /*28fc0*/  LDL.LU R95, [R1+0x5ec] ;  /* 0x0005ec00015f7983 */ /* 0x000f320000300800 */
        /* <DEDUP_REMOVED lines=11> */
[----:B------:R-:W4:Y:S01]  /*29080*/  LDL.LU R251, [R1+0x77c] ;  /* 0x00077c0001fb7983 */ /* 0x000f220000300800 */
[C---:B--2---:R-:W-:Y:S08]  /*29090*/  HMMA.1688.F32.TF32 R96, R236.reuse, R12, R96 ;  /* 0x0000000cec60723c */ /* 0x044ff00000081060 */
[C---:B---3--:R-:W-:Y:S08]  /*290a0*/  HMMA.1688.F32.TF32 R100, R236.reuse, R8, R100 ;  /* 0x00000008ec64723c */ /* 0x048ff00000081064 */
[C---:B----4-:R-:W-:Y:S08]  /*290b0*/  HMMA.1688.F32.TF32 R104, R236.reuse, R4, R104 ;  /* 0x00000004ec68723c */ /* 0x050ff00000081068 */
[C---:B------:R-:W-:Y:S11]  /*290c0*/  HMMA.1688.F32.TF32 R92, R236.reuse, R16, R92 ;  /* 0x00000010ec5c723c */ /* 0x040ff6000008105c */
[----:B------:R-:W-:Y:S04]  /*290d0*/  @!UPT UIADD3 URZ, URZ, URZ, URZ ;  /* 0x0000003f3f3ff290 */ /* 0x000fe8000fffe03f */
        /* <DEDUP_REMOVED lines=10> */
[C---:B-1----:R-:W-:Y:S08]  /*29180*/  HMMA.1688.F32.TF32 R92, R236.reuse, R28, R84 ;  /* 0x0000001cec5c723c */ /* 0x042ff00000081054 */
[C---:B------:R-:W-:Y:S08]  /*29190*/  HMMA.1688.F32.TF32 R88, R236.reuse, R32, R80 ;  /* 0x00000020ec58723c */ /* 0x040ff00000081050 */
[C---:B------:R-:W-:Y:S08]  /*291a0*/  HMMA.1688.F32.TF32 R84, R236.reuse, R36, R76 ;  /* 0x00000024ec54723c */ /* 0x040ff0000008104c */
[C---:B------:R-:W-:Y:S08]  /*291b0*/  HMMA.1688.F32.TF32 R80, R236.reuse, R40, R72 ;  /* 0x00000028ec50723c */ /* 0x040ff00000081048 */
[C---:B------:R-:W-:Y:S08]  /*291c0*/  HMMA.1688.F32.TF32 R76, R236.reuse, R44, R68 ;  /* 0x0000002cec4c723c */ /* 0x040ff00000081044 */
        /* <DEDUP_REMOVED lines=14> */
[----:B------:R1:W-:Y:S04]  /*292b0*/  STL.64 [R1+0x540], R76 ;  /* 0x0005404c01007387 */ /* 0x0003e80000100a00 */
[----:B------:R3:W-:Y:S04]  /*292c0*/  STL.64 [R1+0x548], R78 ;  /* 0x0005484e01007387 */ /* 0x0007e80000100a00 */
[----:B------:R4:W-:Y:S04]  /*292d0*/  STL.64 [R1+0x550], R72 ;  /* 0x0005504801007387 */ /* 0x0009e80000100a00 */
[----:B------:R1:W-:Y:S04]  /*292e0*/  STL.64 [R1+0x558], R74 ;  /* 0x0005584a01007387 */ /* 0x0003e80000100a00 */
[----:B------:R-:W2:Y:S04]  /*292f0*/  LDL.LU R69, [R1+0x8a4] ;  /* 0x0008a40001457983 */ /* 0x000ea80000300800 */
[----:B------:R-:W2:Y:S04]  /*29300*/  LDL.LU R70, [R1+0x8a8] ;  /* 0x0008a80001467983 */ /* 0x000ea80000300800 */
[----:B------:R-:W2:Y:S01]  /*29310*/  LDL.LU R71, [R1+0x8ac] ;  /* 0x0008ac0001477983 */ /* 0x000ea20000300800 */
[C---:B------:R-:W-:Y:S03]  /*29320*/  HMMA.1688.F32.TF32 R112, R240.reuse, R60, R112 ;  /* 0x0000003cf070723c */ /* 0x040fe60000081070 */
[----:B-1----:R-:W2:Y:S04]  /*29330*/  LDL.LU R76, [R1+0xd90] ;  /* 0x000d9000014c7983 */ /* 0x002ea80000300800 */
[----:B------:R-:W2:Y:S04]  /*29340*/  LDL.LU R77, [R1+0xd94] ;  /* 0x000d9400014d7983 */ /* 0x000ea80000300800 */
[----:B---3--:R-:W2:Y:S04]  /*29350*/  LDL.LU R78, [R1+0xd98] ;  /* 0x000d9800014e7983 */ /* 0x008ea80000300800 */
[----:B------:R-:W2:Y:S01]  /*29360*/  LDL.LU R79, [R1+0xd9c] ;  /* 0x000d9c00014f7983 */ /* 0x000ea20000300800 */
[----:B------:R-:W-:Y:S03]  /*29370*/  HMMA.1688.F32.TF32 R116, R240, R56, R116 ;  /* 0x00000038f074723c */ /* 0x000fe60000081074 */
        /* <DEDUP_REMOVED lines=63> */
[----:B------:R-:W3:Y:S01]  /*29770*/  LDL.LU R143, [R1+0x7bc] ;  /* 0x0007bc00018f7983 */ /* 0x000ee20000300800 */
        /* <DEDUP_REMOVED lines=9> */
[----:B------:R-:W-:-:S02]  /*29810*/  IMAD.MOV.U32 R211, RZ, RZ, R108 ;  /* 0x000000ffffd37224 */ /* 0x000fc400078e006c */
[----:B------:R-:W-:Y:S01]  /*29820*/  IMAD.MOV.U32 R214, RZ, RZ, R109 ;  /* 0x000000ffffd67224 */ /* 0x000fe200078e006d */
[----:B------:R-:W3:Y:S01]  /*29830*/  LDL.LU R108, [R1+0xe80] ;  /* 0x000e8000016c7983 */ /* 0x000ee20000300800 */
[----:B------:R-:W-:Y:S02]  /*29840*/  IMAD.MOV.U32 R215, RZ, RZ, R110 ;  /* 0x000000ffffd77224 */ /* 0x000fe400078e006e */
[----:B------:R-:W-:Y:S01]  /*29850*/  IMAD.MOV.U32 R219, RZ, RZ, R111 ;  /* 0x000000ffffdb7224 */ /* 0x000fe200078e006f */
        /* <DEDUP_REMOVED lines=11> */
[----:B----4-:R-:W4:Y:S04]  /*29910*/  LDL.LU R72, [R1+0x8c0] ;  /* 0x0008c00001487983 */ /* 0x010f280000300800 */
        /* <DEDUP_REMOVED lines=10> */
[----:B------:R-:W2:Y:S02]  /*299c0*/  LDS R243, [R252+0x25200] ;  /* 0x02520000fcf37984 */ /* 0x000ea40000000800 */
[C---:B--2---:R-:W-:Y:S08]  /*299d0*/  HMMA.1688.F32.TF32 R88, R240.reuse, R52, R88 ;  /* 0x00000034f058723c */ /* 0x044ff00000081058 */
[C---:B---3--:R-:W-:Y:S08]  /*299e0*/  HMMA.1688.F32.TF32 R84, R240.reuse, R56, R84 ;  /* 0x00000038f054723c */ /* 0x048ff00000081054 */
[-C--:B------:R-:W-:Y:S08]  /*299f0*/  HMMA.1688.F32.TF32 R76, R240, R64.reuse, R76 ;  /* 0x00000040f04c723c */ /* 0x080ff0000008104c */
[C---:B------:R-:W-:Y:S08]  /*29a00*/  HMMA.1688.F32.TF32 R136, R236.reuse, R64, R136 ;  /* 0x00000040ec88723c */ /* 0x040ff00000081088 */
[C---:B------:R-:W-:Y:S08]  /*29a10*/  HMMA.1688.F32.TF32 R144, R236.reuse, R56, R144 ;  /* 0x00000038ec90723c */ /* 0x040ff00000081090 */
[C---:B------:R-:W-:Y:S08]  /*29a20*/  HMMA.1688.F32.TF32 R148, R236.reuse, R52, R148 ;  /* 0x00000034ec94723c */ /* 0x040ff00000081094 */
[----:B------:R-:W-:Y:S01]  /*29a30*/  HMMA.1688.F32.TF32 R140, R236, R60, R140 ;  /* 0x0000003cec8c723c */ /* 0x000fe2000008108c */
[----:B------:R-:W-:Y:S04]  /*29a40*/  LDS R236, [R2+0x24200] ;  /* 0x0242000002ec7984 */ /* 0x000fe80000000800 */
[----:B------:R-:W-:Y:S10]  /*29a50*/  LDS R238, [R2+0x25200] ;  /* 0x0252000002ee7984 */ /* 0x000ff40000000800 */
        /* <DEDUP_REMOVED lines=9> */
[----:B------:R-:W4:Y:S01]  /*29af0*/  LDS R239, [R3+0x25200] ;  /* 0x0252000003ef7984 */ /* 0x000f220000000800 */
        /* <DEDUP_REMOVED lines=45> */
[C---:B----4-:R-:W-:Y:S03]  /*29dd0*/  HMMA.1688.F32.TF32 R80, R236.reuse, R4, R72 ;  /* 0x00000004ec50723c */ /* 0x050fe60000081048 */
[----:B------:R-:W-:Y:S04]  /*29de0*/  LDS R240, [R0+0x24280] ;  /* 0x0242800000f07984 */ /* 0x000fe80000000800 */
[----:B------:R-:W-:Y:S01]  /*29df0*/  LDS R242, [R0+0x25280] ;  /* 0x0252800000f27984 */ /* 0x000fe20000000800 */
[C---:B-1----:R-:W-:Y:S03]  /*29e00*/  HMMA.1688.F32.TF32 R76, R236.reuse, R8, R68 ;  /* 0x00000008ec4c723c */ /* 0x042fe60000081044 */
[----:B------:R-:W-:Y:S04]  /*29e10*/  LDS R241, [R252+0x24280] ;  /* 0x02428000fcf17984 */ /* 0x000fe80000000800 */
[----:B------:R-:W1:Y:S01]  /*29e20*/  LDS R243, [R252+0x25280] ;  /* 0x02528000fcf37984 */ /* 0x000e620000000800 */
[----:B------:R-:W-:Y:S07]  /*29e30*/  HMMA.1688.F32.TF32 R72, R236, R12, R248 ;  /* 0x0000000cec48723c */ /* 0x000fee00000810f8 */
        /* <DEDUP_REMOVED lines=115> */
[----:B--2---:R-:W-:Y:S08]  /*2a570*/  HMMA.1688.F32.TF32 R104, R240, R12, R104 ;  /* 0x0000000cf068723c */ /* 0x004ff00000081068 */
[C---:B---3--:R-:W-:Y:S08]  /*2a580*/  HMMA.1688.F32.TF32 R116, R236.reuse, R64, R116 ;  /* 0x00000040ec74723c */ /* 0x048ff00000081074 */
        /* <DEDUP_REMOVED lines=10> */
[C---:B------:R-:W-:Y:S07]  /*2a630*/  HMMA.1688.F32.TF32 R140, R236.reuse, R40, R140 ;  /* 0x00000028ec8c723c */ /* 0x040fee000008108c */
[----:B------:R-:W-:Y:S04]  /*2a640*/  STL.64 [R1+0x740], R164 ;  /* 0x000740a401007387 */ /* 0x000fe80000100a00 */
[----:B------:R-:W-:Y:S04]  /*2a650*/  STL.64 [R1+0x748], R166 ;  /* 0x000748a601007387 */ /* 0x000fe80000100a00 */
[----:B------:R-:W-:Y:S01]  /*2a660*/  STL.64 [R1+0x750], R160 ;  /* 0x000750a001007387 */ /* 0x000fe20000100a00 */
[----:B------:R-:W-:Y:S03]  /*2a670*/  HMMA.1688.F32.TF32 R124, R236, R56, R124 ;  /* 0x00000038ec7c723c */ /* 0x000fe6000008107c */
[----:B------:R-:W-:Y:S04]  /*2a680*/  STL.64 [R1+0x758], R162 ;  /* 0x000758a201007387 */ /* 0x000fe80000100a00 */
[----:B------:R-:W-:Y:S04]  /*2a690*/  STL.64 [R1+0x760], R156 ;  /* 0x0007609c01007387 */ /* 0x000fe80000100a00 */
[----:B------:R-:W-:Y:S04]  /*2a6a0*/  STL.64 [R1+0x768], R158 ;  /* 0x0007689e01007387 */ /* 0x000fe80000100a00 */
[----:B------:R-:W-:Y:S01]  /*2a6b0*/  STL.64 [R1+0x770], R152 ;  /* 0x0007709801007387 */ /* 0x000fe20000100a00 */
[C---:B------:R-:W-:Y:S03]  /*2a6c0*/  HMMA.1688.F32.TF32 R112, R240.reuse, R4, R112 ;  /* 0x00000004f070723c */ /* 0x040fe60000081070 */
[----:B------:R-:W-:Y:S04]  /*2a6d0*/  STL.64 [R1+0x778], R154 ;  /* 0x0007789a01007387 */ /* 0x000fe80000100a00 */
[----:B------:R-:W-:Y:S04]  /*2a6e0*/  STL.64 [R1+0x780], R148 ;  /* 0x0007809401007387 */ /* 0x000fe80000100a00 */
[----:B------:R-:W-:Y:S01]  /*2a6f0*/  STL.64 [R1+0x788], R150 ;  /* 0x0007889601007387 */ /* 0x000fe20000100a00 */
[C---:B------:R-:W-:Y:S03]  /*2a700*/  HMMA.1688.F32.TF32 R96, R240.reuse, R20, R96 ;  /* 0x00000014f060723c */ /* 0x040fe60000081060 */
[----:B------:R-:W-:Y:S05]  /*2a710*/  STL.64 [R1+0x790], R144 ;  /* 0x0007909001007387 */ /* 0x000fea0000100a00 */
[C---:B------:R-:W-:Y:S01]  /*2a720*/  HMMA.1688.F32.TF32 R108, R240.reuse, R8, R108 ;  /* 0x00000008f06c723c */ /* 0x040fe2000008106c */
[----:B------:R-:W-:Y:S04]  /*2a730*/  STL.64 [R1+0x798], R146 ;  /* 0x0007989201007387 */ /* 0x000fe80000100a00 */
[----:B------:R-:W-:Y:S04]  /*2a740*/  STL.64 [R1+0x7a0], R140 ;  /* 0x0007a08c01007387 */ /* 0x000fe80000100a00 */
        /* <DEDUP_REMOVED lines=32> */
[----:B------:R-:W1:Y:S01]  /*2a950*/  LDS R239, [R3+0x25280] ;  /* 0x0252800003ef7984 */ /* 0x000e620000000800 */
        /* <DEDUP_REMOVED lines=113> */
[C---:B-1----:R-:W-:Y:S08]  /*2b070*/  HMMA.1688.F32.TF32 R88, R236.reuse, R60, R88 ;  /* 0x0000003cec58723c */ /* 0x042ff00000081058 */
[-C--:B----4-:R-:W-:Y:S08]  /*2b080*/  HMMA.1688.F32.TF32 R84, R236, R64.reuse, R84 ;  /* 0x00000040ec54723c */ /* 0x090ff00000081054 */
[C---:B--2---:R-:W-:Y:S08]  /*2b090*/  HMMA.1688.F32.TF32 R144, R240.reuse, R64, R144 ;  /* 0x00000040f090723c */ /* 0x044ff00000081090 */
[----:B---3--:R-:W-:Y:S01]  /*2b0a0*/  HMMA.1688.F32.TF32 R148, R240, R60, R148 ;  /* 0x0000003cf094723c */ /* 0x008fe20000081094 */
[----:B------:R-:W-:Y:S04]  /*2b0b0*/  LDS R240, [R0+0x24300] ;  /* 0x0243000000f07984 */ /* 0x000fe80000000800 */
[----:B------:R-:W-:Y:S04]  /*2b0c0*/  LDS R242, [R0+0x25300] ;  /* 0x0253000000f27984 */ /* 0x000fe80000000800 */
[----:B------:R-:W-:Y:S04]  /*2b0d0*/  LDS R241, [R252+0x24300] ;  /* 0x02430000fcf17984 */ /* 0x000fe80000000800 */
[----:B------:R-:W1:Y:S10]  /*2b0e0*/  LDS R243, [R252+0x25300] ;  /* 0x02530000fcf37984 */ /* 0x000e740000000800 */
[----:B------:R-:W-:Y:S04]  /*2b0f0*/  STL.64 [R1+0x9d0], R148 ;  /* 0x0009d09401007387 */ /* 0x000fe80000100a00 */
[----:B------:R-:W-:Y:S04]  /*2b100*/  STL.64 [R1+0x9d8], R150 ;  /* 0x0009d89601007387 */ /* 0x000fe80000100a00 */
[----:B------:R-:W-:Y:S04]  /*2b110*/  STL.64 [R1+0x910], R144 ;  /* 0x0009109001007387 */ /* 0x000fe80000100a00 */
[----:B------:R2:W-:Y:S02]  /*2b120*/  STL.64 [R1+0x918], R146 ;  /* 0x0009189201007387 */ /* 0x0005e40000100a00 */
[C---:B--2---:R-:W-:Y:S08]  /*2b130*/  HMMA.1688.F32.TF32 R144, R236.reuse, R4, R140 ;  /* 0x00000004ec90723c */ /* 0x044ff0000008108c */
        /* <DEDUP_REMOVED lines=47> */
[----:B------:R-:W-:Y:S01]  /*2b430*/  LDS R238, [R2+0x25300] ;  /* 0x0253000002ee7984 */ /* 0x000fe20000000800 */
[C---:B--2---:R-:W-:Y:S03]  /*2b440*/  HMMA.1688.F32.TF32 R84, R240.reuse, R8, R76 ;  /* 0x00000008f054723c */ /* 0x044fe6000008104c */
[----:B------:R-:W-:Y:S04]  /*2b450*/  LDS R237, [R3+0x24300] ;  /* 0x0243000003ed7984 */ /* 0x000fe80000000800 */
[----:B------:R-:W1:Y:S01]  /*2b460*/  LDS R239, [R3+0x25300] ;  /* 0x0253000003ef7984 */ /* 0x000e620000000800 */
        /* <DEDUP_REMOVED lines=139> */
[----:B------:R2:W-:Y:S01]  /*2bd20*/  LDS R242, [R0+0x25380] ;  /* 0x0253800000f27984 */ /* 0x0005e20000000800 */
[C---:B-1----:R-:W-:Y:S03]  /*2bd30*/  HMMA.1688.F32.TF32 R108, R236.reuse, R4, R244 ;  /* 0x00000004ec6c723c */ /* 0x042fe600000810f4 */
[----:B------:R-:W-:Y:S04]  /*2bd40*/  LDS R244, [R2+0x24380] ;  /* 0x0243800002f47984 */ /* 0x000fe80000000800 */
[----:B--2---:R-:W2:Y:S04]  /*2bd50*/  LDL.LU R0, [R1+0x21cc] ;  /* 0x0021cc0001007983 */ /* 0x004ea80000300800 */
[----:B------:R1:W-:Y:S04]  /*2bd60*/  LDS R246, [R2+0x25380] ;  /* 0x0253800002f67984 */ /* 0x0003e80000000800 */
[----:B------:R-:W-:Y:S04]  /*2bd70*/  LDS R241, [R252+0x24380] ;  /* 0x02438000fcf17984 */ /* 0x000fe80000000800 */
[----:B------:R-:W3:Y:S04]  /*2bd80*/  LDS R243, [R252+0x25380] ;  /* 0x02538000fcf37984 */ /* 0x000ee80000000800 */
[----:B------:R-:W-:Y:S04]  /*2bd90*/  LDS R245, [R3+0x24380] ;  /* 0x0243800003f57984 */ /* 0x000fe80000000800 */
[----:B------:R-:W-:Y:S04]  /*2bda0*/  STL.64 [R1+0x10a0], R108 ;  /* 0x0010a06c01007387 */ /* 0x000fe80000100a00 */
[----:B------:R4:W-:Y:S04]  /*2bdb0*/  STL.64 [R1+0x10a8], R110 ;  /* 0x0010a86e01007387 */ /* 0x0009e80000100a00 */
[----:B-1----:R-:W2:Y:S04]  /*2bdc0*/  LDL.LU R2, [R1+0x21c8] ;  /* 0x0021c80001027983 */ /* 0x002ea80000300800 */
[----:B------:R-:W1:Y:S01]  /*2bdd0*/  LDS R247, [R3+0x25380] ;  /* 0x0253800003f77984 */ /* 0x000e620000000800 */
        /* <DEDUP_REMOVED lines=28> */
[----:B------:R1:W-:Y:S04]  /*2bfa0*/  STL.64 [R1+0x1018], R78 ;  /* 0x0010184e01007387 */ /* 0x0003e80000100a00 */
[----:B----4-:R-:W4:Y:S04]  /*2bfb0*/  LDL.LU R76, [R1+0x1480] ;  /* 0x00148000014c7983 */ /* 0x010f280000300800 */
[----:B------:R1:W-:Y:S04]  /*2bfc0*/  STL.64 [R1+0x1000], R72 ;  /* 0x0010004801007387 */ /* 0x0003e80000100a00 */
[----:B------:R1:W-:Y:S04]  /*2bfd0*/  STL.64 [R1+0x1008], R74 ;  /* 0x0010084a01007387 */ /* 0x0003e80000100a00 */
[----:B------:R1:W-:Y:S04]  /*2bfe0*/  STL.64 [R1+0xff0], R68 ;  /* 0x000ff04401007387 */ /* 0x0003e80000100a00 */
[----:B------:R2:W-:Y:S04]  /*2bff0*/  STL.64 [R1+0xff8], R70 ;  /* 0x000ff84601007387 */ /* 0x0005e80000100a00 */
[----:B------:R-:W4:Y:S04]  /*2c000*/  LDL.LU R77, [R1+0x1484] ;  /* 0x00148400014d7983 */ /* 0x000f280000300800 */
[----:B-1----:R-:W4:Y:S04]  /*2c010*/  LDL.LU R78, [R1+0x1488] ;  /* 0x00148800014e7983 */ /* 0x002f280000300800 */
        /* <DEDUP_REMOVED lines=83> */
[----:B--2---:R-:W2:Y:S04]  /*2c550*/  LDL.LU R70, [R1+0x998] ;  /* 0x0009980001467983 */ /* 0x004ea80000300800 */
[----:B------:R-:W2:Y:S01]  /*2c560*/  LDL.LU R71, [R1+0x99c] ;  /* 0x00099c0001477983 */ /* 0x000ea20000300800 */
[C---:B---3--:R-:W-:Y:S03]  /*2c570*/  HMMA.1688.F32.TF32 R152, R236.reuse, R52, R248 ;  /* 0x00000034ec98723c */ /* 0x048fe600000810f8 */
[----:B------:R-:W3:Y:S11]  /*2c580*/  LDL.LU R248, [R1+0x980] ;  /* 0x0009800001f87983 */ /* 0x000ef60000300800 */
[----:B------:R-:W-:Y:S09]  /*2c590*/  @!UPT UIADD3 URZ, URZ, URZ, URZ ;  /* 0x0000003f3f3ff290 */ /* 0x000ff2000fffe03f */
[----:B------:R-:W-:Y:S04]  /*2c5a0*/  STL.64 [R1+0xfe0], R152 ;  /* 0x000fe09801007387 */ /* 0x000fe80000100a00 */
[----:B------:R-:W-:Y:S04]  /*2c5b0*/  STL.64 [R1+0xfe8], R154 ;  /* 0x000fe89a01007387 */ /* 0x000fe80000100a00 */
[----:B------:R-:W3:Y:S01]  /*2c5c0*/  LDL.LU R249, [R1+0x984] ;  /* 0x0009840001f97983 */ /* 0x000ee20000300800 */
[C---:B----4-:R-:W-:Y:S08]  /*2c5d0*/  HMMA.1688.F32.TF32 R148, R236.reuse, R56, R148 ;  /* 0x00000038ec94723c */ /* 0x050ff00000081094 */
[C---:B------:R-:W-:Y:S08]  /*2c5e0*/  HMMA.1688.F32.TF32 R144, R236.reuse, R60, R144 ;  /* 0x0000003cec90723c */ /* 0x040ff00000081090 */
[----:B------:R-:W-:Y:S08]  /*2c5f0*/  HMMA.1688.F32.TF32 R140, R236, R64, R140 ;  /* 0x00000040ec8c723c */ /* 0x000ff0000008108c */
        /* <DEDUP_REMOVED lines=26> */
[----:B------:R-:W-:Y:S07]  /*2c7a0*/  STL.64 [R1+0x1108], R126 ;  /* 0x0011087e01007387 */ /* 0x000fee0000100a00 */
[C---:B------:R-:W-:Y:S01]  /*2c7b0*/  HMMA.1688.F32.TF32 R76, R240.reuse, R64, R76 ;  /* 0x00000040f04c723c */ /* 0x040fe2000008104c */
[----:B------:R-:W-:Y:S04]  /*2c7c0*/  STL.64 [R1+0x1110], R120 ;  /* 0x0011107801007387 */ /* 0x000fe80000100a00 */
[----:B------:R-:W-:Y:S03]  /*2c7d0*/  STL.64 [R1+0x1118], R122 ;  /* 0x0011187a01007387 */ /* 0x000fe60000100a00 */
[----:B------:R-:W-:Y:S01]  /*2c7e0*/  HMMA.1688.F32.TF32 R80, R240, R60, R80 ;  /* 0x0000003cf050723c */ /* 0x000fe20000081050 */
        /* <DEDUP_REMOVED lines=14> */
[----:B------:R-:W-:-:S03]  /*2c8d0*/  IMAD.MOV.U32 R250, RZ, RZ, R2 ;  /* 0x000000fffffa7224 */ /* 0x000fc600078e0002 */
[----:B------:R-:W-:Y:S01]  /*2c8e0*/  STL.64 [R1+0x1188], R94 ;  /* 0x0011885e01007387 */ /* 0x000fe20000100a00 */
[----:B------:R-:W-:-:S03]  /*2c8f0*/  IMAD.MOV.U32 R2, RZ, RZ, R79 ;  /* 0x000000ffff027224 */ /* 0x000fc600078e004f */
[----:B------:R-:W-:Y:S04]  /*2c900*/  STL.64 [R1+0x1190], R88 ;  /* 0x0011905801007387 */ /* 0x000fe80000100a00 */
[----:B------:R-:W-:Y:S01]  /*2c910*/  STL.64 [R1+0x1198], R90 ;  /* 0x0011985a01007387 */ /* 0x000fe20000100a00 */
[----:B------:R-:W-:-:S03]  /*2c920*/  IMAD.MOV.U32 R251, RZ, RZ, R0 ;  /* 0x000000fffffb7224 */ /* 0x000fc600078e0000 */
[----:B------:R-:W-:Y:S04]  /*2c930*/  STL.64 [R1+0x11b0], R84 ;  /* 0x0011b05401007387 */ /* 0x000fe80000100a00 */
[----:B------:R-:W-:Y:S04]  /*2c940*/  STL.64 [R1+0x11b8], R86 ;  /* 0x0011b85601007387 */ /* 0x000fe80000100a00 */
[----:B------:R-:W-:Y:S04]  /*2c950*/  STL.64 [R1+0x12b0], R76 ;  /* 0x0012b04c01007387 */ /* 0x000fe80000100a00 */
[----:B------:R-:W-:Y:S01]  /*2c960*/  STL.64 [R1+0x12c0], R80 ;  /* 0x0012c05001007387 */ /* 0x000fe20000100a00 */
[C---:B--2---:R-:W-:Y:S03]  /*2c970*/  HMMA.1688.F32.TF32 R68, R244.reuse, R8, R68 ;  /* 0x00000008f444723c */ /* 0x044fe60000081044 */
[----:B------:R-:W-:Y:S04]  /*2c980*/  STL.64 [R1+0x12c8], R82 ;  /* 0x0012c85201007387 */ /* 0x000fe80000100a00 */
[----:B------:R-:W-:Y:S04]  /*2c990*/  STL [R1+0x12b8], R78 ;  /* 0x0012b84e01007387 */ /* 0x000fe80000100800 */
[----:B------:R1:W-:Y:S04]  /*2c9a0*/  STL [R1+0x1e3c], R2 ;  /* 0x001e3c0201007387 */ /* 0x0003e80000100800 */
[----:B------:R-:W-:Y:S04]  /*2c9b0*/  LDS R237, [R252+0x26000] ;  /* 0x02600000fced7984 */ /* 0x000fe80000000800 */
[----:B------:R-:W-:Y:S04]  /*2c9c0*/  LDS R239, [R252+0x27000] ;  /* 0x02700000fcef7984 */ /* 0x000fe80000000800 */
[----:B-1----:R-:W2:Y:S04]  /*2c9d0*/  LDL.LU R2, [R1+0xa94] ;  /* 0x000a940001027983 */ /* 0x002ea80000300800 */
[----:B------:R-:W-:Y:S04]  /*2c9e0*/  STL.64 [R1+0x12a0], R72 ;  /* 0x0012a04801007387 */ /* 0x000fe80000100a00 */
[----:B------:R-:W-:Y:S04]  /*2c9f0*/  STL.64 [R1+0x12a8], R74 ;  /* 0x0012a84a01007387 */ /* 0x000fe80000100a00 */
[----:B------:R1:W-:Y:S04]  /*2ca00*/  STL.64 [R1+0x1290], R68 ;  /* 0x0012904401007387 */ /* 0x0003e80000100a00 */
[----:B------:R4:W-:Y:S04]  /*2ca10*/  STL.64 [R1+0x1298], R70 ;  /* 0x0012984601007387 */ /* 0x0009e80000100a00 */
[----:B-1----:R-:W2:Y:S01]  /*2ca20*/  LDL.LU R68, [R1+0x360] ;  /* 0x0003600001447983 */ /* 0x002ea20000300800 */
[----:B---3--:R-:W-:Y:S11]  /*2ca30*/  HMMA.1688.F32.TF32 R72, R244, R12, R248 ;  /* 0x0000000cf448723c */ /* 0x008ff600000810f8 */
[----:B------:R-:W-:Y:S11]  /*2ca40*/  @!UPT UIADD3 URZ, URZ, URZ, URZ ;  /* 0x0000003f3f3ff290 */ /* 0x000ff6000fffe03f */
[----:B------:R-:W-:Y:S01]  /*2ca50*/  @!UPT UIADD3 URZ, URZ, URZ, URZ ;  /* 0x0000003f3f3ff290 */ /* 0x000fe2000fffe03f */
[----:B------:R1:W-:Y:S04]  /*2ca60*/  STL.64 [R1+0x1280], R72 ;  /* 0x0012804801007387 */ /* 0x0003e80000100a00 */
[----:B------:R3:W-:Y:S04]  /*2ca70*/  STL.64 [R1+0x1288], R74 ;  /* 0x0012884a01007387 */ /* 0x0007e80000100a00 */
[----:B------:R-:W2:Y:S04]  /*2ca80*/  LDL.LU R69, [R1+0x364] ;  /* 0x0003640001457983 */ /* 0x000ea80000300800 */
        /* <DEDUP_REMOVED lines=54> */
[----:B-1----:R-:W-:-:S02]  /*2cdf0*/  IMAD.MOV.U32 R72, RZ, RZ, R18 ;  /* 0x000000ffff487224 */ /* 0x002fc400078e0012 */
[----:B------:R-:W-:Y:S01]  /*2ce00*/  IMAD.MOV.U32 R73, RZ, RZ, R19 ;  /* 0x000000ffff497224 */ /* 0x000fe200078e0013 */
[----:B------:R-:W4:Y:S01]  /*2ce10*/  LDL.LU R18, [R1+0x21c4] ;  /* 0x0021c40001127983 */ /* 0x000f220000300800 */
[----:B---3--:R-:W-:Y:S02]  /*2ce20*/  IMAD.MOV.U32 R74, RZ, RZ, R14 ;  /* 0x000000ffff4a7224 */ /* 0x008fe400078e000e */
[----:B------:R-:W-:Y:S01]  /*2ce30*/  IMAD.MOV.U32 R75, RZ, RZ, R15 ;  /* 0x000000ffff4b7224 */ /* 0x000fe200078e000f */
[----:B------:R-:W3:Y:S04]  /*2ce40*/  LDL.LU R19, [R1+0x21c0] ;  /* 0x0021c00001137983 */ /* 0x000ee80000300800 */
[----:B------:R-:W3:Y:S04]  /*2ce50*/  LDL.LU R14, [R1+0x21bc] ;  /* 0x0021bc00010e7983 */ /* 0x000ee80000300800 */
        /* <DEDUP_REMOVED lines=13> */
[----:B--2---:R-:W-:Y:S04]  /*2cf30*/  LDS R236, [R2+0x26000] ;  /* 0x0260000002ec7984 */ /* 0x004fe80000000800 */
[----:B------:R-:W3:Y:S01]  /*2cf40*/  LDS R238, [R2+0x27000] ;  /* 0x0270000002ee7984 */ /* 0x000ee20000000800 */
        /* <DEDUP_REMOVED lines=12> */
[C---:B------:R-:W-:Y:S03]  /*2d010*/  HMMA.1688.F32.TF32 R96, R244.reuse, R48, R96 ;  /* 0x00000030f460723c */ /* 0x040fe60000081060 */
[----:B------:R-:W-:Y:S04]  /*2d020*/  STL.64 [R1+0x1268], R126 ;  /* 0x0012687e01007387 */ /* 0x000fe80000100a00 */
[----:B------:R-:W2:Y:S04]  /*2d030*/  LDL.LU R29, [R1+0x700] ;  /* 0x00070000011d7983 */ /* 0x000ea80000300800 */
[----:B------:R-:W-:Y:S01]  /*2d040*/  STL.64 [R1+0x1250], R120 ;  /* 0x0012507801007387 */ /* 0x000fe20000100a00 */
[C---:B------:R-:W-:Y:S03]  /*2d050*/  HMMA.1688.F32.TF32 R80, R244.reuse, R64, R80 ;  /* 0x00000040f450723c */ /* 0x040fe60000081050 */
[----:B------:R-:W-:Y:S04]  /*2d060*/  STL.64 [R1+0x1258], R122 ;  /* 0x0012587a01007387 */ /* 0x000fe80000100a00 */
[----:B------:R-:W-:Y:S01]  /*2d070*/  STL.64 [R1+0x1240], R116 ;  /* 0x0012407401007387 */ /* 0x000fe20000100a00 */
[----:B------:R-:W-:Y:S03]  /*2d080*/  HMMA.1688.F32.TF32 R84, R244, R60, R84 ;  /* 0x0000003cf454723c */ /* 0x000fe60000081054 */
[----:B------:R-:W-:Y:S04]  /*2d090*/  STL.64 [R1+0x1248], R118 ;  /* 0x0012487601007387 */ /* 0x000fe80000100a00 */
[----:B------:R-:W2:Y:S04]  /*2d0a0*/  LDL.LU R37, [R1+0x704] ;  /* 0x0007040001257983 */ /* 0x000ea80000300800 */
        /* <DEDUP_REMOVED lines=12> */
[----:B------:R-:W-:Y:S01]  /*2d170*/  STL [R1+0x11e8], R94 ;  /* 0x0011e85e01007387 */ /* 0x000fe20000100800 */
[----:B------:R-:W-:-:S03]  /*2d180*/  IMAD.MOV.U32 R16, RZ, RZ, R82 ;  /* 0x000000ffff107224 */ /* 0x000fc600078e0052 */
[----:B------:R-:W-:Y:S01]  /*2d190*/  STL.64 [R1+0x11c0], R84 ;  /* 0x0011c05401007387 */ /* 0x000fe20000100a00 */
[----:B------:R-:W-:-:S03]  /*2d1a0*/  IMAD.MOV.U32 R13, RZ, RZ, R83 ;  /* 0x000000ffff0d7224 */ /* 0x000fc600078e0053 */
[----:B------:R-:W-:Y:S01]  /*2d1b0*/  STL.64 [R1+0x11c8], R86 ;  /* 0x0011c85601007387 */ /* 0x000fe20000100a00 */
[C---:B---3--:R-:W-:Y:S03]  /*2d1c0*/  HMMA.1688.F32.TF32 R72, R236.reuse, R10, R72 ;  /* 0x0000000aec48723c */ /* 0x048fe60000081048 */
[----:B------:R1:W-:Y:S05]  /*2d1d0*/  STL [R1+0x11a0], R80 ;  /* 0x0011a05001007387 */ /* 0x0003ea0000100800 */
[C---:B-1----:R-:W-:Y:S08]  /*2d1e0*/  HMMA.1688.F32.TF32 R80, R236.reuse, R6, R76 ;  /* 0x00000006ec50723c */ /* 0x042ff0000008104c */
[C---:B------:R-:W-:Y:S08]  /*2d1f0*/  HMMA.1688.F32.TF32 R76, R236.reuse, R14, R68 ;  /* 0x0000000eec4c723c */ /* 0x040ff00000081044 */
[----:B------:R-:W-:Y:S07]  /*2d200*/  HMMA.1688.F32.TF32 R68, R236, R18, R248 ;  /* 0x00000012ec44723c */ /* 0x000fee00000810f8 */
[----:B------:R-:W-:Y:S04]  /*2d210*/  STL.64 [R1+0xf30], R80 ;  /* 0x000f305001007387 */ /* 0x000fe80000100a00 */
[----:B------:R-:W-:Y:S04]  /*2d220*/  STL.64 [R1+0xf38], R82 ;  /* 0x000f385201007387 */ /* 0x000fe80000100a00 */
[----:B------:R1:W-:Y:S04]  /*2d230*/  STL.64 [R1+0xf10], R72 ;  /* 0x000f104801007387 */ /* 0x0003e80000100a00 */
[----:B------:R3:W-:Y:S04]  /*2d240*/  STL.64 [R1+0xf18], R74 ;  /* 0x000f184a01007387 */ /* 0x0007e80000100a00 */
[----:B------:R3:W-:Y:S01]  /*2d250*/  STL.64 [R1+0xf00], R76 ;  /* 0x000f004c01007387 */ /* 0x0007e20000100a00 */
[----:B-1----:R-:W-:-:S03]  /*2d260*/  IMAD.MOV.U32 R72, RZ, RZ, R66 ;  /* 0x000000ffff487224 */ /* 0x002fc600078e0042 */
[----:B------:R1:W-:Y:S01]  /*2d270*/  STL.64 [R1+0xf08], R78 ;  /* 0x000f084e01007387 */ /* 0x0003e20000100a00 */
[----:B------:R-:W-:-:S03]  /*2d280*/  IMAD.MOV.U32 R73, RZ, RZ, R67 ;  /* 0x000000ffff497224 */ /* 0x000fc600078e0043 */
[----:B------:R-:W4:Y:S01]  /*2d290*/  LDL.LU R66, [R1+0x21a4] ;  /* 0x0021a40001427983 */ /* 0x000f220000300800 */
[----:B---3--:R-:W-:-:S03]  /*2d2a0*/  IMAD.MOV.U32 R74, RZ, RZ, R63 ;  /* 0x000000ffff4a7224 */ /* 0x008fc600078e003f */
[----:B------:R3:W-:Y:S01]  /*2d2b0*/  STL.64 [R1+0xee0], R68 ;  /* 0x000ee04401007387 */ /* 0x0007e20000100a00 */
[----:B------:R-:W-:-:S03]  /*2d2c0*/  IMAD.MOV.U32 R75, RZ, RZ, R62 ;  /* 0x000000ffff4b7224 */ /* 0x000fc600078e003e */
[----:B------:R1:W-:Y:S04]  /*2d2d0*/  STL.64 [R1+0xee8], R70 ;  /* 0x000ee84601007387 */ /* 0x0003e80000100a00 */
[----:B------:R-:W3:Y:S04]  /*2d2e0*/  LDL.LU R67, [R1+0x21a0] ;  /* 0x0021a00001437983 */ /* 0x000ee80000300800 */
[----:B------:R-:W3:Y:S04]  /*2d2f0*/  LDL.LU R63, [R1+0x219c] ;  /* 0x00219c00013f7983 */ /* 0x000ee80000300800 */
[----:B------:R-:W3:Y:S01]  /*2d300*/  LDL.LU R62, [R1+0x2198] ;  /* 0x00219800013e7983 */ /* 0x000ee20000300800 */
[----:B------:R-:W-:Y:S01]  /*2d310*/  HMMA.1688.F32.TF32 R88, R244, R56, R88 ;  /* 0x00000038f458723c */ /* 0x000fe20000081058 */
[----:B------:R-:W-:-:S02]  /*2d320*/  IMAD.MOV.U32 R76, RZ, RZ, R55 ;  /* 0x000000ffff4c7224 */ /* 0x000fc400078e0037 */
[----:B------:R-:W3:Y:S01]  /*2d330*/  LDL.LU R55, [R1+0x2194] ;  /* 0x0021940001377983 */ /* 0x000ee20000300800 */
[----:B------:R-:W-:Y:S02]  /*2d340*/  IMAD.MOV.U32 R77, RZ, RZ, R54 ;  /* 0x000000ffff4d7224 */ /* 0x000fe400078e0036 */
[----:B-1----:R-:W-:Y:S01]  /*2d350*/  IMAD.MOV.U32 R78, RZ, RZ, R59 ;  /* 0x000000ffff4e7224 */ /* 0x002fe200078e003b */
[----:B------:R-:W3:Y:S01]  /*2d360*/  LDL.LU R54, [R1+0x2190] ;  /* 0x0021900001367983 */ /* 0x000ee20000300800 */
[----:B------:R-:W-:Y:S02]  /*2d370*/  IMAD.MOV.U32 R79, RZ, RZ, R58 ;  /* 0x000000ffff4f7224 */ /* 0x000fe400078e003a */
[----:B------:R-:W-:Y:S01]  /*2d380*/  IMAD.MOV.U32 R80, RZ, RZ, R39 ;  /* 0x000000ffff507224 */ /* 0x000fe200078e0027 */
[----:B------:R-:W3:Y:S01]  /*2d390*/  LDL.LU R59, [R1+0x218c] ;  /* 0x00218c00013b7983 */ /* 0x000ee20000300800 */
[----:B------:R-:W-:-:S03]  /*2d3a0*/  IMAD.MOV.U32 R81, RZ, RZ, R38 ;  /* 0x000000ffff517224 */ /* 0x000fc600078e0026 */
[----:B------:R-:W3:Y:S01]  /*2d3b0*/  LDL.LU R58, [R1+0x2188] ;  /* 0x00218800013a7983 */ /* 0x000ee20000300800 */
[----:B------:R-:W-:-:S03]  /*2d3c0*/  IMAD.MOV.U32 R82, RZ, RZ, R43 ;  /* 0x000000ffff527224 */ /* 0x000fc600078e002b */
[----:B------:R-:W3:Y:S01]  /*2d3d0*/  LDL.LU R39, [R1+0x2184] ;  /* 0x0021840001277983 */ /* 0x000ee20000300800 */
[----:B------:R-:W-:-:S03]  /*2d3e0*/  IMAD.MOV.U32 R83, RZ, RZ, R42 ;  /* 0x000000ffff537224 */ /* 0x000fc600078e002a */
[----:B------:R-:W3:Y:S01]  /*2d3f0*/  LDL.LU R38, [R1+0x2180] ;  /* 0x0021800001267983 */ /* 0x000ee20000300800 */
[----:B------:R-:W-:Y:S02]  /*2d400*/  IMAD.MOV.U32 R25, RZ, RZ, R88 ;  /* 0x000000ffff197224 */ /* 0x000fe400078e0058 */
[----:B------:R-:W-:Y:S01]  /*2d410*/  IMAD.MOV.U32 R24, RZ, RZ, R89 ;  /* 0x000000ffff187224 */ /* 0x000fe200078e0059 */
[----:B------:R-:W3:Y:S01]  /*2d420*/  LDL.LU R43, [R1+0x217c] ;  /* 0x00217c00012b7983 */ /* 0x000ee20000300800 */
[----:B------:R-:W-:Y:S02]  /*2d430*/  IMAD.MOV.U32 R88, RZ, RZ, R50 ;  /* 0x000000ffff587224 */ /* 0x000fe400078e0032 */
[----:B------:R-:W-:Y:S01]  /*2d440*/  IMAD.MOV.U32 R21, RZ, RZ, R90 ;  /* 0x000000ffff157224 */ /* 0x000fe200078e005a */
[----:B------:R-:W3:Y:S01]  /*2d450*/  LDL.LU R42, [R1+0x2178] ;  /* 0x00217800012a7983 */ /* 0x000ee20000300800 */
[----:B------:R-:W-:Y:S02]  /*2d460*/  IMAD.MOV.U32 R89, RZ, RZ, R51 ;  /* 0x000000ffff597224 */ /* 0x000fe400078e0033 */
[----:B------:R-:W-:Y:S01]  /*2d470*/  IMAD.MOV.U32 R20, RZ, RZ, R91 ;  /* 0x000000ffff147224 */ /* 0x000fe200078e005b */
[----:B------:R-:W3:Y:S01]  /*2d480*/  LDL.LU R50, [R1+0x2174] ;  /* 0x0021740001327983 */ /* 0x000ee20000300800 */
[----:B------:R-:W-:-:S02]  /*2d490*/  IMAD.MOV.U32 R90, RZ, RZ, R46 ;  /* 0x000000ffff5a7224 */ /* 0x000fc400078e002e */
[----:B------:R-:W-:Y:S01]  /*2d4a0*/  IMAD.MOV.U32 R91, RZ, RZ, R47 ;  /* 0x000000ffff5b7224 */ /* 0x000fe200078e002f */
[----:B------:R-:W3:Y:S01]  /*2d4b0*/  LDL.LU R51, [R1+0x2170] ;  /* 0x0021700001337983 */ /* 0x000ee20000300800 */
[----:B------:R-:W-:-:S03]  /*2d4c0*/  IMAD.MOV.U32 R28, RZ, RZ, R95 ;  /* 0x000000ffff1c7224 */ /* 0x000fc600078e005f */
[----:B------:R-:W3:Y:S04]  /*2d4d0*/  LDL.LU R46, [R1+0x216c] ;  /* 0x00216c00012e7983 */ /* 0x000ee80000300800 */
[----:B------:R-:W3:Y:S01]  /*2d4e0*/  LDL.LU R47, [R1+0x2168] ;  /* 0x00216800012f7983 */ /* 0x000ee20000300800 */
[----:B------:R-:W-:Y:S02]  /*2d4f0*/  IMAD.MOV.U32 R0, RZ, RZ, R142 ;  /* 0x000000ffff007224 */ /* 0x000fe400078e008e */
[----:B------:R-:W-:Y:S01]  /*2d500*/  IMAD.MOV.U32 R3, RZ, RZ, R143 ;  /* 0x000000ffff037224 */ /* 0x000fe200078e008f */
[----:B--2---:R-:W-:Y:S04]  /*2d510*/  LDS R240, [R29+0x26000] ;  /* 0x026000001df07984 */ /* 0x004fe80000000800 */
[----:B------:R-:W-:Y:S04]  /*2d520*/  LDS R242, [R29+0x27000] ;  /* 0x027000001df27984 */ /* 0x000fe80000000800 */
[----:B------:R-:W-:Y:S04]  /*2d530*/  LDS R241, [R37+0x26000] ;  /* 0x0260000025f17984 */ /* 0x000fe80000000800 */
[----:B------:R-:W1:Y:S01]  /*2d540*/  LDS R243, [R37+0x27000] ;  /* 0x0270000025f37984 */ /* 0x000e620000000800 */
[----:B----4-:R-:W-:-:S02]  /*2d550*/  IMAD.MOV.U32 R95, RZ, RZ, R66 ;  /* 0x000000ffff5f7224 */ /* 0x010fc400078e0042 */
[----:B---3--:R-:W-:Y:S02]  /*2d560*/  IMAD.MOV.U32 R94, RZ, RZ, R67 ;  /* 0x000000ffff5e7224 */ /* 0x008fe400078e0043 */
[----:B------:R-:W-:Y:S02]  /*2d570*/  IMAD.MOV.U32 R93, RZ, RZ, R63 ;  /* 0x000000ffff5d7224 */ /* 0x000fe400078e003f */
[----:B------:R-:W-:Y:S02]  /*2d580*/  IMAD.MOV.U32 R92, RZ, RZ, R62 ;  /* 0x000000ffff5c7224 */ /* 0x000fe400078e003e */
[----:B------:R-:W2:Y:S04]  /*2d590*/  LDL.LU R62, [R1+0x2164] ;  /* 0x00216400013e7983 */ /* 0x000ea80000300800 */
[----:B------:R-:W3:Y:S04]  /*2d5a0*/  LDL.LU R63, [R1+0x2160] ;  /* 0x00216000013f7983 */ /* 0x000ee80000300800 */
[----:B------:R-:W4:Y:S04]  /*2d5b0*/  LDL.LU R67, [R1+0x215c] ;  /* 0x00215c0001437983 */ /* 0x000f280000300800 */
[----:B------:R-:W4:Y:S01]  /*2d5c0*/  LDL.LU R66, [R1+0x2158] ;  /* 0x0021580001427983 */ /* 0x000f220000300800 */
[----:B------:R-:W-:-:S02]  /*2d5d0*/  IMAD.MOV.U32 R97, RZ, RZ, R59 ;  /* 0x000000ffff617224 */ /* 0x000fc400078e003b */
[----:B------:R-:W-:Y:S02]  /*2d5e0*/  IMAD.MOV.U32 R96, RZ, RZ, R58 ;  /* 0x000000ffff607224 */ /* 0x000fe400078e003a */
[----:B------:R-:W4:Y:S01]  /*2d5f0*/  LDL.LU R58, [R1+0x2154] ;  /* 0x00215400013a7983 */ /* 0x000f220000300800 */
[----:B------:R-:W-:Y:S02]  /*2d600*/  IMAD.MOV.U32 R98, RZ, RZ, R54 ;  /* 0x000000ffff627224 */ /* 0x000fe400078e0036 */
[----:B------:R-:W-:Y:S01]  /*2d610*/  IMAD.MOV.U32 R99, RZ, RZ, R55 ;  /* 0x000000ffff637224 */ /* 0x000fe200078e0037 */
[----:B------:R-:W4:Y:S04]  /*2d620*/  LDL.LU R59, [R1+0x2150] ;  /* 0x00215000013b7983 */ /* 0x000f280000300800 */
[----:B------:R-:W4:Y:S04]  /*2d630*/  LDL.LU R54, [R1+0x214c] ;  /* 0x00214c0001367983 */ /* 0x000f280000300800 */
[----:B------:R-:W4:Y:S01]  /*2d640*/  LDL.LU R55, [R1+0x2148] ;  /* 0x0021480001377983 */ /* 0x000f220000300800 */
[----:B------:R-:W-:-:S02]  /*2d650*/  IMAD.MOV.U32 R107, RZ, RZ, R50 ;  /* 0x000000ffff6b7224 */ /* 0x000fc400078e0032 */
[----:B------:R-:W-:Y:S02]  /*2d660*/  IMAD.MOV.U32 R106, RZ, RZ, R51 ;  /* 0x000000ffff6a7224 */ /* 0x000fe400078e0033 */
[----:B------:R-:W-:Y:S02]  /*2d670*/  IMAD.MOV.U32 R105, RZ, RZ, R46 ;  /* 0x000000ffff697224 */ /* 0x000fe400078e002e */
[----:B------:R-:W-:Y:S02]  /*2d680*/  IMAD.MOV.U32 R104, RZ, RZ, R47 ;  /* 0x000000ffff687224 */ /* 0x000fe400078e002f */
[----:B------:R-:W4:Y:S04]  /*2d690*/  LDL.LU R47, [R1+0x2144] ;  /* 0x00214400012f7983 */ /* 0x000f280000300800 */
[----:B------:R-:W4:Y:S04]  /*2d6a0*/  LDL.LU R46, [R1+0x2140] ;  /* 0x00214000012e7983 */ /* 0x000f280000300800 */
[----:B------:R-:W4:Y:S04]  /*2d6b0*/  LDL.LU R51, [R1+0x213c] ;  /* 0x00213c0001337983 */ /* 0x000f280000300800 */
[----:B------:R-:W4:Y:S01]  /*2d6c0*/  LDL.LU R50, [R1+0x2138] ;  /* 0x0021380001327983 */ /* 0x000f220000300800 */
[----:B--2---:R-:W-:-:S02]  /*2d6d0*/  IMAD.MOV.U32 R111, RZ, RZ, R62 ;  /* 0x000000ffff6f7224 */ /* 0x004fc400078e003e */
[----:B---3--:R-:W-:Y:S02]  /*2d6e0*/  IMAD.MOV.U32 R110, RZ, RZ, R63 ;  /* 0x000000ffff6e7224 */ /* 0x008fe400078e003f */
[----:B----4-:R-:W-:Y:S02]  /*2d6f0*/  IMAD.MOV.U32 R109, RZ, RZ, R67 ;  /* 0x000000ffff6d7224 */ /* 0x010fe400078e0043 */
        /* <DEDUP_REMOVED lines=13> */
[----:B--2---:R-:W-:-:S02]  /*2d7d0*/  IMAD.MOV.U32 R123, RZ, RZ, R66 ;  /* 0x000000ffff7b7224 */ /* 0x004fc400078e0042 */
[----:B---3--:R-:W-:Y:S02]  /*2d7e0*/  IMAD.MOV.U32 R122, RZ, RZ, R67 ;  /* 0x000000ffff7a7224 */ /* 0x008fe400078e0043 */
[----:B----4-:R-:W-:Y:S02]  /*2d7f0*/  IMAD.MOV.U32 R120, RZ, RZ, R63 ;  /* 0x000000ffff787224 */ /* 0x010fe400078e003f */
[----:B------:R-:W2:Y:S01]  /*2d800*/  LDL.LU R63, [R1+0x2114] ;  /* 0x00211400013f7983 */ /* 0x000ea20000300800 */
[----:B------:R-:W-:-:S03]  /*2d810*/  IMAD.MOV.U32 R121, RZ, RZ, R62 ;  /* 0x000000ffff797224 */ /* 0x000fc600078e003e */
        /* <DEDUP_REMOVED lines=67> */
[----:B--2---:R-:W-:Y:S02]  /*2dc50*/  IMAD.MOV.U32 R135, RZ, RZ, R63 ;  /* 0x000000ffff877224 */ /* 0x004fe400078e003f */
[----:B---3--:R-:W-:Y:S02]  /*2dc60*/  IMAD.MOV.U32 R134, RZ, RZ, R62 ;  /* 0x000000ffff867224 */ /* 0x008fe400078e003e */
[----:B----4-:R-:W-:Y:S02]  /*2dc70*/  IMAD.MOV.U32 R133, RZ, RZ, R67 ;  /* 0x000000ffff857224 */ /* 0x010fe400078e0043 */
[----:B------:R-:W-:Y:S02]  /*2dc80*/  IMAD.MOV.U32 R132, RZ, RZ, R66 ;  /* 0x000000ffff847224 */ /* 0x000fe400078e0042 */
[----:B------:R-:W2:Y:S04]  /*2dc90*/  LDL.LU R66, [R1+0x2104] ;  /* 0x0021040001427983 */ /* 0x000ea80000300800 */
[----:B------:R-:W2:Y:S04]  /*2dca0*/  LDL.LU R67, [R1+0x2100] ;  /* 0x0021000001437983 */ /* 0x000ea80000300800 */
[----:B------:R-:W3:Y:S04]  /*2dcb0*/  LDL.LU R62, [R1+0x20fc] ;  /* 0x0020fc00013e7983 */ /* 0x000ee80000300800 */
[----:B------:R-:W3:Y:S04]  /*2dcc0*/  LDL.LU R63, [R1+0x20f8] ;  /* 0x0020f800013f7983 */ /* 0x000ee80000300800 */
        /* <DEDUP_REMOVED lines=17> */
[----:B------:R-:W4:Y:S04]  /*2dde0*/  LDL.LU R35, [R1+0x20b0] ;  /* 0x0020b00001237983 */ /* 0x000f280000300800 */
[----:B------:R-:W4:Y:S04]  /*2ddf0*/  LDL.LU R30, [R1+0x20ac] ;  /* 0x0020ac00011e7983 */ /* 0x000f280000300800 */
[----:B------:R-:W4:Y:S01]  /*2de00*/  LDL.LU R31, [R1+0x20a8] ;  /* 0x0020a800011f7983 */ /* 0x000f220000300800 */
[C---:B--2---:R-:W-:Y:S08]  /*2de10*/  HMMA.1688.F32.TF32 R164, R236.reuse, R22, R164 ;  /* 0x00000016eca4723c */ /* 0x044ff000000810a4 */
[C---:B---3--:R-:W-:Y:S08]  /*2de20*/  HMMA.1688.F32.TF32 R160, R236.reuse, R26, R160 ;  /* 0x0000001aeca0723c */ /* 0x048ff000000810a0 */
        /* <DEDUP_REMOVED lines=10> */
[----:B------:R4:W-:Y:S04]  /*2ded0*/  STL.64 [R1+0xeb8], R250 ;  /* 0x000eb8fa01007387 */ /* 0x0009e80000100a00 */
[----:B----4-:R-:W4:Y:S04]  /*2dee0*/  LDL.LU.64 R250, [R1+0x2080] ;  /* 0x0020800001fa7983 */ /* 0x010f280000300a00 */
[----:B------:R-:W4:Y:S01]  /*2def0*/  LDL.LU.64 R248, [R1+0x2078] ;  /* 0x0020780001f87983 */ /* 0x000f220000300a00 */
[C---:B------:R-:W-:Y:S08]  /*2df00*/  HMMA.1688.F32.TF32 R244, R236.reuse, R34, R244 ;  /* 0x00000022ecf4723c */ /* 0x040ff000000810f4 */
        /* <DEDUP_REMOVED lines=63> */
[----:B----4-:R-:W-:Y:S03]  /*2e300*/  HMMA.1688.F32.TF32 R68, R240, R66, R248 ;  /* 0x00000042f044723c */ /* 0x010fe600000810f8 */
        /* <DEDUP_REMOVED lines=10> */
[----:B------:R-:W4:Y:S04]  /*2e3b0*/  LDL.LU R244, [R1+0x110] ;  /* 0x0001100001f47983 */ /* 0x000f280000300800 */
[----:B------:R1:W-:Y:S04]  /*2e3c0*/  STL.64 [R1+0xbf0], R72 ;  /* 0x000bf04801007387 */ /* 0x0003e80000100a00 */
[----:B------:R1:W-:Y:S04]  /*2e3d0*/  STL.64 [R1+0xbf8], R74 ;  /* 0x000bf84a01007387 */ /* 0x0003e80000100a00 */
[----:B------:R1:W-:Y:S04]  /*2e3e0*/  STL.64 [R1+0xbe0], R68 ;  /* 0x000be04401007387 */ /* 0x0003e80000100a00 */
[----:B------:R1:W-:Y:S04]  /*2e3f0*/  STL.64 [R1+0xbe8], R70 ;  /* 0x000be84601007387 */ /* 0x0003e80000100a00 */
[----:B------:R-:W4:Y:S04]  /*2e400*/  LDL.LU R245, [R1+0x114] ;  /* 0x0001140001f57983 */ /* 0x000f280000300800 */
[----:B------:R-:W4:Y:S04]  /*2e410*/  LDL.LU R246, [R1+0x118] ;  /* 0x0001180001f67983 */ /* 0x000f280000300800 */
[----:B------:R-:W4:Y:S04]  /*2e420*/  LDL.LU R247, [R1+0x11c] ;  /* 0x00011c0001f77983 */ /* 0x000f280000300800 */
        /* <DEDUP_REMOVED lines=118> */
[----:B------:R-:W-:Y:S04]  /*2eb90*/  STL.64 [R1+0xbc0], R152 ;  /* 0x000bc09801007387 */ /* 0x000fe80000100a00 */
[----:B------:R3:W-:Y:S01]  /*2eba0*/  STL.64 [R1+0xbc8], R154 ;  /* 0x000bc89a01007387 */ /* 0x0007e20000100a00 */
[C---:B------:R-:W-:Y:S03]  /*2ebb0*/  HMMA.1688.F32.TF32 R116, R236.reuse, R46, R116 ;  /* 0x0000002eec74723c */ /* 0x040fe60000081074 */
[----:B---3--:R-:W3:Y:S04]  /*2ebc0*/  LDL.LU.64 R154, [R1+0x2060] ;  /* 0x00206000019a7983 */ /* 0x008ee80000300a00 */
[----:B------:R-:W3:Y:S04]  /*2ebd0*/  LDL.LU.64 R152, [R1+0x2058] ;  /* 0x0020580001987983 */ /* 0x000ee80000300a00 */
[----:B------:R-:W-:Y:S04]  /*2ebe0*/  STL.64 [R1+0xbb0], R148 ;  /* 0x000bb09401007387 */ /* 0x000fe80000100a00 */
[----:B------:R4:W-:Y:S04]  /*2ebf0*/  STL.64 [R1+0xbb8], R150 ;  /* 0x000bb89601007387 */ /* 0x0009e80000100a00 */
[----:B----4-:R-:W4:Y:S04]  /*2ec00*/  LDL.LU.64 R150, [R1+0x2050] ;  /* 0x0020500001967983 */ /* 0x010f280000300a00 */
        /* <DEDUP_REMOVED lines=20> */
[----:B------:R-:W-:Y:S03]  /*2ed50*/  HMMA.1688.F32.TF32 R236, R236, R66, R96 ;  /* 0x00000042ecec723c */ /* 0x000fe60000081060 */
        /* <DEDUP_REMOVED lines=49> */
[----:B------:R1:W-:Y:S04]  /*2f070*/  STL.64 [R1+0xab8], R90 ;  /* 0x000ab85a01007387 */ /* 0x0003e80000100a00 */
        /* <DEDUP_REMOVED lines=25> */
[----:B------:R1:W-:Y:S02]  /*2f210*/  STL.64 [R1+0xa48], R250 ;  /* 0x000a48fa01007387 */ /* 0x0003e40000100a00 */
[C---:B-1----:R-:W-:Y:S11]  /*2f220*/  HMMA.1688.F32.TF32 R248, R240.reuse, R38, R244 ;  /* 0x00000026f0f8723c */ /* 0x042ff600000810f4 */
[----:B------:R-:W-:Y:S11]  /*2f230*/  @!UPT UIADD3 URZ, URZ, URZ, URZ ;  /* 0x0000003f3f3ff290 */ /* 0x000ff6000fffe03f */
[----:B------:R-:W-:Y:S01]  /*2f240*/  @!UPT UIADD3 URZ, URZ, URZ, URZ ;  /* 0x0000003f3f3ff290 */ /* 0x000fe2000fffe03f */
[----:B------:R-:W-:Y:S04]  /*2f250*/  STL.64 [R1+0xa30], R248 ;  /* 0x000a30f801007387 */ /* 0x000fe80000100a00 */
[----:B------:R-:W-:Y:S04]  /*2f260*/  STL.64 [R1+0xa38], R250 ;  /* 0x000a38fa01007387 */ /* 0x000fe80000100a00 */
[----:B------:R-:W-:Y:S04]  /*2f270*/  LDS R248, [R2+0x26180] ;  /* 0x0261800002f87984 */ /* 0x000fe80000000800 */
[----:B------:R-:W-:Y:S04]  /*2f280*/  LDS R250, [R2+0x27180] ;  /* 0x0271800002fa7984 */ /* 0x000fe80000000800 */
[----:B------:R-:W-:Y:S04]  /*2f290*/  LDS R249, [R252+0x26180] ;  /* 0x02618000fcf97984 */ /* 0x000fe80000000800 */
[----:B------:R-:W-:Y:S01]  /*2f2a0*/  LDS R251, [R252+0x27180] ;  /* 0x02718000fcfb7984 */ /* 0x000fe20000000800 */
[C---:B--2---:R-:W-:Y:S08]  /*2f2b0*/  HMMA.1688.F32.TF32 R76, R240.reuse, R50, R76 ;  /* 0x00000032f04c723c */ /* 0x044ff0000008104c */
[C---:B---3--:R-:W-:Y:S08]  /*2f2c0*/  HMMA.1688.F32.TF32 R244, R240.reuse, R42, R68 ;  /* 0x0000002af0f4723c */ /* 0x048ff00000081044 */
[C---:B------:R-:W-:Y:S08]  /*2f2d0*/  HMMA.1688.F32.TF32 R68, R240.reuse, R46, R72 ;  /* 0x0000002ef044723c */ /* 0x040ff00000081048 */
[C---:B------:R-:W-:Y:S07]  /*2f2e0*/  HMMA.1688.F32.TF32 R72, R240.reuse, R54, R80 ;  /* 0x00000036f048723c */ /* 0x040fee0000081050 */
        /* <DEDUP_REMOVED lines=14> */
[----:B------:R-:W-:Y:S01]  /*2f3d0*/  STL.64 [R1+0x9c8], R78 ;  /* 0x0009c84e01007387 */ /* 0x000fe20000100a00 */
[C---:B------:R-:W-:Y:S03]  /*2f3e0*/  HMMA.1688.F32.TF32 R80, R236.reuse, R10, R100 ;  /* 0x0000000aec50723c */ /* 0x040fe60000081064 */
[----:B------:R-:W-:Y:S04]  /*2f3f0*/  LDS R68, [R29+0x26100] ;  /* 0x026100001d447984 */ /* 0x000fe80000000800 */
[----:B------:R-:W-:Y:S04]  /*2f400*/  STL.64 [R1+0x9b0], R72 ;  /* 0x0009b04801007387 */ /* 0x000fe80000100a00 */
[----:B------:R1:W-:Y:S04]  /*2f410*/  STL.64 [R1+0x9b8], R74 ;  /* 0x0009b84a01007387 */ /* 0x0003e80000100a00 */
[----:B------:R-:W-:Y:S04]  /*2f420*/  LDS R70, [R29+0x27100] ;  /* 0x027100001d467984 */ /* 0x000fe80000000800 */
[----:B------:R-:W-:Y:S01]  /*2f430*/  LDS R69, [R37+0x26100] ;  /* 0x0261000025457984 */ /* 0x000fe20000000800 */
[C---:B-1----:R-:W-:Y:S03]  /*2f440*/  HMMA.1688.F32.TF32 R72, R236.reuse, R6, R96 ;  /* 0x00000006ec48723c */ /* 0x042fe60000081060 */
[----:B------:R-:W1:Y:S05]  /*2f450*/  LDS R71, [R37+0x27100] ;  /* 0x0271000025477984 */ /* 0x000e6a0000000800 */
[C---:B------:R-:W-:Y:S11]  /*2f460*/  HMMA.1688.F32.TF32 R76, R236.reuse, R14, R104 ;  /* 0x0000000eec4c723c */ /* 0x040ff60000081068 */
[----:B------:R-:W-:Y:S04]  /*2f470*/  @!UPT UIADD3 URZ, URZ, URZ, URZ ;  /* 0x0000003f3f3ff290 */ /* 0x000fe8000fffe03f */
[----:B------:R-:W-:Y:S04]  /*2f480*/  STL.64 [R1+0x9a0], R72 ;  /* 0x0009a04801007387 */ /* 0x000fe80000100a00 */
[----:B------:R2:W-:Y:S02]  /*2f490*/  STL.64 [R1+0x9a8], R74 ;  /* 0x0009a84a01007387 */ /* 0x0005e40000100a00 */
[C---:B--2---:R-:W-:Y:S02]  /*2f4a0*/  HMMA.1688.F32.TF32 R72, R236.reuse, R18, R108 ;  /* 0x00000012ec48723c */ /* 0x044fe4000008106c */
[----:B------:R-:W-:Y:S04]  /*2f4b0*/  STL.64 [R1+0x990], R80 ;  /* 0x0009905001007387 */ /* 0x000fe80000100a00 */
[----:B------:R2:W-:Y:S04]  /*2f4c0*/  STL.64 [R1+0x998], R82 ;  /* 0x0009985201007387 */ /* 0x0005e80000100a00 */
[----:B------:R-:W-:Y:S04]  /*2f4d0*/  STL.64 [R1+0x980], R76 ;  /* 0x0009804c01007387 */ /* 0x000fe80000100a00 */
[----:B------:R3:W-:Y:S01]  /*2f4e0*/  STL.64 [R1+0x988], R78 ;  /* 0x0009884e01007387 */ /* 0x0007e20000100a00 */
[C---:B--2---:R-:W-:Y:S08]  /*2f4f0*/  HMMA.1688.F32.TF32 R80, R236.reuse, R22, R112 ;  /* 0x00000016ec50723c */ /* 0x044ff00000081070 */
[C---:B---3--:R-:W-:Y:S01]  /*2f500*/  HMMA.1688.F32.TF32 R76, R236.reuse, R26, R116 ;  /* 0x0000001aec4c723c */ /* 0x048fe20000081074 */
[----:B------:R-:W-:Y:S04]  /*2f510*/  STL.64 [R1+0x970], R72 ;  /* 0x0009704801007387 */ /* 0x000fe80000100a00 */
[----:B------:R2:W-:Y:S03]  /*2f520*/  STL.64 [R1+0x978], R74 ;  /* 0x0009784a01007387 */ /* 0x0005e60000100a00 */
[C---:B--2---:R-:W-:Y:S07]  /*2f530*/  HMMA.1688.F32.TF32 R72, R236.reuse, R30, R120 ;  /* 0x0000001eec48723c */ /* 0x044fee0000081078 */
        /* <DEDUP_REMOVED lines=14> */
[----:B---3--:R-:W-:Y:S01]  /*2f620*/  HMMA.1688.F32.TF32 R76, R236, R50, R140 ;  /* 0x00000032ec4c723c */ /* 0x008fe2000008108c */
[----:B------:R-:W-:Y:S04]  /*2f630*/  STL.64 [R1+0x600], R72 ;  /* 0x0006004801007387 */ /* 0x000fe80000100a00 */
[----:B------:R2:W-:Y:S01]  /*2f640*/  STL.64 [R1+0x608], R74 ;  /* 0x0006084a01007387 */ /* 0x0005e20000100a00 */
[----:B------:R-:W-:-:S02]  /*2f650*/  IMAD.MOV.U32 R84, RZ, RZ, R232 ;  /* 0x000000ffff547224 */ /* 0x000fc400078e00e8 */
[----:B------:R-:W-:Y:S01]  /*2f660*/  IMAD.MOV.U32 R85, RZ, RZ, R233 ;  /* 0x000000ffff557224 */ /* 0x000fe200078e00e9 */
[----:B------:R-:W-:Y:S01]  /*2f670*/  LDS R140, [R2+0x26200] ;  /* 0x02620000028c7984 */ /* 0x000fe20000000800 */
[----:B------:R-:W-:Y:S02]  /*2f680*/  IMAD.MOV.U32 R86, RZ, RZ, R234 ;  /* 0x000000ffff567224 */ /* 0x000fe400078e00ea */
[----:B------:R-:W-:Y:S01]  /*2f690*/  IMAD.MOV.U32 R87, RZ, RZ, R235 ;  /* 0x000000ffff577224 */ /* 0x000fe200078e00eb */
[----:B------:R-:W-:Y:S01]  /*2f6a0*/  LDS R142, [R2+0x27200] ;  /* 0x02720000028e7984 */ /* 0x000fe20000000800 */
[C---:B--2---:R-:W-:Y:S03]  /*2f6b0*/  HMMA.1688.F32.TF32 R72, R236.reuse, R54, R144 ;  /* 0x00000036ec48723c */ /* 0x044fe60000081090 */
[----:B------:R-:W-:Y:S04]  /*2f6c0*/  STL.64 [R1+0x5e0], R80 ;  /* 0x0005e05001007387 */ /* 0x000fe80000100a00 */
[----:B------:R4:W-:Y:S04]  /*2f6d0*/  STL.64 [R1+0x5e8], R82 ;  /* 0x0005e85201007387 */ /* 0x0009e80000100a00 */
[----:B------:R-:W-:Y:S04]  /*2f6e0*/  STL.64 [R1+0x5d0], R76 ;  /* 0x0005d04c01007387 */ /* 0x000fe80000100a00 */
[----:B------:R2:W-:Y:S01]  /*2f6f0*/  STL.64 [R1+0x5d8], R78 ;  /* 0x0005d84e01007387 */ /* 0x0005e20000100a00 */
[----:B----4-:R-:W-:Y:S01]  /*2f700*/  HMMA.1688.F32.TF32 R80, R236, R58, R148 ;  /* 0x0000003aec50723c */ /* 0x010fe20000081094 */
[----:B------:R-:W-:-:S02]  /*2f710*/  IMAD.MOV.U32 R240, RZ, RZ, R228 ;  /* 0x000000fffff07224 */ /* 0x000fc400078e00e4 */
[----:B------:R-:W-:Y:S01]  /*2f720*/  LDS R141, [R252+0x26200] ;  /* 0x02620000fc8d7984 */ /* 0x000fe20000000800 */
[----:B------:R-:W-:Y:S02]  /*2f730*/  IMAD.MOV.U32 R241, RZ, RZ, R229 ;  /* 0x000000fffff17224 */ /* 0x000fe400078e00e5 */
[----:B------:R-:W-:Y:S01]  /*2f740*/  IMAD.MOV.U32 R242, RZ, RZ, R230 ;  /* 0x000000fffff27224 */ /* 0x000fe200078e00e6 */
[----:B------:R-:W-:Y:S01]  /*2f750*/  LDS R143, [R252+0x27200] ;  /* 0x02720000fc8f7984 */ /* 0x000fe20000000800 */
[C---:B--2---:R-:W-:Y:S03]  /*2f760*/  HMMA.1688.F32.TF32 R76, R236.reuse, R62, R152 ;  /* 0x0000003eec4c723c */ /* 0x044fe60000081098 */
[----:B------:R-:W-:Y:S04]  /*2f770*/  STL.64 [R1+0x5c0], R72 ;  /* 0x0005c04801007387 */ /* 0x000fe80000100a00 */
[----:B------:R2:W-:Y:S02]  /*2f780*/  STL.64 [R1+0x5c8], R74 ;  /* 0x0005c84a01007387 */ /* 0x0005e40000100a00 */
[----:B--2---:R-:W-:Y:S06]  /*2f790*/  HMMA.1688.F32.TF32 R72, R236, R66, R156 ;  /* 0x00000042ec48723c */ /* 0x004fec000008109c */
[----:B------:R-:W-:Y:S04]  /*2f7a0*/  STL.64 [R1+0x5b0], R80 ;  /* 0x0005b05001007387 */ /* 0x000fe80000100a00 */
[----:B------:R1:W-:Y:S04]  /*2f7b0*/  STL.64 [R1+0x5b8], R82 ;  /* 0x0005b85201007387 */ /* 0x0003e80000100a00 */
[----:B------:R-:W-:Y:S04]  /*2f7c0*/  STL.64 [R1+0x5a0], R76 ;  /* 0x0005a04c01007387 */ /* 0x000fe80000100a00 */
[----:B------:R2:W-:Y:S01]  /*2f7d0*/  STL.64 [R1+0x5a8], R78 ;  /* 0x0005a84e01007387 */ /* 0x0005e20000100a00 */
[C---:B-1----:R-:W-:Y:S08]  /*2f7e0*/  HMMA.1688.F32.TF32 R80, R68.reuse, R10, R164 ;  /* 0x0000000a4450723c */ /* 0x042ff000000810a4 */
[C---:B--2---:R-:W-:Y:S01]  /*2f7f0*/  HMMA.1688.F32.TF32 R76, R68.reuse, R6, R160 ;  /* 0x00000006444c723c */ /* 0x044fe200000810a0 */
[----:B------:R-:W-:Y:S04]  /*2f800*/  STL.64 [R1+0x4d0], R72 ;  /* 0x0004d04801007387 */ /* 0x000fe80000100a00 */
[----:B------:R1:W-:Y:S03]  /*2f810*/  STL.64 [R1+0x4d8], R74 ;  /* 0x0004d84a01007387 */ /* 0x0003e60000100a00 */
[C---:B-1----:R-:W-:Y:S11]  /*2f820*/  HMMA.1688.F32.TF32 R72, R68.reuse, R14, R168 ;  /* 0x0000000e4448723c */ /* 0x042ff600000810a8 */
[----:B------:R-:W-:Y:S04]  /*2f830*/  @!UPT UIADD3 URZ, URZ, URZ, URZ ;  /* 0x0000003f3f3ff290 */ /* 0x000fe8000fffe03f */
        /* <DEDUP_REMOVED lines=18> */
[----:B------:R1:W-:Y:S04]  /*2f960*/  STL.64 [R1+0x2b0], R76 ;  /* 0x0002b04c01007387 */ /* 0x0003e80000100a00 */
[----:B------:R2:W-:Y:S04]  /*2f970*/  STL.64 [R1+0x2b8], R78 ;  /* 0x0002b84e01007387 */ /* 0x0005e80000100a00 */
[----:B------:R3:W-:Y:S01]  /*2f980*/  STL.64 [R1+0x290], R80 ;  /* 0x0002905001007387 */ /* 0x0007e20000100a00 */
[----:B-1----:R-:W-:-:S03]  /*2f990*/  IMAD.MOV.U32 R76, RZ, RZ, R210 ;  /* 0x000000ffff4c7224 */ /* 0x002fc600078e00d2 */
[----:B------:R1:W-:Y:S01]  /*2f9a0*/  STL.64 [R1+0x298], R82 ;  /* 0x0002985201007387 */ /* 0x0003e20000100a00 */
[----:B------:R-:W-:-:S03]  /*2f9b0*/  IMAD.MOV.U32 R77, RZ, RZ, R209 ;  /* 0x000000ffff4d7224 */ /* 0x000fc600078e00d1 */
[----:B------:R-:W4:Y:S01]  /*2f9c0*/  LDL.LU R210, [R1+0x1f00] ;  /* 0x001f000001d27983 */ /* 0x000f220000300800 */
[----:B--2---:R-:W-:-:S03]  /*2f9d0*/  IMAD.MOV.U32 R78, RZ, RZ, R208 ;  /* 0x000000ffff4e7224 */ /* 0x004fc600078e00d0 */
[----:B------:R2:W-:Y:S01]  /*2f9e0*/  STL.64 [R1+0x270], R72 ;  /* 0x0002704801007387 */ /* 0x0005e20000100a00 */
[----:B------:R-:W-:-:S03]  /*2f9f0*/  IMAD.MOV.U32 R79, RZ, RZ, R213 ;  /* 0x000000ffff4f7224 */ /* 0x000fc600078e00d5 */
[----:B------:R2:W-:Y:S01]  /*2fa00*/  STL.64 [R1+0x278], R74 ;  /* 0x0002784a01007387 */ /* 0x0005e20000100a00 */
[----:B---3--:R-:W-:-:S03]  /*2fa10*/  IMAD.MOV.U32 R80, RZ, RZ, R200 ;  /* 0x000000ffff507224 */ /* 0x008fc600078e00c8 */
[----:B------:R-:W3:Y:S01]  /*2fa20*/  LDL.LU R209, [R1+0x1efc] ;  /* 0x001efc0001d17983 */ /* 0x000ee20000300800 */
[----:B------:R-:W-:-:S03]  /*2fa30*/  IMAD.MOV.U32 R81, RZ, RZ, R206 ;  /* 0x000000ffff517224 */ /* 0x000fc600078e00ce */
[----:B------:R-:W3:Y:S01]  /*2fa40*/  LDL.LU R208, [R1+0x1ef8] ;  /* 0x001ef80001d07983 */ /* 0x000ee20000300800 */
[----:B-1----:R-:W-:-:S03]  /*2fa50*/  IMAD.MOV.U32 R82, RZ, RZ, R205 ;  /* 0x000000ffff527224 */ /* 0x002fc600078e00cd */
        /* <DEDUP_REMOVED lines=38> */
[----:B------:R-:W3:Y:S01]  /*2fcc0*/  LDL.LU R212, [R1+0x1e94] ;  /* 0x001e940001d47983 */ /* 0x000ee20000300800 */
        /* <DEDUP_REMOVED lines=9> */
[----:B------:R-:W-:Y:S02]  /*2fd60*/  IMAD.MOV.U32 R73, RZ, RZ, R214 ;  /* 0x000000ffff497224 */ /* 0x000fe400078e00d6 */
[----:B------:R-:W-:Y:S02]  /*2fd70*/  IMAD.MOV.U32 R74, RZ, RZ, R215 ;  /* 0x000000ffff4a7224 */ /* 0x000fe400078e00d7 */
[----:B------:R-:W-:Y:S02]  /*2fd80*/  IMAD.MOV.U32 R75, RZ, RZ, R219 ;  /* 0x000000ffff4b7224 */ /* 0x000fe400078e00db */
[----:B----4-:R-:W-:-:S02]  /*2fd90*/  IMAD.MOV.U32 R115, RZ, RZ, R210 ;  /* 0x000000ffff737224 */ /* 0x010fc400078e00d2 */
[----:B---3--:R-:W-:Y:S02]  /*2fda0*/  IMAD.MOV.U32 R114, RZ, RZ, R209 ;  /* 0x000000ffff727224 */ /* 0x008fe400078e00d1 */
[----:B------:R-:W-:Y:S02]  /*2fdb0*/  IMAD.MOV.U32 R113, RZ, RZ, R208 ;  /* 0x000000ffff717224 */ /* 0x000fe400078e00d0 */
[----:B------:R-:W-:Y:S02]  /*2fdc0*/  IMAD.MOV.U32 R112, RZ, RZ, R213 ;  /* 0x000000ffff707224 */ /* 0x000fe400078e00d5 */
[----:B------:R-:W2:Y:S04]  /*2fdd0*/  LDL.LU R213, [R1+0x1e90] ;  /* 0x001e900001d57983 */ /* 0x000ea80000300800 */
[----:B------:R-:W3:Y:S04]  /*2fde0*/  LDL.LU R208, [R1+0x1e8c] ;  /* 0x001e8c0001d07983 */ /* 0x000ee80000300800 */
[----:B------:R-:W3:Y:S01]  /*2fdf0*/  LDL.LU R209, [R1+0x1e88] ;  /* 0x001e880001d17983 */ /* 0x000ee20000300800 */
[----:B------:R-:W-:-:S02]  /*2fe00*/  IMAD.MOV.U32 R118, RZ, RZ, R206 ;  /* 0x000000ffff767224 */ /* 0x000fc400078e00ce */
[----:B------:R-:W-:Y:S01]  /*2fe10*/  IMAD.MOV.U32 R117, RZ, RZ, R205 ;  /* 0x000000ffff757224 */ /* 0x000fe200078e00cd */
[----:B------:R-:W3:Y:S01]  /*2fe20*/  LDL.LU R210, [R1+0x1e84] ;  /* 0x001e840001d27983 */ /* 0x000ee20000300800 */
[----:B------:R-:W-:-:S03]  /*2fe30*/  IMAD.MOV.U32 R116, RZ, RZ, R204 ;  /* 0x000000ffff747224 */ /* 0x000fc600078e00cc */
[----:B------:R-:W4:Y:S01]  /*2fe40*/  LDL.LU R204, [R1+0x1e80] ;  /* 0x001e800001cc7983 */ /* 0x000f220000300800 */
[----:B------:R-:W-:-:S03]  /*2fe50*/  IMAD.MOV.U32 R119, RZ, RZ, R200 ;  /* 0x000000ffff777224 */ /* 0x000fc600078e00c8 */
        /* <DEDUP_REMOVED lines=18> */
[----:B------:R-:W4:Y:S01]  /*2ff80*/  LDL.LU R219, [R1+0x1e44] ;  /* 0x001e440001db7983 */ /* 0x000f220000300800 */
[C---:B--2---:R-:W-:Y:S08]  /*2ff90*/  HMMA.1688.F32.TF32 R92, R68.reuse, R46, R200 ;  /* 0x0000002e445c723c */ /* 0x044ff000000810c8 */
[C---:B---3--:R-:W-:Y:S08]  /*2ffa0*/  HMMA.1688.F32.TF32 R128, R68.reuse, R42, R196 ;  /* 0x0000002a4480723c */ /* 0x048ff000000810c4 */
[----:B----4-:R-:W-:Y:S01]  /*2ffb0*/  HMMA.1688.F32.TF32 R124, R68, R50, R204 ;  /* 0x00000032447c723c */ /* 0x010fe200000810cc */
[----:B------:R-:W-:Y:S04]  /*2ffc0*/  LDS R204, [R29+0x26200] ;  /* 0x026200001dcc7984 */ /* 0x000fe80000000800 */
[----:B------:R-:W-:Y:S03]  /*2ffd0*/  LDS R206, [R29+0x27200] ;  /* 0x027200001dce7984 */ /* 0x000fe60000000800 */
[----:B------:R-:W-:Y:S01]  /*2ffe0*/  HMMA.1688.F32.TF32 R120, R248, R18, R120 ;  /* 0x00000012f878723c */ /* 0x000fe20000081078 */
[----:B------:R-:W-:Y:S04]  /*2fff0*/  LDS R205, [R37+0x26200] ;  /* 0x0262000025cd7984 */ /* 0x000fe80000000800 */
[----:B------:R-:W-:Y:S04]  /*30000*/  LDS R207, [R37+0x27200] ;  /* 0x0272000025cf7984 */ /* 0x000fe80000000800 */
        /* <DEDUP_REMOVED lines=18> */
[----:B------:R-:W2:Y:S01]  /*30130*/  LDL.LU R244, [R1+0x470] ;  /* 0x0004700001f47983 */ /* 0x000ea20000300800 */
[C---:B------:R-:W-:Y:S03]  /*30140*/  HMMA.1688.F32.TF32 R116, R248.reuse, R22, R116 ;  /* 0x00000016f874723c */ /* 0x040fe60000081074 */
[----:B------:R-:W-:Y:S04]  /*30150*/  LDS R92, [R29+0x26180] ;  /* 0x026180001d5c7984 */ /* 0x000fe80000000800 */
[----:B------:R-:W-:Y:S01]  /*30160*/  LDS R94, [R29+0x27180] ;  /* 0x027180001d5e7984 */ /* 0x000fe20000000800 */
[C---:B-1----:R-:W-:Y:S03]  /*30170*/  HMMA.1688.F32.TF32 R68, R248.reuse, R6, R224 ;  /* 0x00000006f844723c */ /* 0x042fe600000810e0 */
[----:B------:R-:W-:Y:S04]  /*30180*/  LDS R93, [R37+0x26180] ;  /* 0x02618000255d7984 */ /* 0x000fe80000000800 */
[----:B------:R-:W2:Y:S11]  /*30190*/  LDS R95, [R37+0x27180] ;  /* 0x02718000255f7984 */ /* 0x000eb60000000800 */
[----:B------:R-:W-:Y:S05]  /*301a0*/  @!UPT UIADD3 URZ, URZ, URZ, URZ ;  /* 0x0000003f3f3ff290 */ /* 0x000fea000fffe03f */
[----:B------:R-:W-:Y:S04]  /*301b0*/  STL.64 [R1+0x180], R68 ;  /* 0x0001804401007387 */ /* 0x000fe80000100a00 */
[----:B------:R1:W-:Y:S04]  /*301c0*/  STL.64 [R1+0x188], R70 ;  /* 0x0001884601007387 */ /* 0x0003e80000100a00 */
[----:B------:R-:W2:Y:S04]  /*301d0*/  LDL.LU R245, [R1+0x474] ;  /* 0x0004740001f57983 */ /* 0x000ea80000300800 */
[----:B------:R-:W2:Y:S04]  /*301e0*/  LDL.LU R246, [R1+0x478] ;  /* 0x0004780001f67983 */ /* 0x000ea80000300800 */
[----:B------:R-:W2:Y:S01]  /*301f0*/  LDL.LU R247, [R1+0x47c] ;  /* 0x00047c0001f77983 */ /* 0x000ea20000300800 */
[C---:B------:R-:W-:Y:S08]  /*30200*/  HMMA.1688.F32.TF32 R124, R248.reuse, R10, R228 ;  /* 0x0000000af87c723c */ /* 0x040ff000000810e4 */
[C---:B-1----:R-:W-:Y:S11]  /*30210*/  HMMA.1688.F32.TF32 R68, R248.reuse, R14, R232 ;  /* 0x0000000ef844723c */ /* 0x042ff600000810e8 */
[----:B------:R-:W-:Y:S04]  /*30220*/  @!UPT UIADD3 URZ, URZ, URZ, URZ ;  /* 0x0000003f3f3ff290 */ /* 0x000fe8000fffe03f */
[----:B------:R-:W-:Y:S04]  /*30230*/  STL.64 [R1+0x160], R124 ;  /* 0x0001607c01007387 */ /* 0x000fe80000100a00 */
[----:B------:R-:W-:Y:S04]  /*30240*/  STL.64 [R1+0x168], R126 ;  /* 0x0001687e01007387 */ /* 0x000fe80000100a00 */
        /* <DEDUP_REMOVED lines=32> */
[----:B------:R-:W-:Y:S02]  /*30450*/  HMMA.1688.F32.TF32 R248, R248, R66, R72 ;  /* 0x00000042f8f8723c */ /* 0x000fe40000081048 */
[----:B------:R-:W-:Y:S04]  /*30460*/  STL.64 [R1+0x10], R80 ;  /* 0x0000105001007387 */ /* 0x000fe80000100a00 */
[----:B------:R-:W-:Y:S04]  /*30470*/  STL.64 [R1+0x18], R82 ;  /* 0x0000185201007387 */ /* 0x000fe80000100a00 */
[----:B------:R-:W3:Y:S05]  /*30480*/  LDL.LU R72, [R1+0x490] ;  /* 0x0004900001487983 */ /* 0x000eea0000300800 */
[----:B------:R-:W-:Y:S04]  /*30490*/  STL.64 [R1], R68 ;  /* 0x0000004401007387 */ /* 0x000fe80000100a00 */
[----:B------:R2:W-:Y:S04]  /*304a0*/  STL.64 [R1+0x8], R70 ;  /* 0x0000084601007387 */ /* 0x0005e80000100a00 */
[----:B------:R-:W3:Y:S04]  /*304b0*/  LDL.LU R73, [R1+0x494] ;  /* 0x0004940001497983 */ /* 0x000ee80000300800 */
[----:B------:R-:W3:Y:S04]  /*304c0*/  LDL.LU R74, [R1+0x498] ;  /* 0x00049800014a7983 */ /* 0x000ee80000300800 */
[----:B------:R-:W3:Y:S04]  /*304d0*/  LDL.LU R75, [R1+0x49c] ;  /* 0x00049c00014b7983 */ /* 0x000ee80000300800 */
[----:B------:R-:W4:Y:S04]  /*304e0*/  LDL.LU R76, [R1+0x480] ;  /* 0x00048000014c7983 */ /* 0x000f280000300800 */
[----:B------:R-:W4:Y:S04]  /*304f0*/  LDL.LU R77, [R1+0x484] ;  /* 0x00048400014d7983 */ /* 0x000f280000300800 */
[----:B------:R-:W4:Y:S04]  /*30500*/  LDL.LU R78, [R1+0x488] ;  /* 0x00048800014e7983 */ /* 0x000f280000300800 */
[----:B------:R-:W4:Y:S04]  /*30510*/  LDL.LU R79, [R1+0x48c] ;  /* 0x00048c00014f7983 */ /* 0x000f280000300800 */
[----:B------:R-:W-:Y:S04]  /*30520*/  STL [R1+0x1c10], R250 ;  /* 0x001c10fa01007387 */ /* 0x000fe80000100800 */
[----:B------:R-:W-:Y:S04]  /*30530*/  STL.64 [R1+0x1bd0], R248 ;  /* 0x001bd0f801007387 */ /* 0x000fe80000100a00 */
[----:B------:R-:W-:Y:S01]  /*30540*/  STL [R1+0x1bcc], R251 ;  /* 0x001bccfb01007387 */ /* 0x000fe20000100800 */
[C---:B--2---:R-:W-:Y:S03]  /*30550*/  HMMA.1688.F32.TF32 R68, R92.reuse, R6, R244 ;  /* 0x000000065c44723c */ /* 0x044fe600000810f4 */
[----:B------:R-:W2:Y:S11]  /*30560*/  LDL.LU R244, [R1+0x520] ;  /* 0x0005200001f47983 */ /* 0x000eb60000300800 */
[----:B------:R-:W-:Y:S09]  /*30570*/  @!UPT UIADD3 URZ, URZ, URZ, URZ ;  /* 0x0000003f3f3ff290 */ /* 0x000ff2000fffe03f */
[----:B------:R-:W-:Y:S04]  /*30580*/  STL.64 [R1+0x150], R68 ;  /* 0x0001504401007387 */ /* 0x000fe80000100a00 */
        /* <DEDUP_REMOVED lines=28> */
[C---:B---3--:R-:W-:Y:S03]  /*30750*/  HMMA.1688.F32.TF32 R68, R92.reuse, R14, R72 ;  /* 0x0000000e5c44723c */ /* 0x048fe60000081048 */
[----:B------:R-:W3:Y:S05]  /*30760*/  LDL.LU R72, [R1+0x540] ;  /* 0x0005400001487983 */ /* 0x000eea0000300800 */
[C---:B----4-:R-:W-:Y:S11]  /*30770*/  HMMA.1688.F32.TF32 R76, R92.reuse, R10, R76 ;  /* 0x0000000a5c4c723c */ /* 0x050ff6000008104c */
[----:B------:R-:W-:Y:S11]  /*30780*/  @!UPT UIADD3 URZ, URZ, URZ, URZ ;  /* 0x0000003f3f3ff290 */ /* 0x000ff6000fffe03f */
[----:B------:R-:W-:Y:S01]  /*30790*/  @!UPT UIADD3 URZ, URZ, URZ, URZ ;  /* 0x0000003f3f3ff290 */ /* 0x000fe2000fffe03f */
[----:B------:R1:W-:Y:S04]  /*307a0*/  STL.64 [R1+0x140], R76 ;  /* 0x0001404c01007387 */ /* 0x0003e80000100a00 */
[----:B------:R4:W-:Y:S04]  /*307b0*/  STL.64 [R1+0x148], R78 ;  /* 0x0001484e01007387 */ /* 0x0009e80000100a00 */
[----:B------:R-:W-:Y:S04]  /*307c0*/  STL.64 [R1+0x130], R68 ;  /* 0x0001304401007387 */ /* 0x000fe80000100a00 */
[----:B------:R2:W-:Y:S04]  /*307d0*/  STL.64 [R1+0x138], R70 ;  /* 0x0001384601007387 */ /* 0x0005e80000100a00 */
[----:B------:R-:W3:Y:S04]  /*307e0*/  LDL.LU R73, [R1+0x544] ;  /* 0x0005440001497983 */ /* 0x000ee80000300800 */
[----:B------:R-:W3:Y:S04]  /*307f0*/  LDL.LU R74, [R1+0x548] ;  /* 0x00054800014a7983 */ /* 0x000ee80000300800 */
[----:B------:R-:W3:Y:S04]  /*30800*/  LDL.LU R75, [R1+0x54c] ;  /* 0x00054c00014b7983 */ /* 0x000ee80000300800 */
[----:B-1----:R-:W3:Y:S04]  /*30810*/  LDL.LU R76, [R1+0x550] ;  /* 0x00055000014c7983 */ /* 0x002ee80000300800 */
[----:B------:R-:W3:Y:S04]  /*30820*/  LDL.LU R77, [R1+0x554] ;  /* 0x00055400014d7983 */ /* 0x000ee80000300800 */
[----:B----4-:R-:W4:Y:S04]  /*30830*/  LDL.LU R78, [R1+0x558] ;  /* 0x00055800014e7983 */ /* 0x010f280000300800 */
[----:B------:R-:W4:Y:S04]  /*30840*/  LDL.LU R79, [R1+0x55c] ;  /* 0x00055c00014f7983 */ /* 0x000f280000300800 */
[----:B------:R-:W4:Y:S04]  /*30850*/  LDL.LU R80, [R1+0x560] ;  /* 0x0005600001507983 */ /* 0x000f280000300800 */
[----:B------:R-:W4:Y:S04]  /*30860*/  LDL.LU R81, [R1+0x564] ;  /* 0x0005640001517983 */ /* 0x000f280000300800 */
[----:B------:R-:W4:Y:S04]  /*30870*/  LDL.LU R82, [R1+0x568] ;  /* 0x0005680001527983 */ /* 0x000f280000300800 */
[----:B------:R-:W4:Y:S01]  /*30880*/  LDL.LU R83, [R1+0x56c] ;  /* 0x00056c0001537983 */ /* 0x000f220000300800 */
[C---:B--2---:R-:W-:Y:S03]  /*30890*/  HMMA.1688.F32.TF32 R68, R92.reuse, R18, R84 ;  /* 0x000000125c44723c */ /* 0x044fe60000081054 */
[----:B------:R-:W2:Y:S11]  /*308a0*/  LDL.LU R84, [R1+0x570] ;  /* 0x0005700001547983 */ /* 0x000eb60000300800 */
[----:B------:R-:W-:Y:S09]  /*308b0*/  @!UPT UIADD3 URZ, URZ, URZ, URZ ;  /* 0x0000003f3f3ff290 */ /* 0x000ff2000fffe03f */
[----:B------:R-:W-:Y:S04]  /*308c0*/  STL.64 [R1+0x110], R68 ;  /* 0x0001104401007387 */ /* 0x000fe80000100a00 */
[----:B------:R1:W-:Y:S04]  /*308d0*/  STL.64 [R1+0x118], R70 ;  /* 0x0001184601007387 */ /* 0x0003e80000100a00 */
[----:B------:R-:W2:Y:S04]  /*308e0*/  LDL.LU R85, [R1+0x574] ;  /* 0x0005740001557983 */ /* 0x000ea80000300800 */
[----:B------:R-:W2:Y:S01]  /*308f0*/  LDL.LU R86, [R1+0x578] ;  /* 0x0005780001567983 */ /* 0x000ea20000300800 */
[C---:B-1----:R-:W-:Y:S03]  /*30900*/  HMMA.1688.F32.TF32 R68, R92.reuse, R22, R88 ;  /* 0x000000165c44723c */ /* 0x042fe60000081058 */
[----:B------:R-:W2:Y:S04]  /*30910*/  LDL.LU R87, [R1+0x57c] ;  /* 0x00057c0001577983 */ /* 0x000ea80000300800 */
[----:B------:R-:W2:Y:S11]  /*30920*/  LDL.LU R88, [R1+0x590] ;  /* 0x0005900001587983 */ /* 0x000eb60000300800 */
[----:B------:R-:W-:Y:S05]  /*30930*/  @!UPT UIADD3 URZ, URZ, URZ, URZ ;  /* 0x0000003f3f3ff290 */ /* 0x000fea000fffe03f */
[----:B------:R-:W-:Y:S04]  /*30940*/  STL.64 [R1+0x100], R68 ;  /* 0x0001004401007387 */ /* 0x000fe80000100a00 */
[----:B------:R1:W-:Y:S04]  /*30950*/  STL.64 [R1+0x108], R70 ;  /* 0x0001084601007387 */ /* 0x0003e80000100a00 */
[----:B------:R-:W2:Y:S04]  /*30960*/  LDL.LU R89, [R1+0x594] ;  /* 0x0005940001597983 */ /* 0x000ea80000300800 */
[----:B------:R-:W2:Y:S04]  /*30970*/  LDL.LU R90, [R1+0x598] ;  /* 0x00059800015a7983 */ /* 0x000ea80000300800 */
[----:B------:R-:W2:Y:S01]  /*30980*/  LDL.LU R91, [R1+0x59c] ;  /* 0x00059c00015b7983 */ /* 0x000ea20000300800 */
[C---:B------:R-:W-:Y:S08]  /*30990*/  HMMA.1688.F32.TF32 R104, R92.reuse, R26, R104 ;  /* 0x0000001a5c68723c */ /* 0x040ff00000081068 */
[C---:B------:R-:W-:Y:S08]  /*309a0*/  HMMA.1688.F32.TF32 R100, R92.reuse, R30, R100 ;  /* 0x0000001e5c64723c */ /* 0x040ff00000081064 */
[C---:B------:R-:W-:Y:S08]  /*309b0*/  HMMA.1688.F32.TF32 R244, R92.reuse, R38, R244 ;  /* 0x000000265cf4723c */ /* 0x040ff000000810f4 */
[C---:B-1----:R-:W-:Y:S01]  /*309c0*/  HMMA.1688.F32.TF32 R68, R92.reuse, R34, R96 ;  /* 0x000000225c44723c */ /* 0x042fe20000081060 */
[----:B------:R-:W-:Y:S04]  /*309d0*/  STL.64 [R1+0xf0], R104 ;  /* 0x0000f06801007387 */ /* 0x000fe80000100a00 */
[----:B------:R-:W-:Y:S04]  /*309e0*/  STL.64 [R1+0xf8], R106 ;  /* 0x0000f86a01007387 */ /* 0x000fe80000100a00 */
[----:B------:R-:W-:Y:S04]  /*309f0*/  STL.64 [R1+0xe0], R100 ;  /* 0x0000e06401007387 */ /* 0x000fe80000100a00 */
[----:B------:R-:W-:Y:S04]  /*30a00*/  STL.64 [R1+0xe8], R102 ;  /* 0x0000e86601007387 */ /* 0x000fe80000100a00 */
[----:B------:R-:W-:Y:S06]  /*30a10*/  STL.64 [R1+0x1be0], R244 ;  /* 0x001be0f401007387 */ /* 0x000fec0000100a00 */
[----:B------:R-:W-:Y:S04]  /*30a20*/  STL.64 [R1+0xd0], R68 ;  /* 0x0000d04401007387 */ /* 0x000fe80000100a00 */
[----:B------:R1:W-:Y:S04]  /*30a30*/  STL.64 [R1+0xd8], R70 ;  /* 0x0000d84601007387 */ /* 0x0003e80000100a00 */
[----:B------:R2:W-:Y:S01]  /*30a40*/  STL.64 [R1+0x1bd8], R246 ;  /* 0x001bd8f601007387 */ /* 0x0005e20000100a00 */
[C---:B-1----:R-:W-:Y:S03]  /*30a50*/  HMMA.1688.F32.TF32 R68, R92.reuse, R42, R240 ;  /* 0x0000002a5c44723c */ /* 0x042fe600000810f0 */
[----:B------:R-:W2:Y:S04]  /*30a60*/  LDL.LU R240, [R1+0x580] ;  /* 0x0005800001f07983 */ /* 0x000ea80000300800 */
[----:B------:R-:W2:Y:S04]  /*30a70*/  LDL.LU R241, [R1+0x584] ;  /* 0x0005840001f17983 */ /* 0x000ea80000300800 */
[----:B------:R-:W2:Y:S04]  /*30a80*/  LDL.LU R242, [R1+0x588] ;  /* 0x0005880001f27983 */ /* 0x000ea80000300800 */
[----:B------:R-:W2:Y:S08]  /*30a90*/  LDL.LU R243, [R1+0x58c] ;  /* 0x00058c0001f37983 */ /* 0x000eb00000300800 */
[----:B------:R1:W-:Y:S04]  /*30aa0*/  STL.64 [R1+0x1bf0], R68 ;  /* 0x001bf04401007387 */ /* 0x0003e80000100a00 */
[----:B------:R1:W-:Y:S01]  /*30ab0*/  STL.64 [R1+0x1be8], R70 ;  /* 0x001be84601007387 */ /* 0x0003e20000100a00 */
[C---:B---3--:R-:W-:Y:S08]  /*30ac0*/  HMMA.1688.F32.TF32 R72, R92.reuse, R46, R72 ;  /* 0x0000002e5c48723c */ /* 0x048ff00000081048 */
[C---:B----4-:R-:W-:Y:S08]  /*30ad0*/  HMMA.1688.F32.TF32 R76, R92.reuse, R50, R76 ;  /* 0x000000325c4c723c */ /* 0x050ff0000008104c */
[C---:B------:R-:W-:Y:S07]  /*30ae0*/  HMMA.1688.F32.TF32 R80, R92.reuse, R54, R80 ;  /* 0x000000365c50723c */ /* 0x040fee0000081050 */
[----:B------:R3:W-:Y:S04]  /*30af0*/  STL.64 [R1+0x1c00], R72 ;  /* 0x001c004801007387 */ /* 0x0007e80000100a00 */
[----:B------:R4:W-:Y:S04]  /*30b00*/  STL.64 [R1+0x1bf8], R74 ;  /* 0x001bf84a01007387 */ /* 0x0009e80000100a00 */
[----:B------:R-:W-:Y:S04]  /*30b10*/  STL [R1+0x1c18], R76 ;  /* 0x001c184c01007387 */ /* 0x000fe80000100800 */
[----:B------:R-:W-:Y:S04]  /*30b20*/  STL [R1+0x1c14], R77 ;  /* 0x001c144d01007387 */ /* 0x000fe80000100800 */
[----:B------:R-:W-:Y:S04]  /*30b30*/  STL.64 [R1+0x1c08], R78 ;  /* 0x001c084e01007387 */ /* 0x000fe80000100a00 */
[----:B------:R1:W-:Y:S04]  /*30b40*/  STL [R1+0x1c28], R80 ;  /* 0x001c285001007387 */ /* 0x0003e80000100800 */
[----:B------:R1:W-:Y:S04]  /*30b50*/  STL [R1+0x1c24], R81 ;  /* 0x001c245101007387 */ /* 0x0003e80000100800 */
[----:B------:R1:W-:Y:S04]  /*30b60*/  STL [R1+0x1c20], R82 ;  /* 0x001c205201007387 */ /* 0x0003e80000100800 */
[----:B------:R1:W-:Y:S01]  /*30b70*/  STL [R1+0x1c1c], R83 ;  /* 0x001c1c5301007387 */ /* 0x0003e20000100800 */
[C---:B--2---:R-:W-:Y:S11]  /*30b80*/  HMMA.1688.F32.TF32 R84, R92.reuse, R58, R84 ;  /* 0x0000003a5c54723c */ /* 0x044ff60000081054 */
[----:B------:R-:W-:Y:S11]  /*30b90*/  @!UPT UIADD3 URZ, URZ, URZ, URZ ;  /* 0x0000003f3f3ff290 */ /* 0x000ff6000fffe03f */
[----:B------:R-:W-:Y:S01]  /*30ba0*/  @!UPT UIADD3 URZ, URZ, URZ, URZ ;  /* 0x0000003f3f3ff290 */ /* 0x000fe2000fffe03f */
[----:B------:R2:W-:Y:S01]  /*30bb0*/  STL [R1+0x1c38], R84 ;  /* 0x001c385401007387 */ /* 0x0005e20000100800 */
[C---:B------:R-:W-:Y:S03]  /*30bc0*/  HMMA.1688.F32.TF32 R88, R92.reuse, R62, R88 ;  /* 0x0000003e5c58723c */ /* 0x040fe60000081058 */
[----:B------:R1:W-:Y:S04]  /*30bd0*/  STL [R1+0x1c34], R85 ;  /* 0x001c345501007387 */ /* 0x0003e80000100800 */
[----:B------:R1:W-:Y:S04]  /*30be0*/  STL [R1+0x1c30], R86 ;  /* 0x001c305601007387 */ /* 0x0003e80000100800 */
[----:B------:R1:W-:Y:S04]  /*30bf0*/  STL [R1+0x1c2c], R87 ;  /* 0x001c2c5701007387 */ /* 0x0003e80000100800 */
        /* <DEDUP_REMOVED lines=8> */
[----:B------:R1:W-:Y:S04]  /*30c80*/  STL [R1+0x1c48], R88 ;  /* 0x001c485801007387 */ /* 0x0003e80000100800 */
[----:B------:R1:W-:Y:S04]  /*30c90*/  STL [R1+0x1c44], R89 ;  /* 0x001c445901007387 */ /* 0x0003e80000100800 */
[----:B------:R1:W-:Y:S04]  /*30ca0*/  STL [R1+0x1c40], R90 ;  /* 0x001c405a01007387 */ /* 0x0003e80000100800 */
[----:B------:R1:W-:Y:S04]  /*30cb0*/  STL [R1+0x1c3c], R91 ;  /* 0x001c3c5b01007387 */ /* 0x0003e80000100800 */
        /* <DEDUP_REMOVED lines=16> */
[----:B------:R-:W4:Y:S08]  /*30dc0*/  LDL.LU R243, [R1+0x65c] ;  /* 0x00065c0001f37983 */ /* 0x000f300000300800 */
[----:B------:R-:W-:Y:S04]  /*30dd0*/  STL [R1+0x1c58], R92 ;  /* 0x001c585c01007387 */ /* 0x000fe80000100800 */
[----:B------:R-:W-:Y:S04]  /*30de0*/  STL [R1+0x1c54], R93 ;  /* 0x001c545d01007387 */ /* 0x000fe80000100800 */
[----:B------:R-:W-:Y:S04]  /*30df0*/  STL [R1+0x1c50], R94 ;  /* 0x001c505e01007387 */ /* 0x000fe80000100800 */
[----:B------:R-:W-:Y:S01]  /*30e00*/  STL [R1+0x1c4c], R95 ;  /* 0x001c4c5f01007387 */ /* 0x000fe20000100800 */
[C---:B--2---:R-:W-:Y:S08]  /*30e10*/  HMMA.1688.F32.TF32 R144, R140.reuse, R6, R112 ;  /* 0x000000068c90723c */ /* 0x044ff00000081070 */
[C---:B---3--:R-:W-:Y:S11]  /*30e20*/  HMMA.1688.F32.TF32 R148, R140.reuse, R10, R108 ;  /* 0x0000000a8c94723c */ /* 0x048ff6000008106c */
[----:B------:R-:W-:Y:S04]  /*30e30*/  @!UPT UIADD3 URZ, URZ, URZ, URZ ;  /* 0x0000003f3f3ff290 */ /* 0x000fe8000fffe03f */
[----:B------:R2:W-:Y:S04]  /*30e40*/  STL [R1+0x1c68], R144 ;  /* 0x001c689001007387 */ /* 0x0005e80000100800 */
[----:B------:R3:W-:Y:S04]  /*30e50*/  STL [R1+0x1c64], R145 ;  /* 0x001c649101007387 */ /* 0x0007e80000100800 */
[----:B------:R1:W-:Y:S01]  /*30e60*/  STL [R1+0x1c60], R146 ;  /* 0x001c609201007387 */ /* 0x0003e20000100800 */
[C---:B----4-:R-:W-:Y:S03]  /*30e70*/  HMMA.1688.F32.TF32 R152, R140.reuse, R14, R104 ;  /* 0x0000000e8c98723c */ /* 0x050fe60000081068 */
[----:B------:R4:W-:Y:S05]  /*30e80*/  STL [R1+0x1c5c], R147 ;  /* 0x001c5c9301007387 */ /* 0x0009ea0000100800 */
[C---:B------:R-:W-:Y:S01]  /*30e90*/  HMMA.1688.F32.TF32 R156, R140.reuse, R18, R100 ;  /* 0x000000128c9c723c */ /* 0x040fe20000081064 */
[----:B------:R1:W-:Y:S04]  /*30ea0*/  STL [R1+0x1c78], R148 ;  /* 0x001c789401007387 */ /* 0x0003e80000100800 */
[----:B------:R1:W-:Y:S03]  /*30eb0*/  STL [R1+0x1c74], R149 ;  /* 0x001c749501007387 */ /* 0x0003e60000100800 */
[C---:B------:R-:W-:Y:S01]  /*30ec0*/  HMMA.1688.F32.TF32 R96, R140.reuse, R22, R96 ;  /* 0x000000168c60723c */ /* 0x040fe20000081060 */
[----:B------:R1:W-:Y:S04]  /*30ed0*/  STL [R1+0x1c70], R150 ;  /* 0x001c709601007387 */ /* 0x0003e80000100800 */
[----:B------:R1:W-:Y:S04]  /*30ee0*/  STL [R1+0x1c6c], R151 ;  /* 0x001c6c9701007387 */ /* 0x0003e80000100800 */
[----:B------:R1:W-:Y:S04]  /*30ef0*/  STL [R1+0x1c88], R152 ;  /* 0x001c889801007387 */ /* 0x0003e80000100800 */
[----:B------:R1:W-:Y:S04]  /*30f00*/  STL [R1+0x1c84], R153 ;  /* 0x001c849901007387 */ /* 0x0003e80000100800 */
[----:B------:R1:W-:Y:S04]  /*30f10*/  STL [R1+0x1c80], R154 ;  /* 0x001c809a01007387 */ /* 0x0003e80000100800 */
[----:B------:R1:W-:Y:S04]  /*30f20*/  STL [R1+0x1c7c], R155 ;  /* 0x001c7c9b01007387 */ /* 0x0003e80000100800 */
[----:B------:R-:W-:Y:S04]  /*30f30*/  STL [R1+0x1c98], R156 ;  /* 0x001c989c01007387 */ /* 0x000fe80000100800 */
[----:B------:R-:W-:Y:S04]  /*30f40*/  STL [R1+0x1c94], R157 ;  /* 0x001c949d01007387 */ /* 0x000fe80000100800 */
[----:B------:R-:W-:Y:S04]  /*30f50*/  STL [R1+0x1c90], R158 ;  /* 0x001c909e01007387 */ /* 0x000fe80000100800 */
[----:B------:R-:W-:Y:S04]  /*30f60*/  STL [R1+0x1c8c], R159 ;  /* 0x001c8c9f01007387 */ /* 0x000fe80000100800 */
[----:B------:R-:W2:Y:S04]  /*30f70*/  LDL.LU R104, [R1+0x660] ;  /* 0x0006600001687983 */ /* 0x000ea80000300800 */
[----:B------:R-:W2:Y:S04]  /*30f80*/  LDL.LU R105, [R1+0x664] ;  /* 0x0006640001697983 */ /* 0x000ea80000300800 */
[----:B------:R-:W2:Y:S04]  /*30f90*/  LDL.LU R106, [R1+0x668] ;  /* 0x00066800016a7983 */ /* 0x000ea80000300800 */
[----:B------:R-:W2:Y:S04]  /*30fa0*/  LDL.LU R107, [R1+0x66c] ;  /* 0x00066c00016b7983 */ /* 0x000ea80000300800 */
[----:B------:R1:W-:Y:S04]  /*30fb0*/  STL.64 [R1+0x1ca8], R96 ;  /* 0x001ca86001007387 */ /* 0x0003e80000100a00 */
[----:B------:R1:W-:Y:S04]  /*30fc0*/  STL [R1+0x1ca0], R98 ;  /* 0x001ca06201007387 */ /* 0x0003e80000100800 */
[----:B------:R1:W-:Y:S04]  /*30fd0*/  STL [R1+0x1c9c], R99 ;  /* 0x001c9c6301007387 */ /* 0x0003e80000100800 */
        /* <DEDUP_REMOVED lines=26> */
[----:B------:R-:W-:Y:S04]  /*31180*/  STL.64 [R1+0x1cb0], R102 ;  /* 0x001cb06601007387 */ /* 0x000fe80000100a00 */
        /* <DEDUP_REMOVED lines=20> */
[----:B------:R-:W-:Y:S01]  /*312d0*/  STL.64 [R1+0x1cf0], R118 ;  /* 0x001cf07601007387 */ /* 0x000fe20000100a00 */
[C---:B------:R-:W-:Y:S03]  /*312e0*/  HMMA.1688.F32.TF32 R124, R140.reuse, R50, R124 ;  /* 0x000000328c7c723c */ /* 0x040fe6000008107c */
[----:B------:R-:W2:Y:S04]  /*312f0*/  LDL.LU R236, [R1+0x6e0] ;  /* 0x0006e00001ec7983 */ /* 0x000ea80000300800 */
[----:B------:R-:W2:Y:S04]  /*31300*/  LDL.LU R237, [R1+0x6e4] ;  /* 0x0006e40001ed7983 */ /* 0x000ea80000300800 */
[----:B------:R-:W2:Y:S04]  /*31310*/  LDL.LU R238, [R1+0x6e8] ;  /* 0x0006e80001ee7983 */ /* 0x000ea80000300800 */
[----:B------:R-:W2:Y:S04]  /*31320*/  LDL.LU R239, [R1+0x6ec] ;  /* 0x0006ec0001ef7983 */ /* 0x000ea80000300800 */
        /* <DEDUP_REMOVED lines=8> */
[----:B------:R-:W3:Y:S01]  /*313b0*/  LDL.LU R243, [R1+0x71c] ;  /* 0x00071c0001f37983 */ /* 0x000ee20000300800 */
[C---:B------:R-:W-:Y:S03]  /*313c0*/  HMMA.1688.F32.TF32 R132, R140.reuse, R58, R132 ;  /* 0x0000003a8c84723c */ /* 0x040fe60000081084 */
[----:B------:R-:W-:Y:S04]  /*313d0*/  STL.64 [R1+0x1d28], R128 ;  /* 0x001d288001007387 */ /* 0x000fe80000100a00 */
[----:B------:R-:W-:Y:S01]  /*313e0*/  STL.64 [R1+0x1d20], R130 ;  /* 0x001d208201007387 */ /* 0x000fe20000100a00 */
[C---:B------:R-:W-:Y:S11]  /*313f0*/  HMMA.1688.F32.TF32 R136, R140.reuse, R62, R136 ;  /* 0x0000003e8c88723c */ /* 0x040ff60000081088 */
[----:B------:R-:W-:Y:S04]  /*31400*/  @!UPT UIADD3 URZ, URZ, URZ, URZ ;  /* 0x0000003f3f3ff290 */ /* 0x000fe8000fffe03f */
        /* <DEDUP_REMOVED lines=15> */
[----:B------:R-:W-:Y:S04]  /*31500*/  STL.64 [R1+0x1d40], R138 ;  /* 0x001d408a01007387 */ /* 0x000fe80000100a00 */
[----:B------:R-:W4:Y:S04]  /*31510*/  LDL.LU R160, [R1+0x750] ;  /* 0x0007500001a07983 */ /* 0x000f280000300800 */
[----:B------:R-:W4:Y:S04]  /*31520*/  LDL.LU R161, [R1+0x754] ;  /* 0x0007540001a17983 */ /* 0x000f280000300800 */
[----:B------:R-:W4:Y:S04]  /*31530*/  LDL.LU R162, [R1+0x758] ;  /* 0x0007580001a27983 */ /* 0x000f280000300800 */
[----:B------:R-:W4:Y:S01]  /*31540*/  LDL.LU R163, [R1+0x75c] ;  /* 0x00075c0001a37983 */ /* 0x000f220000300800 */
[----:B--2---:R-:W-:Y:S03]  /*31550*/  HMMA.1688.F32.TF32 R140, R140, R66, R236 ;  /* 0x000000428c8c723c */ /* 0x004fe600000810ec */
[----:B------:R-:W-:Y:S04]  /*31560*/  LDS R236, [R2+0x26280] ;  /* 0x0262800002ec7984 */ /* 0x000fe80000000800 */
[----:B------:R-:W-:Y:S04]  /*31570*/  LDS R238, [R2+0x27280] ;  /* 0x0272800002ee7984 */ /* 0x000fe80000000800 */
[----:B------:R-:W-:Y:S04]  /*31580*/  LDS R237, [R252+0x26280] ;  /* 0x02628000fced7984 */ /* 0x000fe80000000800 */
[----:B------:R-:W2:Y:S08]  /*31590*/  LDS R239, [R252+0x27280] ;  /* 0x02728000fcef7984 */ /* 0x000eb00000000800 */
[----:B------:R-:W-:Y:S04]  /*315a0*/  STL.64 [R1+0x1d58], R140 ;  /* 0x001d588c01007387 */ /* 0x000fe80000100a00 */
[----:B------:R-:W-:Y:S01]  /*315b0*/  STL.64 [R1+0x1d50], R142 ;  /* 0x001d508e01007387 */ /* 0x000fe20000100a00 */
[C---:B---3--:R-:W-:Y:S03]  /*315c0*/  HMMA.1688.F32.TF32 R208, R204.reuse, R6, R240 ;  /* 0x00000006ccd0723c */ /* 0x048fe600000810f0 */
[----:B------:R-:W3:Y:S04]  /*315d0*/  LDL.LU R240, [R1+0x760] ;  /* 0x0007600001f07983 */ /* 0x000ee80000300800 */
[----:B------:R-:W3:Y:S04]  /*315e0*/  LDL.LU R241, [R1+0x764] ;  /* 0x0007640001f17983 */ /* 0x000ee80000300800 */
[----:B------:R-:W3:Y:S04]  /*315f0*/  LDL.LU R242, [R1+0x768] ;  /* 0x0007680001f27983 */ /* 0x000ee80000300800 */
[----:B------:R-:W3:Y:S08]  /*31600*/  LDL.LU R243, [R1+0x76c] ;  /* 0x00076c0001f37983 */ /* 0x000ef00000300800 */
[----:B------:R-:W-:Y:S01]  /*31610*/  STL [R1+0x1d6c], R208 ;  /* 0x001d6cd001007387 */ /* 0x000fe20000100800 */
[C---:B----4-:R-:W-:Y:S08]  /*31620*/  HMMA.1688.F32.TF32 R228, R204.reuse, R10, R172 ;  /* 0x0000000acce4723c */ /* 0x050ff000000810ac */
[C---:B------:R-:W-:Y:S01]  /*31630*/  HMMA.1688.F32.TF32 R212, R204.reuse, R14, R168 ;  /* 0x0000000eccd4723c */ /* 0x040fe200000810a8 */
[----:B------:R-:W-:Y:S07]  /*31640*/  STL [R1+0x1d68], R209 ;  /* 0x001d68d101007387 */ /* 0x000fee0000100800 */
[C---:B------:R-:W-:Y:S01]  /*31650*/  HMMA.1688.F32.TF32 R216, R204.reuse, R18, R164 ;  /* 0x00000012ccd8723c */ /* 0x040fe200000810a4 */
[----:B------:R-:W-:Y:S04]  /*31660*/  STL [R1+0x1d64], R210 ;  /* 0x001d64d201007387 */ /* 0x000fe80000100800 */
[----:B------:R-:W-:Y:S04]  /*31670*/  STL [R1+0x1d60], R211 ;  /* 0x001d60d301007387 */ /* 0x000fe80000100800 */
[----:B------:R-:W-:Y:S04]  /*31680*/  STL [R1+0x1d7c], R228 ;  /* 0x001d7ce401007387 */ /* 0x000fe80000100800 */
[----:B------:R-:W-:Y:S04]  /*31690*/  STL [R1+0x1d78], R229 ;  /* 0x001d78e501007387 */ /* 0x000fe80000100800 */
[----:B------:R-:W-:Y:S01]  /*316a0*/  STL [R1+0x1d74], R230 ;  /* 0x001d74e601007387 */ /* 0x000fe20000100800 */
[C---:B------:R-:W-:Y:S03]  /*316b0*/  HMMA.1688.F32.TF32 R160, R204.reuse, R22, R160 ;  /* 0x00000016cca0723c */ /* 0x040fe600000810a0 */
        /* <DEDUP_REMOVED lines=38> */
[----:B------:R-:W3:Y:S04]  /*31920*/  LDL.LU R240, [R1+0x7d0] ;  /* 0x0007d00001f07983 */ /* 0x000ee80000300800 */
[----:B------:R-:W3:Y:S04]  /*31930*/  LDL.LU R241, [R1+0x7d4] ;  /* 0x0007d40001f17983 */ /* 0x000ee80000300800 */
[----:B------:R-:W3:Y:S04]  /*31940*/  LDL.LU R242, [R1+0x7d8] ;  /* 0x0007d80001f27983 */ /* 0x000ee80000300800 */
[----:B------:R-:W3:Y:S08]  /*31950*/  LDL.LU R243, [R1+0x7dc] ;  /* 0x0007dc0001f37983 */ /* 0x000ef00000300800 */
[----:B------:R-:W-:Y:S04]  /*31960*/  STL [R1+0x1dbc], R164 ;  /* 0x001dbca401007387 */ /* 0x000fe80000100800 */
[----:B------:R-:W-:Y:S04]  /*31970*/  STL [R1+0x1db8], R165 ;  /* 0x001db8a501007387 */ /* 0x000fe80000100800 */
[----:B------:R-:W-:Y:S04]  /*31980*/  STL [R1+0x1db4], R166 ;  /* 0x001db4a601007387 */ /* 0x000fe80000100800 */
[----:B------:R-:W-:Y:S01]  /*31990*/  STL [R1+0x1db0], R167 ;  /* 0x001db0a701007387 */ /* 0x000fe20000100800 */
[C---:B----4-:R-:W-:Y:S08]  /*319a0*/  HMMA.1688.F32.TF32 R168, R204.reuse, R30, R168 ;  /* 0x0000001ecca8723c */ /* 0x050ff000000810a8 */
[C---:B--2---:R-:W-:Y:S11]  /*319b0*/  HMMA.1688.F32.TF32 R172, R204.reuse, R34, R172 ;  /* 0x00000022ccac723c */ /* 0x044ff600000810ac */
[----:B------:R-:W-:Y:S04]  /*319c0*/  @!UPT UIADD3 URZ, URZ, URZ, URZ ;  /* 0x0000003f3f3ff290 */ /* 0x000fe8000fffe03f */
[----:B------:R-:W-:Y:S04]  /*319d0*/  STL [R1+0x1dcc], R168 ;  /* 0x001dcca801007387 */ /* 0x000fe80000100800 */
[----:B------:R-:W-:Y:S04]  /*319e0*/  STL [R1+0x1dc8], R169 ;  /* 0x001dc8a901007387 */ /* 0x000fe80000100800 */
[----:B------:R-:W-:Y:S01]  /*319f0*/  STL [R1+0x1dc4], R170 ;  /* 0x001dc4aa01007387 */ /* 0x000fe20000100800 */
[C---:B------:R-:W-:Y:S03]  /*31a00*/  HMMA.1688.F32.TF32 R176, R204.reuse, R38, R176 ;  /* 0x00000026ccb0723c */ /* 0x040fe600000810b0 */
[----:B------:R-:W-:Y:S05]  /*31a10*/  STL [R1+0x1dc0], R171 ;  /* 0x001dc0ab01007387 */ /* 0x000fea0000100800 */
[C---:B------:R-:W-:Y:S01]  /*31a20*/  HMMA.1688.F32.TF32 R180, R204.reuse, R42, R180 ;  /* 0x0000002accb4723c */ /* 0x040fe200000810b4 */
[----:B------:R-:W-:Y:S07]  /*31a30*/  STL [R1+0x1ddc], R172 ;  /* 0x001ddcac01007387 */ /* 0x000fee0000100800 */
[C---:B------:R-:W-:Y:S01]  /*31a40*/  HMMA.1688.F32.TF32 R184, R204.reuse, R46, R184 ;  /* 0x0000002eccb8723c */ /* 0x040fe200000810b8 */
[----:B------:R-:W-:Y:S04]  /*31a50*/  STL [R1+0x1dd8], R173 ;  /* 0x001dd8ad01007387 */ /* 0x000fe80000100800 */
[----:B------:R-:W-:Y:S03]  /*31a60*/  STL [R1+0x1dd4], R174 ;  /* 0x001dd4ae01007387 */ /* 0x000fe60000100800 */
[C---:B------:R-:W-:Y:S01]  /*31a70*/  HMMA.1688.F32.TF32 R188, R204.reuse, R50, R188 ;  /* 0x00000032ccbc723c */ /* 0x040fe200000810bc */
        /* <DEDUP_REMOVED lines=19> */
[----:B-1----:R-:W4:Y:S04]  /*31bb0*/  LDL.LU R68, [R1+0x900] ;  /* 0x0009000001447983 */ /* 0x002f280000300800 */
        /* <DEDUP_REMOVED lines=71> */
[----:B---3--:R-:W-:Y:S03]  /*32030*/  HMMA.1688.F32.TF32 R192, R204, R54, R240 ;  /* 0x00000036ccc0723c */ /* 0x008fe600000810f0 */
[----:B------:R-:W3:Y:S04]  /*32040*/  LDL.LU R240, [R1+0xb90] ;  /* 0x000b900001f07983 */ /* 0x000ee80000300800 */
[----:B------:R-:W3:Y:S04]  /*32050*/  LDL.LU R241, [R1+0xb94] ;  /* 0x000b940001f17983 */ /* 0x000ee80000300800 */
[----:B------:R-:W3:Y:S04]  /*32060*/  LDL.LU R242, [R1+0xb98] ;  /* 0x000b980001f27983 */ /* 0x000ee80000300800 */
[----:B------:R-:W3:Y:S08]  /*32070*/  LDL.LU R243, [R1+0xb9c] ;  /* 0x000b9c0001f37983 */ /* 0x000ef00000300800 */
[----:B------:R-:W-:Y:S04]  /*32080*/  STL.64 [R1+0x1e20], R194 ;  /* 0x001e20c201007387 */ /* 0x000fe80000100a00 */
[----:B------:R-:W-:Y:S01]  /*32090*/  STL.64 [R1+0x1e18], R192 ;  /* 0x001e18c001007387 */ /* 0x000fe20000100a00 */
[C---:B--2---:R-:W-:Y:S08]  /*320a0*/  HMMA.1688.F32.TF32 R96, R236.reuse, R14, R96 ;  /* 0x0000000eec60723c */ /* 0x044ff00000081060 */
[----:B------:R-:W-:Y:S08]  /*320b0*/  HMMA.1688.F32.TF32 R100, R236, R22, R152 ;  /* 0x00000016ec64723c */ /* 0x000ff00000081098 */
[----:B----4-:R-:W-:Y:S11]  /*320c0*/  HMMA.1688.F32.TF32 R196, R204, R58, R196 ;  /* 0x0000003accc4723c */ /* 0x010ff600000810c4 */
[----:B------:R-:W-:Y:S11]  /*320d0*/  @!UPT UIADD3 URZ, URZ, URZ, URZ ;  /* 0x0000003f3f3ff290 */ /* 0x000ff6000fffe03f */
[----:B------:R-:W-:Y:S01]  /*320e0*/  @!UPT UIADD3 URZ, URZ, URZ, URZ ;  /* 0x0000003f3f3ff290 */ /* 0x000fe2000fffe03f */
[----:B------:R-:W-:Y:S04]  /*320f0*/  STL.64 [R1+0x1e30], R198 ;  /* 0x001e30c601007387 */ /* 0x000fe80000100a00 */
[----:B------:R-:W-:Y:S04]  /*32100*/  STL.64 [R1+0x1e28], R196 ;  /* 0x001e28c401007387 */ /* 0x000fe80000100a00 */
[----:B------:R-:W-:Y:S04]  /*32110*/  STL.64 [R1+0x120], R96 ;  /* 0x0001206001007387 */ /* 0x000fe80000100a00 */
[----:B------:R1:W-:Y:S01]  /*32120*/  STL.64 [R1+0x128], R98 ;  /* 0x0001286201007387 */ /* 0x0003e20000100a00 */
[C---:B------:R-:W-:Y:S08]  /*32130*/  HMMA.1688.F32.TF32 R104, R236.reuse, R18, R156 ;  /* 0x00000012ec68723c */ /* 0x040ff0000008109c */
[----:B-1----:R-:W-:Y:S08]  /*32140*/  HMMA.1688.F32.TF32 R96, R236, R26, R148 ;  /* 0x0000001aec60723c */ /* 0x002ff00000081094 */
[C---:B------:R-:W-:Y:S07]  /*32150*/  HMMA.1688.F32.TF32 R200, R204.reuse, R62, R200 ;  /* 0x0000003eccc8723c */ /* 0x040fee00000810c8 */
[----:B------:R-:W-:Y:S01]  /*32160*/  STL.64 [R1+0x170], R104 ;  /* 0x0001706801007387 */ /* 0x000fe20000100a00 */
[----:B------:R-:W-:Y:S03]  /*32170*/  HMMA.1688.F32.TF32 R204, R204, R66, R232 ;  /* 0x00000042cccc723c */ /* 0x000fe600000810e8 */
[----:B------:R1:W-:Y:S04]  /*32180*/  STL.64 [R1+0x178], R106 ;  /* 0x0001786a01007387 */ /* 0x0003e80000100a00 */
[----:B------:R-:W-:Y:S04]  /*32190*/  STL.64 [R1+0x1a0], R100 ;  /* 0x0001a06401007387 */ /* 0x000fe80000100a00 */
[----:B------:R2:W-:Y:S01]  /*321a0*/  STL.64 [R1+0x1a8], R102 ;  /* 0x0001a86601007387 */ /* 0x0005e20000100a00 */
[C---:B-1----:R-:W-:Y:S03]  /*321b0*/  HMMA.1688.F32.TF32 R104, R236.reuse, R30, R144 ;  /* 0x0000001eec68723c */ /* 0x042fe60000081090 */
[----:B------:R-:W-:Y:S04]  /*321c0*/  STL.64 [R1+0x1c0], R96 ;  /* 0x0001c06001007387 */ /* 0x000fe80000100a00 */
[----:B------:R-:W-:Y:S01]  /*321d0*/  LDS R232, [R29+0x26280] ;  /* 0x026280001de87984 */ /* 0x000fe20000000800 */
[C---:B--2---:R-:W-:Y:S03]  /*321e0*/  HMMA.1688.F32.TF32 R100, R236.reuse, R34, R92 ;  /* 0x00000022ec64723c */ /* 0x044fe6000008105c */
[----:B------:R-:W-:Y:S04]  /*321f0*/  LDS R234, [R29+0x27280] ;  /* 0x027280001dea7984 */ /* 0x000fe80000000800 */
[----:B------:R-:W-:Y:S04]  /*32200*/  LDS R233, [R37+0x26280] ;  /* 0x0262800025e97984 */ /* 0x000fe80000000800 */
[----:B------:R-:W3:Y:S01]  /*32210*/  LDS R235, [R37+0x27280] ;  /* 0x0272800025eb7984 */ /* 0x000ee20000000800 */
[C---:B------:R-:W-:Y:S03]  /*32220*/  HMMA.1688.F32.TF32 R92, R236.reuse, R42, R84 ;  /* 0x0000002aec5c723c */ /* 0x040fe60000081054 */
[----:B------:R1:W-:Y:S05]  /*32230*/  STL.64 [R1+0x1c8], R98 ;  /* 0x0001c86201007387 */ /* 0x0003ea0000100a00 */
[C---:B------:R-:W-:Y:S08]  /*32240*/  HMMA.1688.F32.TF32 R84, R236.reuse, R50, R76 ;  /* 0x00000032ec54723c */ /* 0x040ff0000008104c */
[C---:B-1----:R-:W-:Y:S08]  /*32250*/  HMMA.1688.F32.TF32 R96, R236.reuse, R38, R88 ;  /* 0x00000026ec60723c */ /* 0x042ff00000081058 */
[C---:B------:R-:W-:Y:S08]  /*32260*/  HMMA.1688.F32.TF32 R88, R236.reuse, R46, R80 ;  /* 0x0000002eec58723c */ /* 0x040ff00000081050 */
[C---:B------:R-:W-:Y:S08]  /*32270*/  HMMA.1688.F32.TF32 R80, R236.reuse, R54, R72 ;  /* 0x00000036ec50723c */ /* 0x040ff00000081048 */
        /* <DEDUP_REMOVED lines=24> */
[-C--:B---3--:R-:W-:Y:S03]  /*32400*/  HMMA.1688.F32.TF32 R68, R232, R6.reuse, R240 ;  /* 0x00000006e844723c */ /* 0x088fe600000810f0 */
[----:B------:R-:W-:Y:S04]  /*32410*/  LDS R240, [R29+0x26300] ;  /* 0x026300001df07984 */ /* 0x000fe80000000800 */
[----:B------:R-:W-:Y:S01]  /*32420*/  LDS R242, [R29+0x27300] ;  /* 0x027300001df27984 */ /* 0x000fe20000000800 */
[C---:B------:R-:W-:Y:S03]  /*32430*/  HMMA.1688.F32.TF32 R220, R236.reuse, R6, R220 ;  /* 0x00000006ecdc723c */ /* 0x040fe600000810dc */
[----:B------:R-:W-:Y:S04]  /*32440*/  LDS R241, [R37+0x26300] ;  /* 0x0263000025f17984 */ /* 0x000fe80000000800 */
[----:B------:R-:W-:Y:S08]  /*32450*/  LDS R243, [R37+0x27300] ;  /* 0x0273000025f37984 */ /* 0x000ff00000000800 */
[----:B------:R1:W-:Y:S04]  /*32460*/  STL.64 [R1+0x5f0], R68 ;  /* 0x0005f04401007387 */ /* 0x0003e80000100a00 */
[----:B------:R3:W-:Y:S04]  /*32470*/  STL.64 [R1+0x5f8], R70 ;  /* 0x0005f84601007387 */ /* 0x0007e80000100a00 */
[----:B------:R-:W2:Y:S04]  /*32480*/  LDL.LU R249, [R1+0xf94] ;  /* 0x000f940001f97983 */ /* 0x000ea80000300800 */
[----:B------:R-:W2:Y:S04]  /*32490*/  LDL.LU R250, [R1+0xf98] ;  /* 0x000f980001fa7983 */ /* 0x000ea80000300800 */
[----:B------:R-:W2:Y:S04]  /*324a0*/  LDL.LU R251, [R1+0xf9c] ;  /* 0x000f9c0001fb7983 */ /* 0x000ea80000300800 */
[----:B-1----:R-:W4:Y:S04]  /*324b0*/  LDL.LU R68, [R1+0xf70] ;  /* 0x000f700001447983 */ /* 0x002f280000300800 */
[----:B------:R-:W4:Y:S04]  /*324c0*/  LDL.LU R69, [R1+0xf74] ;  /* 0x000f740001457983 */ /* 0x000f280000300800 */
[----:B---3--:R-:W4:Y:S04]  /*324d0*/  LDL.LU R70, [R1+0xf78] ;  /* 0x000f780001467983 */ /* 0x008f280000300800 */
[----:B------:R-:W4:Y:S04]  /*324e0*/  LDL.LU R71, [R1+0xf7c] ;  /* 0x000f7c0001477983 */ /* 0x000f280000300800 */
        /* <DEDUP_REMOVED lines=155> */
[----:B--2---:R-:W-:Y:S01]  /*32ea0*/  HMMA.1688.F32.TF32 R100, R236, R10, R152 ;  /* 0x0000000aec64723c */ /* 0x004fe20000081098 */
[----:B------:R-:W-:-:S02]  /*32eb0*/  IMAD.MOV.U32 R5, RZ, RZ, c[0x0][0x188] ;  /* 0x00006200ff057624 */ /* 0x000fc400078e00ff */
[----:B------:R-:W-:Y:S01]  /*32ec0*/  LDS R232, [R2+0x26380] ;  /* 0x0263800002e87984 */ /* 0x000fe20000000800 */
[----:B------:R-:W-:-:S03]  /*32ed0*/  IMAD.MOV.U32 R12, RZ, RZ, 0x1f ;  /* 0x0000001fff0c7424 */ /* 0x000fc600078e00ff */
        /* <DEDUP_REMOVED lines=12> */
[C---:B--2---:R-:W-:Y:S08]  /*32fa0*/  HMMA.1688.F32.TF32 R96, R236.reuse, R26, R88 ;  /* 0x0000001aec60723c */ /* 0x044ff00000081058 */
        /* <DEDUP_REMOVED lines=23> */
[----:B--2---:R-:W2:Y:S04]  /*33120*/  LDL.LU R76, [R1+0xfe0] ;  /* 0x000fe000014c7983 */ /* 0x004ea80000300800 */
[----:B------:R4:W-:Y:S04]  /*33130*/  STL.64 [R1+0x3d0], R72 ;  /* 0x0003d04801007387 */ /* 0x0009e80000100a00 */
[----:B------:R1:W-:Y:S04]  /*33140*/  STL.64 [R1+0x3d8], R74 ;  /* 0x0003d84a01007387 */ /* 0x0003e80000100a00 */
[----:B------:R1:W-:Y:S04]  /*33150*/  STL.64 [R1+0x3e0], R68 ;  /* 0x0003e04401007387 */ /* 0x0003e80000100a00 */
[----:B------:R1:W-:Y:S04]  /*33160*/  STL.64 [R1+0x3e8], R70 ;  /* 0x0003e84601007387 */ /* 0x0003e80000100a00 */
        /* <DEDUP_REMOVED lines=65> */
[----:B-1----:R-:W4:Y:S04]  /*33580*/  LDL.LU R74, [R1+0xfd8] ;  /* 0x000fd800014a7983 */ /* 0x002f280000300800 */
[----:B------:R-:W4:Y:S04]  /*33590*/  LDL.LU R75, [R1+0xfdc] ;  /* 0x000fdc00014b7983 */ /* 0x000f280000300800 */
[----:B------:R-:W4:Y:S04]  /*335a0*/  LDL.LU R68, [R1+0xfc0] ;  /* 0x000fc00001447983 */ /* 0x000f280000300800 */
[----:B------:R-:W4:Y:S01]  /*335b0*/  LDL.LU R69, [R1+0xfc4] ;  /* 0x000fc40001457983 */ /* 0x000f220000300800 */
[----:B------:R-:W-:-:S03]  /*335c0*/  IMAD.MOV.U32 R246, RZ, RZ, R0 ;  /* 0x000000fffff67224 */ /* 0x000fc600078e0000 */
[----:B------:R-:W4:Y:S04]  /*335d0*/  LDL.LU R70, [R1+0xfc8] ;  /* 0x000fc80001467983 */ /* 0x000f280000300800 */
[----:B------:R-:W4:Y:S04]  /*335e0*/  LDL.LU R71, [R1+0xfcc] ;  /* 0x000fcc0001477983 */ /* 0x000f280000300800 */
[----:B------:R-:W4:Y:S04]  /*335f0*/  LDL.LU R244, [R1+0xfb0] ;  /* 0x000fb00001f47983 */ /* 0x000f280000300800 */
[----:B------:R-:W4:Y:S04]  /*33600*/  LDL.LU R245, [R1+0xfb4] ;  /* 0x000fb40001f57983 */ /* 0x000f280000300800 */
[----:B------:R-:W4:Y:S01]  /*33610*/  LDL.LU R0, [R1+0x1e40] ;  /* 0x001e400001007983 */ /* 0x000f220000300800 */
[C---:B--2---:R-:W-:Y:S08]  /*33620*/  HMMA.1688.F32.TF32 R120, R236.reuse, R58, R116 ;  /* 0x0000003aec78723c */ /* 0x044ff00000081074 */
[C---:B------:R-:W-:Y:S08]  /*33630*/  HMMA.1688.F32.TF32 R116, R236.reuse, R62, R112 ;  /* 0x0000003eec74723c */ /* 0x040ff00000081070 */
[----:B---3--:R-:W-:Y:S01]  /*33640*/  HMMA.1688.F32.TF32 R112, R236, R66, R248 ;  /* 0x00000042ec70723c */ /* 0x008fe200000810f8 */
[----:B------:R-:W-:-:S02]  /*33650*/  IMAD.MOV.U32 R247, RZ, RZ, R3 ;  /* 0x000000fffff77224 */ /* 0x000fc400078e0003 */
[----:B------:R-:W-:Y:S01]  /*33660*/  IMAD.SHL.U32 R5, R5, 0x20, RZ ;  /* 0x0000002005057824 */ /* 0x000fe200078e00ff */
[----:B------:R-:W-:Y:S01]  /*33670*/  IADD3 R12, R12, c[0x0][0x180], RZ ;  /* 0x000060000c0c7a10 */ /* 0x000fe20007ffe0ff */
[----:B------:R-:W-:Y:S04]  /*33680*/  LDS R236, [R29+0x26380] ;  /* 0x026380001dec7984 */ /* 0x000fe80000000800 */
[----:B------:R-:W-:Y:S04]  /*33690*/  STL.64 [R1+0x3f0], R120 ;  /* 0x0003f07801007387 */ /* 0x000fe80000100a00 */
[----:B------:R-:W-:Y:S04]  /*336a0*/  STL.64 [R1+0x3f8], R122 ;  /* 0x0003f87a01007387 */ /* 0x000fe80000100a00 */
[----:B------:R-:W2:Y:S04]  /*336b0*/  LDL.LU R251, [R1+0x178c] ;  /* 0x00178c0001fb7983 */ /* 0x000ea80000300800 */
[----:B------:R-:W-:Y:S04]  /*336c0*/  STL.64 [R1+0x410], R116 ;  /* 0x0004107401007387 */ /* 0x000fe80000100a00 */
[----:B------:R1:W-:Y:S04]  /*336d0*/  STL.64 [R1+0x418], R118 ;  /* 0x0004187601007387 */ /* 0x0003e80000100a00 */
[----:B------:R-:W-:Y:S04]  /*336e0*/  STL.64 [R1+0x400], R112 ;  /* 0x0004007001007387 */ /* 0x000fe80000100a00 */
[----:B------:R3:W-:Y:S01]  /*336f0*/  STL.64 [R1+0x408], R114 ;  /* 0x0004087201007387 */ /* 0x0007e20000100a00 */
[C---:B-1----:R-:W-:Y:S03]  /*33700*/  HMMA.1688.F32.TF32 R116, R240.reuse, R6, R108 ;  /* 0x00000006f074723c */ /* 0x042fe6000008106c */
[----:B------:R-:W-:Y:S04]  /*33710*/  LDS R238, [R29+0x27380] ;  /* 0x027380001dee7984 */ /* 0x000fe80000000800 */
[----:B------:R-:W-:Y:S01]  /*33720*/  LDS R237, [R37+0x26380] ;  /* 0x0263800025ed7984 */ /* 0x000fe20000000800 */
[C---:B---3--:R-:W-:Y:S03]  /*33730*/  HMMA.1688.F32.TF32 R112, R240.reuse, R10, R104 ;  /* 0x0000000af070723c */ /* 0x048fe60000081068 */
[----:B------:R-:W1:Y:S05]  /*33740*/  LDS R239, [R37+0x27380] ;  /* 0x0273800025ef7984 */ /* 0x000e6a0000000800 */
        /* <DEDUP_REMOVED lines=12> */
[----:B------:R-:W3:Y:S04]  /*33810*/  LDL.LU R8, [R1+0x1798] ;  /* 0x0017980001087983 */ /* 0x000ee80000300800 */
[----:B------:R-:W-:Y:S04]  /*33820*/  STL.64 [R1+0x760], R100 ;  /* 0x0007606401007387 */ /* 0x000fe80000100a00 */
[----:B------:R1:W-:Y:S04]  /*33830*/  STL.64 [R1+0x768], R102 ;  /* 0x0007686601007387 */ /* 0x0003e80000100a00 */
[----:B------:R-:W-:Y:S04]  /*33840*/  STL.64 [R1+0x770], R96 ;  /* 0x0007706001007387 */ /* 0x000fe80000100a00 */
[----:B------:R4:W-:Y:S01]  /*33850*/  STL.64 [R1+0x778], R98 ;  /* 0x0007786201007387 */ /* 0x0009e20000100a00 */
[C---:B-1----:R-:W-:Y:S03]  /*33860*/  HMMA.1688.F32.TF32 R100, R240.reuse, R30, R148 ;  /* 0x0000001ef064723c */ /* 0x042fe60000081094 */
[----:B------:R-:W3:Y:S05]  /*33870*/  LDL.LU R4, [R1+0x1580] ;  /* 0x0015800001047983 */ /* 0x000eea0000300800 */
[C---:B----4-:R-:W-:Y:S11]  /*33880*/  HMMA.1688.F32.TF32 R96, R240.reuse, R34, R144 ;  /* 0x00000022f060723c */ /* 0x050ff60000081090 */
[----:B------:R-:W-:Y:S04]  /*33890*/  @!UPT UIADD3 URZ, URZ, URZ, URZ ;  /* 0x0000003f3f3ff290 */ /* 0x000fe8000fffe03f */
[----:B------:R-:W-:Y:S04]  /*338a0*/  STL.64 [R1+0x780], R100 ;  /* 0x0007806401007387 */ /* 0x000fe80000100a00 */
[----:B------:R-:W-:Y:S04]  /*338b0*/  STL.64 [R1+0x788], R102 ;  /* 0x0007886601007387 */ /* 0x000fe80000100a00 */
[----:B------:R-:W4:Y:S04]  /*338c0*/  LDL.LU R9, [R1+0x1794] ;  /* 0x0017940001097983 */ /* 0x000f280000300800 */
[----:B------:R-:W4:Y:S04]  /*338d0*/  LDL.LU R36, [R1+0x179c] ;  /* 0x00179c0001247983 */ /* 0x000f280000300800 */
[----:B------:R-:W-:Y:S04]  /*338e0*/  STL.64 [R1+0x790], R96 ;  /* 0x0007906001007387 */ /* 0x000fe80000100a00 */
[----:B------:R-:W-:Y:S04]  /*338f0*/  STL.64 [R1+0x798], R98 ;  /* 0x0007986201007387 */ /* 0x000fe80000100a00 */
[----:B------:R-:W4:Y:S01]  /*33900*/  LDL.LU R33, [R1+0x17a0] ;  /* 0x0017a00001217983 */ /* 0x000f220000300800 */
[C---:B------:R-:W-:Y:S08]  /*33910*/  HMMA.1688.F32.TF32 R92, R240.reuse, R38, R92 ;  /* 0x00000026f05c723c */ /* 0x040ff0000008105c */
[C---:B------:R-:W-:Y:S08]  /*33920*/  HMMA.1688.F32.TF32 R88, R240.reuse, R42, R88 ;  /* 0x0000002af058723c */ /* 0x040ff00000081058 */
[C---:B------:R-:W-:Y:S08]  /*33930*/  HMMA.1688.F32.TF32 R84, R240.reuse, R46, R84 ;  /* 0x0000002ef054723c */ /* 0x040ff00000081054 */
        /* <DEDUP_REMOVED lines=17> */
[----:B------:R1:W-:Y:S01]  /*33a50*/  STL.64 [R1+0x918], R70 ;  /* 0x0009184601007387 */ /* 0x0003e20000100a00 */
[----:B------:R-:W-:Y:S01]  /*33a60*/  IMAD.SHL.U32 R49, R5, 0x4, RZ ;  /* 0x0000000405317824 */ /* 0x000fe200078e00ff */
[----:B-1----:R-:W-:Y:S01]  /*33a70*/  HMMA.1688.F32.TF32 R68, R240, R66, R244 ;  /* 0x00000042f044723c */ /* 0x002fe200000810f4 */
[----:B------:R-:W-:Y:S01]  /*33a80*/  IMAD.MOV.U32 R3, RZ, RZ, c[0x0][0x180] ;  /* 0x00006000ff037624 */ /* 0x000fe200078e00ff */
[----:B------:R-:W-:-:S04]  /*33a90*/  SHF.R.S32.HI R5, RZ, 0x1f, R12 ;  /* 0x0000001fff057819 */ /* 0x000fc8000001140c */
[----:B------:R-:W-:Y:S02]  /*33aa0*/  IADD3 R3, R3, -0x40, RZ ;  /* 0xffffffc003037810 */ /* 0x000fe40007ffe0ff */
[----:B------:R-:W-:-:S04]  /*33ab0*/  LEA.HI R5, R5, R12, RZ, 0x5 ;  /* 0x0000000c05057211 */ /* 0x000fc800078f28ff */
[----:B------:R-:W-:-:S04]  /*33ac0*/  SHF.R.S32.HI R5, RZ, 0x5, R5 ;  /* 0x00000005ff057819 */ /* 0x000fc80000011405 */
[----:B------:R-:W-:-:S07]  /*33ad0*/  IADD3 R5, R5, -0x2, RZ ;  /* 0xfffffffe05057810 */ /* 0x000fce0007ffe0ff */
[----:B------:R-:W-:Y:S01]  /*33ae0*/  STL.64 [R1+0x900], R68 ;  /* 0x0009004401007387 */ /* 0x000fe20000100a00 */
[----:B--2---:R-:W-:-:S03]  /*33af0*/  IMAD R3, R251, -0x20, R3 ;  /* 0xffffffe0fb037824 */ /* 0x004fc600078e0203 */
[----:B------:R-:W-:Y:S04]  /*33b00*/  STL.64 [R1+0x908], R70 ;  /* 0x0009084601007387 */ /* 0x000fe80000100a00 */
[----:B------:R-:W-:Y:S01]  /*33b10*/  BAR.SYNC.DEFER_BLOCKING 0x0 ;  /* 0x0000000000007b1d */ /* 0x000fe20000010000 */
[----:B------:R-:W-:Y:S02]  /*33b20*/  ISETP.GT.AND P2, PT, R3, RZ, PT ;  /* 0x000000ff0300720c */ /* 0x000fe40003f44270 */
[----:B------:R-:W-:Y:S02]  /*33b30*/  ISETP.GE.AND P5, PT, R251, R5, PT ;  /* 0x00000005fb00720c */ /* 0x000fe40003fa6270 */
[----:B------:R-:W-:Y:S02]  /*33b40*/  SEL R5, RZ, 0x4, !P2 ;  /* 0x00000004ff057807 */ /* 0x000fe40005000000 */
[----:B---3--:R-:W-:-:S05]  /*33b50*/  IADD3 R8, P6, R8, R49, RZ ;  /* 0x0000003108087210 */ /* 0x008fca0007fde0ff */
[----:B------:R-:W-:Y:S01]  /*33b60*/  STL [R1+0x1798], R8 ;  /* 0x0017980801007387 */ /* 0x000fe20000100800 */
[----:B------:R-:W-:-:S04]  /*33b70*/  IADD3 R4, R4, 0x1, RZ ;  /* 0x0000000104047810 */ /* 0x000fc80007ffe0ff */
[----:B------:R-:W-:-:S04]  /*33b80*/  ISETP.GT.AND P2, PT, R4, 0x1, PT ;  /* 0x000000010400780c */ /* 0x000fc80003f44270 */
[----:B------:R-:W-:Y:S01]  /*33b90*/  SEL R211, R4, RZ, !P2 ;  /* 0x000000ff04d37207 */ /* 0x000fe20005000000 */
[----:B----4-:R-:W-:-:S05]  /*33ba0*/  IMAD.X R9, R9, 0x1, R0, P6 ;  /* 0x0000000109097824 */ /* 0x010fca00030e0600 */
[----:B------:R1:W-:Y:S01]  /*33bb0*/  STL [R1+0x1794], R9 ;  /* 0x0017940901007387 */ /* 0x0003e20000100800 */
[----:B------:R-:W-:-:S05]  /*33bc0*/  IADD3 R33, P6, R33, R49, RZ ;  /* 0x0000003121217210 */ /* 0x000fca0007fde0ff */
[----:B------:R-:W-:Y:S01]  /*33bd0*/  IMAD.X R36, R36, 0x1, R0, P6 ;  /* 0x0000000124247824 */ /* 0x000fe200030e0600 */
[----:B------:R-:W-:Y:S04]  /*33be0*/  STL [R1+0x17a0], R33 ;  /* 0x0017a02101007387 */ /* 0x000fe80000100800 */
[----:B------:R2:W-:Y:S04]  /*33bf0*/  STL [R1+0x179c], R36 ;  /* 0x00179c2401007387 */ /* 0x0005e80000100800 */
[----:B------:R-:W3:Y:S04]  /*33c00*/  LDL.LU R2, [R1+0x1e3c] ;  /* 0x001e3c0001027983 */ /* 0x000ee80000300800 */
[----:B------:R-:W4:Y:S04]  /*33c10*/  LDL.LU R53, [R1+0x17d4] ;  /* 0x0017d40001357983 */ /* 0x000f280000300800 */
[----:B------:R-:W3:Y:S04]  /*33c20*/  LDL.LU R52, [R1+0x17d8] ;  /* 0x0017d80001347983 */ /* 0x000ee80000300800 */
[----:B------:R-:W4:Y:S04]  /*33c30*/  LDL.LU R44, [R1+0x17dc] ;  /* 0x0017dc00012c7983 */ /* 0x000f280000300800 */
[----:B------:R-:W4:Y:S04]  /*33c40*/  LDL.LU R41, [R1+0x17e0] ;  /* 0x0017e00001297983 */ /* 0x000f280000300800 */
[----:B------:R-:W-:Y:S04]  /*33c50*/  STL [R1+0x1580], R211 ;  /* 0x001580d301007387 */ /* 0x000fe80000100800 */
[----:B------:R-:W4:Y:S04]  /*33c60*/  LDL.LU R32, [R1+0x1814] ;  /* 0x0018140001207983 */ /* 0x000f280000300800 */
[----:B------:R-:W4:Y:S04]  /*33c70*/  LDL.LU R29, [R1+0x1818] ;  /* 0x00181800011d7983 */ /* 0x000f280000300800 */
[----:B------:R-:W4:Y:S04]  /*33c80*/  LDL.LU R48, [R1+0x181c] ;  /* 0x00181c0001307983 */ /* 0x000f280000300800 */
[----:B------:R-:W4:Y:S04]  /*33c90*/  LDL.LU R45, [R1+0x1820] ;  /* 0x00182000012d7983 */ /* 0x000f280000300800 */
[----:B------:R-:W1:Y:S01]  /*33ca0*/  S2R R12, SR_TID.X ;  /* 0x00000000000c7919 */ /* 0x000e620000002100 */
[----:B------:R-:W-:-:S03]  /*33cb0*/  SEL R5, R5, RZ, !P5 ;  /* 0x000000ff05057207 */ /* 0x000fc60006800000 */
[----:B------:R-:W4:Y:S01]  /*33cc0*/  LDL.LU R40, [R1+0x1854] ;  /* 0x0018540001287983 */ /* 0x000f220000300800 */
[----:B------:R-:W-:-:S03]  /*33cd0*/  ISETP.NE.U32.AND P6, PT, R5, RZ, PT ;  /* 0x000000ff0500720c */ /* 0x000fc60003fc5070 */
[----:B------:R-:W4:Y:S01]  /*33ce0*/  LDL.LU R37, [R1+0x1858] ;  /* 0x0018580001257983 */ /* 0x000f220000300800 */
[----:B-1----:R-:W-:-:S05]  /*33cf0*/  LOP3.LUT R98, R12, 0x7f, RZ, 0xc0, !PT ;  /* 0x0000007f0c627812 */ /* 0x002fca00078ec0ff */
[----:B------:R-:W-:-:S04]  /*33d00*/  IMAD.SHL.U32 R98, R98, 0x4, RZ ;  /* 0x0000000462627824 */ /* 0x000fc800078e00ff */
[----:B------:R-:W-:-:S05]  /*33d10*/  IMAD R4, R211, 0x8000, R98 ;  /* 0x00008000d3047824 */ /* 0x000fca00078e0262 */
[----:B------:R-:W-:Y:S01]  /*33d20*/  @!PT LDS RZ, [RZ] ;  /* 0x00000000fffff984 */ /* 0x000fe20000000800 */
[----:B------:R-:W-:Y:S01]  /*33d30*/  @!PT LDS RZ, [RZ] ;  /* 0x00000000fffff984 */ /* 0x000fe20000000800 */
[----:B------:R-:W-:Y:S01]  /*33d40*/  @!PT LDS RZ, [RZ] ;  /* 0x00000000fffff984 */ /* 0x000fe20000000800 */
[----:B------:R1:W-:Y:S02]  /*33d50*/  LDGSTS.E [R4+0x20000], [R8.64], P6 ;  /* 0x2000000008047fae */ /* 0x0003e4000b121844 */
[----:B-1----:R-:W-:Y:S02]  /*33d60*/  IMAD.MOV.U32 R9, RZ, RZ, R36 ;  /* 0x000000ffff097224 */ /* 0x002fe400078e0024 */
[----:B------:R-:W-:Y:S01]  /*33d70*/  IMAD.MOV.U32 R8, RZ, RZ, R33 ;  /* 0x000000ffff087224 */ /* 0x000fe200078e0021 */
[----:B--2---:R-:W2:Y:S04]  /*33d80*/  LDL.LU R36, [R1+0x185c] ;  /* 0x00185c0001247983 */ /* 0x004ea80000300800 */
[----:B------:R-:W2:Y:S01]  /*33d90*/  LDL.LU R33, [R1+0x1860] ;  /* 0x0018600001217983 */ /* 0x000ea20000300800 */
[----:B------:R-:W-:-:S03]  /*33da0*/  ISETP.GT.AND P2, PT, R3, 0x4, PT ;  /* 0x000000040300780c */ /* 0x000fc60003f44270 */
[----:B------:R1:W-:Y:S01]  /*33db0*/  LDGSTS.E [R4+0x20200], [R8.64], P6 ;  /* 0x2020000008047fae */ /* 0x0003e2000b121844 */
[----:B------:R-:W-:-:S04]  /*33dc0*/  SEL R5, RZ, 0x4, !P2 ;  /* 0x00000004ff057807 */ /* 0x000fc80005000000 */
[----:B------:R-:W-:-:S04]  /*33dd0*/  SEL R5, R5, RZ, !P5 ;  /* 0x000000ff05057207 */ /* 0x000fc80006800000 */
[----:B------:R-:W-:Y:S02]  /*33de0*/  ISETP.NE.U32.AND P2, PT, R5, RZ, PT ;  /* 0x000000ff0500720c */ /* 0x000fe40003f45070 */
[----:B---3--:R-:W-:-:S05]  /*33df0*/  IADD3 R52, P6, R52, R49, RZ ;  /* 0x0000003134347210 */ /* 0x008fca0007fde0ff */
[----:B----4-:R-:W-:Y:S01]  /*33e00*/  IMAD.X R53, R53, 0x1, R0, P6 ;  /* 0x0000000135357824 */ /* 0x010fe200030e0600 */
[----:B------:R-:W-:-:S05]  /*33e10*/  IADD3 R41, P6, R41, R49, RZ ;  /* 0x0000003129297210 */ /* 0x000fca0007fde0ff */
[----:B------:R-:W-:Y:S01]  /*33e20*/  IMAD.X R44, R44, 0x1, R0, P6 ;  /* 0x000000012c2c7824 */ /* 0x000fe200030e0600 */
[-C--:B------:R-:W-:Y:S01]  /*33e30*/  IADD3 R29, P6, R29, R49.reuse, RZ ;  /* 0x000000311d1d7210 */ /* 0x080fe20007fde0ff */
[----:B-1----:R-:W-:Y:S01]  /*33e40*/  IMAD.MOV.U32 R8, RZ, RZ, R52 ;  /* 0x000000ffff087224 */ /* 0x002fe200078e0034 */
[----:B------:R-:W-:Y:S01]  /*33e50*/  STL [R1+0x17d8], R52 ;  /* 0x0017d83401007387 */ /* 0x000fe20000100800 */
[----:B------:R-:W-:Y:S02]  /*33e60*/  IMAD.MOV.U32 R9, RZ, RZ, R53 ;  /* 0x000000ffff097224 */ /* 0x000fe400078e0035 */
[--C-:B------:R-:W-:Y:S01]  /*33e70*/  IMAD.X R32, R32, 0x1, R0.reuse, P6 ;  /* 0x0000000120207824 */ /* 0x100fe200030e0600 */
[----:B------:R-:W-:Y:S01]  /*33e80*/  IADD3 R45, P6, R45, R49, RZ ;  /* 0x000000312d2d7210 */ /* 0x000fe20007fde0ff */
[----:B------:R-:W-:Y:S04]  /*33e90*/  STL [R1+0x17d4], R53 ;  /* 0x0017d43501007387 */ /* 0x000fe80000100800 */
[----:B------:R-:W-:Y:S01]  /*33ea0*/  STL [R1+0x17e0], R41 ;  /* 0x0017e02901007387 */ /* 0x000fe20000100800 */
[----:B------:R-:W-:-:S03]  /*33eb0*/  IMAD.X R48, R48, 0x1, R0, P6 ;  /* 0x0000000130307824 */ /* 0x000fc600030e0600 */
[----:B------:R1:W-:Y:S04]  /*33ec0*/  STL [R1+0x17dc], R44 ;  /* 0x0017dc2c01007387 */ /* 0x0003e80000100800 */
[----:B------:R3:W-:Y:S04]  /*33ed0*/  LDGSTS.E [R4+0x21000], [R8.64], P2 ;  /* 0x2100000008047fae */ /* 0x0007e80009121844 */
[----:B------:R-:W-:Y:S04]  /*33ee0*/  STL [R1+0x1818], R29 ;  /* 0x0018181d01007387 */ /* 0x000fe80000100800 */
[----:B------:R4:W-:Y:S01]  /*33ef0*/  STL [R1+0x1814], R32 ;  /* 0x0018142001007387 */ /* 0x0009e20000100800 */
[----:B---3--:R-:W-:-:S03]  /*33f00*/  IMAD.MOV.U32 R9, RZ, RZ, R44 ;  /* 0x000000ffff097224 */ /* 0x008fc600078e002c */
[----:B-1----:R-:W3:Y:S01]  /*33f10*/  LDL.LU R44, [R1+0x1894] ;  /* 0x00189400012c7983 */ /* 0x002ee20000300800 */
[----:B------:R-:W-:-:S03]  /*33f20*/  IMAD.MOV.U32 R8, RZ, RZ, R41 ;  /* 0x000000ffff087224 */ /* 0x000fc600078e0029 */
[----:B------:R-:W-:Y:S04]  /*33f30*/  STL [R1+0x1820], R45 ;  /* 0x0018202d01007387 */ /* 0x000fe80000100800 */
[----:B------:R-:W-:Y:S04]  /*33f40*/  STL [R1+0x181c], R48 ;  /* 0x00181c3001007387 */ /* 0x000fe80000100800 */
[----:B------:R-:W3:Y:S04]  /*33f50*/  LDL.LU R41, [R1+0x1898] ;  /* 0x0018980001297983 */ /* 0x000ee80000300800 */
[----:B------:R1:W-:Y:S02]  /*33f60*/  LDGSTS.E [R4+0x21200], [R8.64], P2 ;  /* 0x2120000008047fae */ /* 0x0003e40009121844 */
[----:B-1----:R-:W-:-:S02]  /*33f70*/  IMAD.MOV.U32 R9, RZ, RZ, R32 ;  /* 0x000000ffff097224 */ /* 0x002fc400078e0020 */
[----:B------:R-:W-:Y:S01]  /*33f80*/  IMAD.MOV.U32 R8, RZ, RZ, R29 ;  /* 0x000000ffff087224 */ /* 0x000fe200078e001d */
[----:B----4-:R-:W4:Y:S04]  /*33f90*/  LDL.LU R32, [R1+0x189c] ;  /* 0x00189c0001207983 */ /* 0x010f280000300800 */
[----:B------:R-:W4:Y:S01]  /*33fa0*/  LDL.LU R29, [R1+0x18a0] ;  /* 0x0018a000011d7983 */ /* 0x000f220000300800 */
[----:B------:R-:W-:-:S04]  /*33fb0*/  ISETP.GT.AND P2, PT, R3, 0x8, PT ;  /* 0x000000080300780c */ /* 0x000fc80003f44270 */
[----:B------:R-:W-:-:S04]  /*33fc0*/  SEL R5, RZ, 0x4, !P2 ;  /* 0x00000004ff057807 */ /* 0x000fc80005000000 */
[----:B------:R-:W-:-:S04]  /*33fd0*/  SEL R5, R5, RZ, !P5 ;  /* 0x000000ff05057207 */ /* 0x000fc80006800000 */
[----:B------:R-:W-:Y:S02]  /*33fe0*/  ISETP.NE.U32.AND P2, PT, R5, RZ, PT ;  /* 0x000000ff0500720c */ /* 0x000fe40003f45070 */
[----:B------:R-:W-:-:S11]  /*33ff0*/  IADD3 R37, P6, R37, R49, RZ ;  /* 0x0000003125257210 */ /* 0x000fd60007fde0ff */
[----:B------:R1:W-:Y:S01]  /*34000*/  LDGSTS.E [R4+0x22000], [R8.64], P2 ;  /* 0x2200000008047fae */ /* 0x0003e20009121844 */
[----:B------:R-:W-:Y:S02]  /*34010*/  IMAD.X R40, R40, 0x1, R0, P6 ;  /* 0x0000000128287824 */ /* 0x000fe400030e0600 */
[----:B-1----:R-:W-:Y:S02]  /*34020*/  IMAD.MOV.U32 R8, RZ, RZ, R45 ;  /* 0x000000ffff087224 */ /* 0x002fe400078e002d */
[----:B------:R-:W-:-:S05]  /*34030*/  IMAD.MOV.U32 R9, RZ, RZ, R48 ;  /* 0x000000ffff097224 */ /* 0x000fca00078e0030 */
[----:B------:R1:W-:Y:S01]  /*34040*/  LDGSTS.E [R4+0x22200], [R8.64], P2 ;  /* 0x2220000008047fae */ /* 0x0003e20009121844 */
[----:B------:R-:W-:Y:S02]  /*34050*/  ISETP.GT.AND P2, PT, R3, 0xc, PT ;  /* 0x0000000c0300780c */ /* 0x000fe40003f44270 */
[----:B--2---:R-:W-:Y:S02]  /*34060*/  IADD3 R33, P6, R33, R49, RZ ;  /* 0x0000003121217210 */ /* 0x004fe40007fde0ff */
[----:B------:R-:W-:Y:S01]  /*34070*/  SEL R5, RZ, 0x4, !P2 ;  /* 0x00000004ff057807 */ /* 0x000fe20005000000 */
[----:B------:R-:W-:Y:S03]  /*34080*/  STL [R1+0x1858], R37 ;  /* 0x0018582501007387 */ /* 0x000fe60000100800 */
[----:B------:R-:W-:Y:S01]  /*34090*/  SEL R5, R5, RZ, !P5 ;  /* 0x000000ff05057207 */ /* 0x000fe20006800000 */
[----:B------:R-:W-:Y:S01]  /*340a0*/  IMAD.X R36, R36, 0x1, R0, P6 ;  /* 0x0000000124247824 */ /* 0x000fe200030e0600 */
[----:B------:R2:W-:Y:S02]  /*340b0*/  STL [R1+0x1854], R40 ;  /* 0x0018542801007387 */ /* 0x0005e40000100800 */
[----:B------:R-:W-:-:S02]  /*340c0*/  ISETP.NE.U32.AND P2, PT, R5, RZ, PT ;  /* 0x000000ff0500720c */ /* 0x000fc40003f45070 */
[----:B------:R-:W4:Y:S04]  /*340d0*/  LDL.LU R53, [R1+0x18d4] ;  /* 0x0018d40001357983 */ /* 0x000f280000300800 */
[----:B------:R-:W-:Y:S04]  /*340e0*/  STL [R1+0x1860], R33 ;  /* 0x0018602101007387 */ /* 0x000fe80000100800 */
[----:B------:R2:W-:Y:S04]  /*340f0*/  STL [R1+0x185c], R36 ;  /* 0x00185c2401007387 */ /* 0x0005e80000100800 */
[----:B------:R-:W4:Y:S01]  /*34100*/  LDL.LU R52, [R1+0x18d8] ;  /* 0x0018d80001347983 */ /* 0x000f220000300800 */
[----:B-1----:R-:W-:-:S02]  /*34110*/  IMAD.MOV.U32 R8, RZ, RZ, R37 ;  /* 0x000000ffff087224 */ /* 0x002fc400078e0025 */
[----:B------:R-:W-:Y:S02]  /*34120*/  IMAD.MOV.U32 R9, RZ, RZ, R40 ;  /* 0x000000ffff097224 */ /* 0x000fe400078e0028 */
[----:B--2---:R-:W4:Y:S04]  /*34130*/  LDL.LU R40, [R1+0x18dc] ;  /* 0x0018dc0001287983 */ /* 0x004f280000300800 */
[----:B------:R-:W4:Y:S04]  /*34140*/  LDL.LU R37, [R1+0x18e0] ;  /* 0x0018e00001257983 */ /* 0x000f280000300800 */
[----:B------:R1:W-:Y:S02]  /*34150*/  LDGSTS.E [R4+0x23000], [R8.64], P2 ;  /* 0x2300000008047fae */ /* 0x0003e40009121844 */
[----:B-1----:R-:W-:-:S02]  /*34160*/  IMAD.MOV.U32 R9, RZ, RZ, R36 ;  /* 0x000000ffff097224 */ /* 0x002fc400078e0024 */
[----:B------:R-:W-:Y:S01]  /*34170*/  IMAD.MOV.U32 R8, RZ, RZ, R33 ;  /* 0x000000ffff087224 */ /* 0x000fe200078e0021 */
[----:B------:R-:W4:Y:S04]  /*34180*/  LDL.LU R36, [R1+0x1914] ;  /* 0x0019140001247983 */ /* 0x000f280000300800 */
[----:B------:R-:W4:Y:S04]  /*34190*/  LDL.LU R33, [R1+0x1918] ;  /* 0x0019180001217983 */ /* 0x000f280000300800 */
[----:B------:R-:W4:Y:S04]  /*341a0*/  LDL.LU R48, [R1+0x191c] ;  /* 0x00191c0001307983 */ /* 0x000f280000300800 */
[----:B------:R-:W4:Y:S04]  /*341b0*/  LDL.LU R45, [R1+0x1920] ;  /* 0x00192000012d7983 */ /* 0x000f280000300800 */
[----:B------:R1:W-:Y:S01]  /*341c0*/  LDGSTS.E [R4+0x23200], [R8.64], P2 ;  /* 0x2320000008047fae */ /* 0x0003e20009121844 */
[----:B------:R-:W-:-:S04]  /*341d0*/  ISETP.GT.AND P2, PT, R3, 0x10, PT ;  /* 0x000000100300780c */ /* 0x000fc80003f44270 */
[----:B------:R-:W-:-:S04]  /*341e0*/  SEL R5, RZ, 0x4, !P2 ;  /* 0x00000004ff057807 */ /* 0x000fc80005000000 */
[----:B------:R-:W-:-:S04]  /*341f0*/  SEL R5, R5, RZ, !P5 ;  /* 0x000000ff05057207 */ /* 0x000fc80006800000 */
[----:B------:R-:W-:Y:S02]  /*34200*/  ISETP.NE.U32.AND P2, PT, R5, RZ, PT ;  /* 0x000000ff0500720c */ /* 0x000fe40003f45070 */
[----:B---3--:R-:W-:-:S05]  /*34210*/  IADD3 R41, P6, R41, R49, RZ ;  /* 0x0000003129297210 */ /* 0x008fca0007fde0ff */
[----:B------:R-:W-:Y:S01]  /*34220*/  IMAD.X R44, R44, 0x1, R0, P6 ;  /* 0x000000012c2c7824 */ /* 0x000fe200030e0600 */
[----:B------:R-:W-:Y:S01]  /*34230*/  STL [R1+0x1898], R41 ;  /* 0x0018982901007387 */ /* 0x000fe20000100800 */
[----:B-1----:R-:W-:-:S03]  /*34240*/  IMAD.MOV.U32 R8, RZ, RZ, R41 ;  /* 0x000000ffff087224 */ /* 0x002fc600078e0029 */
[----:B------:R1:W-:Y:S01]  /*34250*/  STL [R1+0x1894], R44 ;  /* 0x0018942c01007387 */ /* 0x0003e20000100800 */
[----:B------:R-:W-:-:S05]  /*34260*/  IMAD.MOV.U32 R9, RZ, RZ, R44 ;  /* 0x000000ffff097224 */ /* 0x000fca00078e002c */
[----:B------:R3:W-:Y:S01]  /*34270*/  LDGSTS.E [R4+0x24000], [R8.64], P2 ;  /* 0x2400000008047fae */ /* 0x0007e20009121844 */
[----:B----4-:R-:W-:-:S05]  /*34280*/  IADD3 R29, P6, R29, R49, RZ ;  /* 0x000000311d1d7210 */ /* 0x010fca0007fde0ff */
[----:B------:R-:W-:Y:S01]  /*34290*/  IMAD.X R32, R32, 0x1, R0, P6 ;  /* 0x0000000120207824 */ /* 0x000fe200030e0600 */
[----:B------:R-:W-:Y:S04]  /*342a0*/  STL [R1+0x18a0], R29 ;  /* 0x0018a01d01007387 */ /* 0x000fe80000100800 */
[----:B------:R4:W-:Y:S04]  /*342b0*/  STL [R1+0x189c], R32 ;  /* 0x00189c2001007387 */ /* 0x0009e80000100800 */
[----:B-1----:R-:W2:Y:S04]  /*342c0*/  LDL.LU R44, [R1+0x1954] ;  /* 0x00195400012c7983 */ /* 0x002ea80000300800 */
[----:B------:R-:W2:Y:S01]  /*342d0*/  LDL.LU R41, [R1+0x1958] ;  /* 0x0019580001297983 */ /* 0x000ea20000300800 */
[----:B---3--:R-:W-:-:S02]  /*342e0*/  IMAD.MOV.U32 R9, RZ, RZ, R32 ;  /* 0x000000ffff097224 */ /* 0x008fc400078e0020 */
[----:B------:R-:W-:Y:S01]  /*342f0*/  IMAD.MOV.U32 R8, RZ, RZ, R29 ;  /* 0x000000ffff087224 */ /* 0x000fe200078e001d */
[----:B----4-:R-:W3:Y:S04]  /*34300*/  LDL.LU R32, [R1+0x195c] ;  /* 0x00195c0001207983 */ /* 0x010ee80000300800 */
[----:B------:R-:W4:Y:S04]  /*34310*/  LDL.LU R29, [R1+0x1960] ;  /* 0x00196000011d7983 */ /* 0x000f280000300800 */
[----:B------:R1:W-:Y:S01]  /*34320*/  LDGSTS.E [R4+0x24200], [R8.64], P2 ;  /* 0x2420000008047fae */ /* 0x0003e20009121844 */
[----:B------:R-:W-:-:S04]  /*34330*/  ISETP.GT.AND P2, PT, R3, 0x14, PT ;  /* 0x000000140300780c */ /* 0x000fc80003f44270 */
[----:B------:R-:W-:-:S04]  /*34340*/  SEL R5, RZ, 0x4, !P2 ;  /* 0x00000004ff057807 */ /* 0x000fc80005000000 */
[----:B------:R-:W-:-:S04]  /*34350*/  SEL R5, R5, RZ, !P5 ;  /* 0x000000ff05057207 */ /* 0x000fc80006800000 */
[----:B------:R-:W-:Y:S02]  /*34360*/  ISETP.NE.U32.AND P2, PT, R5, RZ, PT ;  /* 0x000000ff0500720c */ /* 0x000fe40003f45070 */
[----:B------:R-:W-:-:S05]  /*34370*/  IADD3 R52, P6, R52, R49, RZ ;  /* 0x0000003134347210 */ /* 0x000fca0007fde0ff */
[----:B------:R-:W-:Y:S01]  /*34380*/  IMAD.X R53, R53, 0x1, R0, P6 ;  /* 0x0000000135357824 */ /* 0x000fe200030e0600 */
[----:B------:R-:W-:-:S05]  /*34390*/  IADD3 R37, P6, R37, R49, RZ ;  /* 0x0000003125257210 */ /* 0x000fca0007fde0ff */
[----:B------:R-:W-:Y:S01]  /*343a0*/  IMAD.X R40, R40, 0x1, R0, P6 ;  /* 0x0000000128287824 */ /* 0x000fe200030e0600 */
[----:B------:R-:W-:Y:S01]  /*343b0*/  STL [R1+0x18d8], R52 ;  /* 0x0018d83401007387 */ /* 0x000fe20000100800 */
[----:B-1----:R-:W-:Y:S02]  /*343c0*/  IMAD.MOV.U32 R8, RZ, RZ, R52 ;  /* 0x000000ffff087224 */ /* 0x002fe400078e0034 */
[----:B------:R-:W-:Y:S01]  /*343d0*/  IMAD.MOV.U32 R9, RZ, RZ, R53 ;  /* 0x000000ffff097224 */ /* 0x000fe200078e0035 */
[----:B------:R-:W-:Y:S01]  /*343e0*/  STL [R1+0x18d4], R53 ;  /* 0x0018d43501007387 */ /* 0x000fe20000100800 */
[----:B------:R-:W-:-:S03]  /*343f0*/  IADD3 R33, P6, R33, R49, RZ ;  /* 0x0000003121217210 */ /* 0x000fc60007fde0ff */
[----:B------:R1:W-:Y:S02]  /*34400*/  LDGSTS.E [R4+0x25000], [R8.64], P2 ;  /* 0x2500000008047fae */ /* 0x0003e40009121844 */
[--C-:B------:R-:W-:Y:S01]  /*34410*/  IMAD.X R36, R36, 0x1, R0.reuse, P6 ;  /* 0x0000000124247824 */ /* 0x100fe200030e0600 */
[----:B------:R-:W-:Y:S01]  /*34420*/  IADD3 R45, P6, R45, R49, RZ ;  /* 0x000000312d2d7210 */ /* 0x000fe20007fde0ff */
[----:B------:R-:W-:Y:S04]  /*34430*/  STL [R1+0x18e0], R37 ;  /* 0x0018e02501007387 */ /* 0x000fe80000100800 */
[----:B------:R1:W-:Y:S01]  /*34440*/  STL [R1+0x18dc], R40 ;  /* 0x0018dc2801007387 */ /* 0x0003e20000100800 */
[----:B------:R-:W-:Y:S02]  /*34450*/  IMAD.X R48, R48, 0x1, R0, P6 ;  /* 0x0000000130307824 */ /* 0x000fe400030e0600 */
[----:B-1----:R-:W-:Y:S01]  /*34460*/  IMAD.MOV.U32 R9, RZ, RZ, R40 ;  /* 0x000000ffff097224 */ /* 0x002fe200078e0028 */
[----:B------:R-:W-:Y:S01]  /*34470*/  STL [R1+0x1918], R33 ;  /* 0x0019182101007387 */ /* 0x000fe20000100800 */
[----:B------:R-:W-:-:S03]  /*34480*/  IMAD.MOV.U32 R8, RZ, RZ, R37 ;  /* 0x000000ffff087224 */ /* 0x000fc600078e0025 */
[----:B------:R1:W-:Y:S04]  /*34490*/  STL [R1+0x1914], R36 ;  /* 0x0019142401007387 */ /* 0x0003e80000100800 */
[----:B------:R-:W3:Y:S04]  /*344a0*/  LDL.LU R40, [R1+0x17a4] ;  /* 0x0017a40001287983 */ /* 0x000ee80000300800 */
[----:B------:R-:W-:Y:S04]  /*344b0*/  STL [R1+0x1920], R45 ;  /* 0x0019202d01007387 */ /* 0x000fe80000100800 */
[----:B------:R-:W-:Y:S04]  /*344c0*/  STL [R1+0x191c], R48 ;  /* 0x00191c3001007387 */ /* 0x000fe80000100800 */
[----:B------:R-:W3:Y:S04]  /*344d0*/  LDL.LU R37, [R1+0x17a8] ;  /* 0x0017a80001257983 */ /* 0x000ee80000300800 */
[----:B------:R1:W-:Y:S01]  /*344e0*/  LDGSTS.E [R4+0x25200], [R8.64], P2 ;  /* 0x2520000008047fae */ /* 0x0003e20009121844 */
[----:B------:R-:W-:-:S04]  /*344f0*/  ISETP.GT.AND P2, PT, R3, 0x18, PT ;  /* 0x000000180300780c */ /* 0x000fc80003f44270 */
[----:B------:R-:W-:Y:S01]  /*34500*/  SEL R5, RZ, 0x4, !P2 ;  /* 0x00000004ff057807 */ /* 0x000fe20005000000 */
[----:B-1----:R-:W-:Y:S02]  /*34510*/  IMAD.MOV.U32 R9, RZ, RZ, R36 ;  /* 0x000000ffff097224 */ /* 0x002fe400078e0024 */
[----:B------:R-:W-:Y:S01]  /*34520*/  IMAD.MOV.U32 R8, RZ, RZ, R33 ;  /* 0x000000ffff087224 */ /* 0x000fe200078e0021 */
[----:B------:R-:W3:Y:S04]  /*34530*/  LDL.LU R36, [R1+0x17ac] ;  /* 0x0017ac0001247983 */ /* 0x000ee80000300800 */
[----:B------:R-:W3:Y:S01]  /*34540*/  LDL.LU R33, [R1+0x17b0] ;  /* 0x0017b00001217983 */ /* 0x000ee20000300800 */
[----:B------:R-:W-:-:S04]  /*34550*/  SEL R5, R5, RZ, !P5 ;  /* 0x000000ff05057207 */ /* 0x000fc80006800000 */
[----:B------:R-:W-:Y:S11]  /*34560*/  ISETP.NE.U32.AND P2, PT, R5, RZ, PT ;  /* 0x000000ff0500720c */ /* 0x000ff60003f45070 */
[----:B------:R-:W-:Y:S02]  /*34570*/  @!UPT UIADD3 URZ, URZ, URZ, URZ ;  /* 0x0000003f3f3ff290 */ /* 0x000fe4000fffe03f */
[----:B------:R1:W-:Y:S02]  /*34580*/  LDGSTS.E [R4+0x26000], [R8.64], P2 ;  /* 0x2600000008047fae */ /* 0x0003e40009121844 */
[----:B-1----:R-:W-:Y:S02]  /*34590*/  IMAD.MOV.U32 R8, RZ, RZ, R45 ;  /* 0x000000ffff087224 */ /* 0x002fe400078e002d */
[----:B------:R-:W-:-:S05]  /*345a0*/  IMAD.MOV.U32 R9, RZ, RZ, R48 ;  /* 0x000000ffff097224 */ /* 0x000fca00078e0030 */
[----:B------:R1:W-:Y:S01]  /*345b0*/  LDGSTS.E [R4+0x26200], [R8.64], P2 ;  /* 0x2620000008047fae */ /* 0x0003e20009121844 */
[----:B------:R-:W-:-:S04]  /*345c0*/  ISETP.GT.AND P2, PT, R3, 0x1c, PT ;  /* 0x0000001c0300780c */ /* 0x000fc80003f44270 */
[----:B------:R-:W-:-:S04]  /*345d0*/  SEL R5, RZ, 0x4, !P2 ;  /* 0x00000004ff057807 */ /* 0x000fc80005000000 */
[----:B------:R-:W-:-:S04]  /*345e0*/  SEL R5, R5, RZ, !P5 ;  /* 0x000000ff05057207 */ /* 0x000fc80006800000 */
[----:B------:R-:W-:Y:S02]  /*345f0*/  ISETP.NE.U32.AND P2, PT, R5, RZ, PT ;  /* 0x000000ff0500720c */ /* 0x000fe40003f45070 */
[----:B--2---:R-:W-:-:S05]  /*34600*/  IADD3 R41, P6, R41, R49, RZ ;  /* 0x0000003129297210 */ /* 0x004fca0007fde0ff */
[--C-:B------:R-:W-:Y:S01]  /*34610*/  IMAD.X R44, R44, 0x1, R0.reuse, P6 ;  /* 0x000000012c2c7824 */ /* 0x100fe200030e0600 */
[----:B----4-:R-:W-:Y:S01]  /*34620*/  IADD3 R29, P6, R29, R49, RZ ;  /* 0x000000311d1d7210 */ /* 0x010fe20007fde0ff */
[----:B------:R2:W-:Y:S04]  /*34630*/  STL [R1+0x1958], R41 ;  /* 0x0019582901007387 */ /* 0x0005e80000100800 */
[----:B---3--:R-:W-:Y:S01]  /*34640*/  IMAD.X R32, R32, 0x1, R0, P6 ;  /* 0x0000000120207824 */ /* 0x008fe200030e0600 */
[----:B------:R3:W-:Y:S04]  /*34650*/  STL [R1+0x1954], R44 ;  /* 0x0019542c01007387 */ /* 0x0007e80000100800 */
[----:B------:R-:W4:Y:S04]  /*34660*/  LDL.LU R53, [R1+0x17e4] ;  /* 0x0017e40001357983 */ /* 0x000f280000300800 */
[----:B------:R-:W-:Y:S04]  /*34670*/  STL [R1+0x1960], R29 ;  /* 0x0019601d01007387 */ /* 0x000fe80000100800 */
[----:B------:R3:W-:Y:S04]  /*34680*/  STL [R1+0x195c], R32 ;  /* 0x00195c2001007387 */ /* 0x0007e80000100800 */
[----:B------:R-:W4:Y:S01]  /*34690*/  LDL.LU R52, [R1+0x17e8] ;  /* 0x0017e80001347983 */ /* 0x000f220000300800 */
[----:B-1----:R-:W-:-:S02]  /*346a0*/  IMAD.MOV.U32 R8, RZ, RZ, R41 ;  /* 0x000000ffff087224 */ /* 0x002fc400078e0029 */
[----:B------:R-:W-:Y:S01]  /*346b0*/  IMAD.MOV.U32 R9, RZ, RZ, R44 ;  /* 0x000000ffff097224 */ /* 0x000fe200078e002c */
[----:B--2---:R-:W2:Y:S04]  /*346c0*/  LDL.LU R41, [R1+0x17f0] ;  /* 0x0017f00001297983 */ /* 0x004ea80000300800 */
[----:B------:R1:W-:Y:S04]  /*346d0*/  LDGSTS.E [R4+0x27000], [R8.64], P2 ;  /* 0x2700000008047fae */ /* 0x0003e80009121844 */
[----:B---3--:R-:W3:Y:S01]  /*346e0*/  LDL.LU R44, [R1+0x17ec] ;  /* 0x0017ec00012c7983 */ /* 0x008ee20000300800 */
[----:B-1----:R-:W-:-:S02]  /*346f0*/  IMAD.MOV.U32 R9, RZ, RZ, R32 ;  /* 0x000000ffff097224 */ /* 0x002fc400078e0020 */
[----:B------:R-:W-:Y:S01]  /*34700*/  IMAD.MOV.U32 R8, RZ, RZ, R29 ;  /* 0x000000ffff087224 */ /* 0x000fe200078e001d */
[----:B------:R-:W3:Y:S04]  /*34710*/  LDL.LU R32, [R1+0x1824] ;  /* 0x0018240001207983 */ /* 0x000ee80000300800 */
[----:B------:R-:W3:Y:S04]  /*34720*/  LDL.LU R29, [R1+0x1828] ;  /* 0x00182800011d7983 */ /* 0x000ee80000300800 */
[----:B------:R-:W3:Y:S04]  /*34730*/  LDL.LU R48, [R1+0x182c] ;  /* 0x00182c0001307983 */ /* 0x000ee80000300800 */
[----:B------:R-:W3:Y:S04]  /*34740*/  LDL.LU R45, [R1+0x1830] ;  /* 0x00183000012d7983 */ /* 0x000ee80000300800 */
[----:B------:R-:W1:Y:S04]  /*34750*/  S2R R57, SR_TID.X ;  /* 0x0000000000397919 */ /* 0x000e680000002100 */
[----:B------:R1:W-:Y:S01]  /*34760*/  LDGSTS.E [R4+0x27200], [R8.64], P2 ;  /* 0x2720000008047fae */ /* 0x0003e20009121844 */
[----:B------:R-:W-:-:S04]  /*34770*/  ISETP.GT.AND P2, PT, R3, 0x1, PT ;  /* 0x000000010300780c */ /* 0x000fc80003f44270 */
[----:B-1----:R-:W-:-:S04]  /*34780*/  SEL R4, RZ, 0x4, !P2 ;  /* 0x00000004ff047807 */ /* 0x002fc80005000000 */
[----:B------:R-:W-:Y:S02]  /*34790*/  SEL R4, R4, RZ, !P5 ;  /* 0x000000ff04047207 */ /* 0x000fe40006800000 */
[----:B------:R-:W-:Y:S02]  /*347a0*/  LOP3.LUT R57, R57, 0x7f, RZ, 0xc0, !PT ;  /* 0x0000007f39397812 */ /* 0x000fe400078ec0ff */
[----:B------:R-:W-:-:S03]  /*347b0*/  ISETP.NE.U32.AND P2, PT, R4, RZ, PT ;  /* 0x000000ff0400720c */ /* 0x000fc60003f45070 */
[----:B------:R-:W-:-:S05]  /*347c0*/  IMAD.SHL.U32 R57, R57, 0x4, RZ ;  /* 0x0000000439397824 */ /* 0x000fca00078e00ff */
[----:B------:R-:W-:Y:S02]  /*347d0*/  LOP3.LUT R56, R57, 0x20, RZ, 0x3c, !PT ;  /* 0x0000002039387812 */ /* 0x000fe400078e3cff */
[----:B------:R-:W-:-:S05]  /*347e0*/  IADD3 R37, P6, R37, R49, RZ ;  /* 0x0000003125257210 */ /* 0x000fca0007fde0ff */
[----:B------:R-:W-:Y:S01]  /*347f0*/  IMAD.X R40, R40, 0x1, R0, P6 ;  /* 0x0000000128287824 */ /* 0x000fe200030e0600 */
[----:B------:R-:W-:Y:S01]  /*34800*/  STL [R1+0x17a8], R37 ;  /* 0x0017a82501007387 */ /* 0x000fe20000100800 */
[----:B------:R-:W-:-:S03]  /*34810*/  IMAD R4, R211, 0x8000, R56 ;  /* 0x00008000d3047824 */ /* 0x000fc600078e0238 */
[----:B------:R1:W-:Y:S01]  /*34820*/  STL [R1+0x17a4], R40 ;  /* 0x0017a42801007387 */ /* 0x0003e20000100800 */
[----:B------:R-:W-:Y:S02]  /*34830*/  IMAD.MOV.U32 R8, RZ, RZ, R37 ;  /* 0x000000ffff087224 */ /* 0x000fe400078e0025 */
[----:B------:R-:W-:-:S05]  /*34840*/  IMAD.MOV.U32 R9, RZ, RZ, R40 ;  /* 0x000000ffff097224 */ /* 0x000fca00078e0028 */
[----:B------:R1:W-:Y:S01]  /*34850*/  LDGSTS.E [R4+0x20400], [R8.64], P2 ;  /* 0x2040000008047fae */ /* 0x0003e20009121844 */
[----:B------:R-:W-:-:S05]  /*34860*/  IADD3 R33, P6, R33, R49, RZ ;  /* 0x0000003121217210 */ /* 0x000fca0007fde0ff */
[----:B------:R-:W-:Y:S01]  /*34870*/  IMAD.X R36, R36, 0x1, R0, P6 ;  /* 0x0000000124247824 */ /* 0x000fe200030e0600 */
[----:B------:R-:W-:Y:S04]  /*34880*/  STL [R1+0x17b0], R33 ;  /* 0x0017b02101007387 */ /* 0x000fe80000100800 */
[----:B------:R1:W-:Y:S04]  /*34890*/  STL [R1+0x17ac], R36 ;  /* 0x0017ac2401007387 */ /* 0x0003e80000100800 */
[----:B-1----:R-:W3:Y:S04]  /*348a0*/  LDL.LU R40, [R1+0x1864] ;  /* 0x0018640001287983 */ /* 0x002ee80000300800 */
[----:B------:R-:W3:Y:S01]  /*348b0*/  LDL.LU R37, [R1+0x1868] ;  /* 0x0018680001257983 */ /* 0x000ee20000300800 */
[----:B------:R-:W-:-:S02]  /*348c0*/  IMAD.MOV.U32 R9, RZ, RZ, R36 ;  /* 0x000000ffff097224 */ /* 0x000fc400078e0024 */
[----:B------:R-:W-:Y:S01]  /*348d0*/  IMAD.MOV.U32 R8, RZ, RZ, R33 ;  /* 0x000000ffff087224 */ /* 0x000fe200078e0021 */
[----:B------:R-:W3:Y:S04]  /*348e0*/  LDL.LU R36, [R1+0x186c] ;  /* 0x00186c0001247983 */ /* 0x000ee80000300800 */
[----:B------:R-:W3:Y:S04]  /*348f0*/  LDL.LU R33, [R1+0x1870] ;  /* 0x0018700001217983 */ /* 0x000ee80000300800 */
[----:B------:R1:W-:Y:S01]  /*34900*/  LDGSTS.E [R4+0x20600], [R8.64], P2 ;  /* 0x2060000008047fae */ /* 0x0003e20009121844 */
[----:B------:R-:W-:-:S04]  /*34910*/  ISETP.GT.AND P2, PT, R3, 0x5, PT ;  /* 0x000000050300780c */ /* 0x000fc80003f44270 */
[----:B------:R-:W-:-:S04]  /*34920*/  SEL R5, RZ, 0x4, !P2 ;  /* 0x00000004ff057807 */ /* 0x000fc80005000000 */
[----:B------:R-:W-:-:S04]  /*34930*/  SEL R5, R5, RZ, !P5 ;  /* 0x000000ff05057207 */ /* 0x000fc80006800000 */
[----:B------:R-:W-:Y:S02]  /*34940*/  ISETP.NE.U32.AND P2, PT, R5, RZ, PT ;  /* 0x000000ff0500720c */ /* 0x000fe40003f45070 */
[----:B----4-:R-:W-:-:S05]  /*34950*/  IADD3 R52, P6, R52, R49, RZ ;  /* 0x0000003134347210 */ /* 0x010fca0007fde0ff */
[----:B------:R-:W-:Y:S01]  /*34960*/  IMAD.X R53, R53, 0x1, R0, P6 ;  /* 0x0000000135357824 */ /* 0x000fe200030e0600 */
[----:B--2---:R-:W-:-:S05]  /*34970*/  IADD3 R41, P6, R41, R49, RZ ;  /* 0x0000003129297210 */ /* 0x004fca0007fde0ff */
[----:B---3--:R-:W-:Y:S01]  /*34980*/  IMAD.X R44, R44, 0x1, R0, P6 ;  /* 0x000000012c2c7824 */ /* 0x008fe200030e0600 */
        /* <DEDUP_REMOVED lines=15> */
[----:B--2---:R-:W2:Y:S04]  /*34a80*/  LDL.LU R44, [R1+0x18a4] ;  /* 0x0018a400012c7983 */ /* 0x004ea80000300800 */
[----:B------:R-:W-:Y:S04]  /*34a90*/  STL [R1+0x1830], R45 ;  /* 0x0018302d01007387 */ /* 0x000fe80000100800 */
[----:B------:R-:W-:Y:S04]  /*34aa0*/  STL [R1+0x182c], R48 ;  /* 0x00182c3001007387 */ /* 0x000fe80000100800 */
[----:B------:R-:W3:Y:S04]  /*34ab0*/  LDL.LU R41, [R1+0x18a8] ;  /* 0x0018a80001297983 */ /* 0x000ee80000300800 */
[----:B------:R4:W-:Y:S02]  /*34ac0*/  LDGSTS.E [R4+0x21600], [R8.64], P2 ;  /* 0x2160000008047fae */ /* 0x0009e40009121844 */
[----:B----4-:R-:W-:-:S02]  /*34ad0*/  IMAD.MOV.U32 R9, RZ, RZ, R32 ;  /* 0x000000ffff097224 */ /* 0x010fc400078e0020 */
[----:B------:R-:W-:Y:S01]  /*34ae0*/  IMAD.MOV.U32 R8, RZ, RZ, R29 ;  /* 0x000000ffff087224 */ /* 0x000fe200078e001d */
[----:B-1----:R-:W4:Y:S04]  /*34af0*/  LDL.LU R32, [R1+0x18ac] ;  /* 0x0018ac0001207983 */ /* 0x002f280000300800 */
[----:B------:R-:W4:Y:S01]  /*34b00*/  LDL.LU R29, [R1+0x18b0] ;  /* 0x0018b000011d7983 */ /* 0x000f220000300800 */
[----:B------:R-:W-:-:S04]  /*34b10*/  ISETP.GT.AND P2, PT, R3, 0x9, PT ;  /* 0x000000090300780c */ /* 0x000fc80003f44270 */
[----:B------:R-:W-:-:S04]  /*34b20*/  SEL R5, RZ, 0x4, !P2 ;  /* 0x00000004ff057807 */ /* 0x000fc80005000000 */
[----:B------:R-:W-:-:S04]  /*34b30*/  SEL R5, R5, RZ, !P5 ;  /* 0x000000ff05057207 */ /* 0x000fc80006800000 */
[----:B------:R-:W-:Y:S11]  /*34b40*/  ISETP.NE.U32.AND P2, PT, R5, RZ, PT ;  /* 0x000000ff0500720c */ /* 0x000ff60003f45070 */
[----:B------:R-:W-:Y:S02]  /*34b50*/  @!UPT UIADD3 URZ, URZ, URZ, URZ ;  /* 0x0000003f3f3ff290 */ /* 0x000fe4000fffe03f */
[----:B------:R1:W-:Y:S01]  /*34b60*/  LDGSTS.E [R4+0x22400], [R8.64], P2 ;  /* 0x2240000008047fae */ /* 0x0003e20009121844 */
[----:B------:R-:W-:-:S05]  /*34b70*/  IADD3 R37, P6, R37, R49, RZ ;  /* 0x0000003125257210 */ /* 0x000fca0007fde0ff */
[--C-:B------:R-:W-:Y:S01]  /*34b80*/  IMAD.X R40, R40, 0x1, R0.reuse, P6 ;  /* 0x0000000128287824 */ /* 0x100fe200030e0600 */
[----:B------:R-:W-:Y:S01]  /*34b90*/  IADD3 R33, P6, R33, R49, RZ ;  /* 0x0000003121217210 */ /* 0x000fe20007fde0ff */
[----:B------:R-:W-:Y:S04]  /*34ba0*/  STL [R1+0x1868], R37 ;  /* 0x0018682501007387 */ /* 0x000fe80000100800 */
[----:B------:R-:W-:Y:S01]  /*34bb0*/  IMAD.X R36, R36, 0x1, R0, P6 ;  /* 0x0000000124247824 */ /* 0x000fe200030e0600 */
[----:B------:R1:W-:Y:S02]  /*34bc0*/  STL [R1+0x1864], R40 ;  /* 0x0018642801007387 */ /* 0x0003e40000100800 */
[----:B-1----:R-:W-:Y:S02]  /*34bd0*/  IMAD.MOV.U32 R8, RZ, RZ, R45 ;  /* 0x000000ffff087224 */ /* 0x002fe400078e002d */
[----:B------:R-:W-:Y:S01]  /*34be0*/  IMAD.MOV.U32 R9, RZ, RZ, R48 ;  /* 0x000000ffff097224 */ /* 0x000fe200078e0030 */
[----:B------:R-:W4:Y:S04]  /*34bf0*/  LDL.LU R53, [R1+0x18e4] ;  /* 0x0018e40001357983 */ /* 0x000f280000300800 */
[----:B------:R-:W-:Y:S04]  /*34c00*/  STL [R1+0x1870], R33 ;  /* 0x0018702101007387 */ /* 0x000fe80000100800 */
[----:B------:R1:W-:Y:S04]  /*34c10*/  STL [R1+0x186c], R36 ;  /* 0x00186c2401007387 */ /* 0x0003e80000100800 */
[----:B------:R-:W4:Y:S04]  /*34c20*/  LDL.LU R52, [R1+0x18e8] ;  /* 0x0018e80001347983 */ /* 0x000f280000300800 */
[----:B------:R1:W-:Y:S01]  /*34c30*/  LDGSTS.E [R4+0x22600], [R8.64], P2 ;  /* 0x2260000008047fae */ /* 0x0003e20009121844 */
[----:B------:R-:W-:-:S04]  /*34c40*/  ISETP.GT.AND P2, PT, R3, 0xd, PT ;  /* 0x0000000d0300780c */ /* 0x000fc80003f44270 */
[----:B------:R-:W-:Y:S01]  /*34c50*/  SEL R5, RZ, 0x4, !P2 ;  /* 0x00000004ff057807 */ /* 0x000fe20005000000 */
[----:B-1----:R-:W-:Y:S02]  /*34c60*/  IMAD.MOV.U32 R9, RZ, RZ, R40 ;  /* 0x000000ffff097224 */ /* 0x002fe400078e0028 */
[----:B------:R-:W-:Y:S01]  /*34c70*/  IMAD.MOV.U32 R8, RZ, RZ, R37 ;  /* 0x000000ffff087224 */ /* 0x000fe200078e0025 */
[----:B------:R-:W4:Y:S04]  /*34c80*/  LDL.LU R40, [R1+0x18ec] ;  /* 0x0018ec0001287983 */ /* 0x000f280000300800 */
[----:B------:R-:W4:Y:S01]  /*34c90*/  LDL.LU R37, [R1+0x18f0] ;  /* 0x0018f00001257983 */ /* 0x000f220000300800 */
[----:B------:R-:W-:-:S03]  /*34ca0*/  SEL R5, R5, RZ, !P5 ;  /* 0x000000ff05057207 */ /* 0x000fc60006800000 */
[----:B------:R-:W4:Y:S01]  /*34cb0*/  LDL.LU R48, [R1+0x1924] ;  /* 0x0019240001307983 */ /* 0x000f220000300800 */
[----:B------:R-:W-:-:S03]  /*34cc0*/  ISETP.NE.U32.AND P2, PT, R5, RZ, PT ;  /* 0x000000ff0500720c */ /* 0x000fc60003f45070 */
[----:B------:R-:W4:Y:S10]  /*34cd0*/  LDL.LU R45, [R1+0x1928] ;  /* 0x00192800012d7983 */ /* 0x000f340000300800 */
[----:B------:R1:W-:Y:S02]  /*34ce0*/  LDGSTS.E [R4+0x23400], [R8.64], P2 ;  /* 0x2340000008047fae */ /* 0x0003e40009121844 */
[----:B-1----:R-:W-:-:S02]  /*34cf0*/  IMAD.MOV.U32 R8, RZ, RZ, R33 ;  /* 0x000000ffff087224 */ /* 0x002fc400078e0021 */
[----:B------:R-:W-:Y:S02]  /*34d00*/  IMAD.MOV.U32 R9, RZ, RZ, R36 ;  /* 0x000000ffff097224 */ /* 0x000fe400078e0024 */
[----:B------:R-:W4:Y:S04]  /*34d10*/  LDL.LU R36, [R1+0x192c] ;  /* 0x00192c0001247983 */ /* 0x000f280000300800 */
[----:B------:R1:W-:Y:S01]  /*34d20*/  LDGSTS.E [R4+0x23600], [R8.64], P2 ;  /* 0x2360000008047fae */ /* 0x0003e20009121844 */
[----:B------:R-:W-:-:S03]  /*34d30*/  ISETP.GT.AND P2, PT, R3, 0x11, PT ;  /* 0x000000110300780c */ /* 0x000fc60003f44270 */
[----:B------:R-:W4:Y:S01]  /*34d40*/  LDL.LU R33, [R1+0x1930] ;  /* 0x0019300001217983 */ /* 0x000f220000300800 */
[----:B------:R-:W-:-:S04]  /*34d50*/  SEL R5, RZ, 0x4, !P2 ;  /* 0x00000004ff057807 */ /* 0x000fc80005000000 */
[----:B------:R-:W-:-:S04]  /*34d60*/  SEL R5, R5, RZ, !P5 ;  /* 0x000000ff05057207 */ /* 0x000fc80006800000 */
[----:B------:R-:W-:Y:S02]  /*34d70*/  ISETP.NE.U32.AND P2, PT, R5, RZ, PT ;  /* 0x000000ff0500720c */ /* 0x000fe40003f45070 */
[----:B---3--:R-:W-:-:S05]  /*34d80*/  IADD3 R41, P6, R41, R49, RZ ;  /* 0x0000003129297210 */ /* 0x008fca0007fde0ff */
[----:B--2---:R-:W-:Y:S02]  /*34d90*/  IMAD.X R44, R44, 0x1, R0, P6 ;  /* 0x000000012c2c7824 */ /* 0x004fe400030e0600 */
[----:B-1----:R-:W-:Y:S02]  /*34da0*/  IMAD.MOV.U32 R8, RZ, RZ, R41 ;  /* 0x000000ffff087224 */ /* 0x002fe400078e0029 */
[----:B------:R-:W-:Y:S01]  /*34db0*/  IMAD.MOV.U32 R9, RZ, RZ, R44 ;  /* 0x000000ffff097224 */ /* 0x000fe200078e002c */
[----:B------:R-:W-:Y:S04]  /*34dc0*/  STL [R1+0x18a8], R41 ;  /* 0x0018a82901007387 */ /* 0x000fe80000100800 */
[----:B------:R1:W-:Y:S04]  /*34dd0*/  STL [R1+0x18a4], R44 ;  /* 0x0018a42c01007387 */ /* 0x0003e80000100800 */
[----:B------:R2:W-:Y:S01]  /*34de0*/  LDGSTS.E [R4+0x24400], [R8.64], P2 ;  /* 0x2440000008047fae */ /* 0x0005e20009121844 */
[----:B----4-:R-:W-:-:S05]  /*34df0*/  IADD3 R29, P6, R29, R49, RZ ;  /* 0x000000311d1d7210 */ /* 0x010fca0007fde0ff */
[----:B------:R-:W-:Y:S01]  /*34e00*/  IMAD.X R32, R32, 0x1, R0, P6 ;  /* 0x0000000120207824 */ /* 0x000fe200030e0600 */
[----:B------:R3:W-:Y:S01]  /*34e10*/  STL [R1+0x18b0], R29 ;  /* 0x0018b01d01007387 */ /* 0x0007e20000100800 */
[----:B--2---:R-:W-:-:S03]  /*34e20*/  IMAD.MOV.U32 R8, RZ, RZ, R29 ;  /* 0x000000ffff087224 */ /* 0x004fc600078e001d */
[----:B------:R2:W-:Y:S04]  /*34e30*/  STL [R1+0x18ac], R32 ;  /* 0x0018ac2001007387 */ /* 0x0005e80000100800 */
[----:B-1----:R-:W4:Y:S04]  /*34e40*/  LDL.LU R44, [R1+0x1964] ;  /* 0x00196400012c7983 */ /* 0x002f280000300800 */
[----:B---3--:R-:W3:Y:S01]  /*34e50*/  LDL.LU R29, [R1+0x1968] ;  /* 0x00196800011d7983 */ /* 0x008ee20000300800 */
[----:B------:R-:W-:-:S03]  /*34e60*/  IMAD.MOV.U32 R9, RZ, RZ, R32 ;  /* 0x000000ffff097224 */ /* 0x000fc600078e0020 */
[----:B------:R-:W4:Y:S04]  /*34e70*/  LDL.LU R41, [R1+0x196c] ;  /* 0x00196c0001297983 */ /* 0x000f280000300800 */
[----:B--2---:R-:W4:Y:S04]  /*34e80*/  LDL.LU R32, [R1+0x1970] ;  /* 0x0019700001207983 */ /* 0x004f280000300800 */
[----:B------:R1:W-:Y:S01]  /*34e90*/  LDGSTS.E [R4+0x24600], [R8.64], P2 ;  /* 0x2460000008047fae */ /* 0x0003e20009121844 */
[----:B------:R-:W-:-:S04]  /*34ea0*/  ISETP.GT.AND P2, PT, R3, 0x15, PT ;  /* 0x000000150300780c */ /* 0x000fc80003f44270 */
[----:B------:R-:W-:-:S04]  /*34eb0*/  SEL R5, RZ, 0x4, !P2 ;  /* 0x00000004ff057807 */ /* 0x000fc80005000000 */
[----:B------:R-:W-:-:S04]  /*34ec0*/  SEL R5, R5, RZ, !P5 ;  /* 0x000000ff05057207 */ /* 0x000fc80006800000 */
[----:B------:R-:W-:Y:S02]  /*34ed0*/  ISETP.NE.U32.AND P2, PT, R5, RZ, PT ;  /* 0x000000ff0500720c */ /* 0x000fe40003f45070 */
[----:B------:R-:W-:-:S05]  /*34ee0*/  IADD3 R52, P6, R52, R49, RZ ;  /* 0x0000003134347210 */ /* 0x000fca0007fde0ff */
[----:B------:R-:W-:Y:S02]  /*34ef0*/  IMAD.X R53, R53, 0x1, R0, P6 ;  /* 0x0000000135357824 */ /* 0x000fe400030e0600 */
[----:B-1----:R-:W-:Y:S02]  /*34f00*/  IMAD.MOV.U32 R8, RZ, RZ, R52 ;  /* 0x000000ffff087224 */ /* 0x002fe400078e0034 */
[----:B------:R-:W-:-:S05]  /*34f10*/  IMAD.MOV.U32 R9, RZ, RZ, R53 ;  /* 0x000000ffff097224 */ /* 0x000fca00078e0035 */
[----:B------:R1:W-:Y:S01]  /*34f20*/  LDGSTS.E [R4+0x25400], [R8.64], P2 ;  /* 0x2540000008047fae */ /* 0x0003e20009121844 */
[----:B------:R-:W-:-:S05]  /*34f30*/  IADD3 R37, P6, R37, R49, RZ ;  /* 0x0000003125257210 */ /* 0x000fca0007fde0ff */
[----:B------:R-:W-:Y:S02]  /*34f40*/  IMAD.X R40, R40, 0x1, R0, P6 ;  /* 0x0000000128287824 */ /* 0x000fe400030e0600 */
[----:B-1----:R-:W-:Y:S02]  /*34f50*/  IMAD.MOV.U32 R8, RZ, RZ, R37 ;  /* 0x000000ffff087224 */ /* 0x002fe400078e0025 */
[----:B------:R-:W-:-:S05]  /*34f60*/  IMAD.MOV.U32 R9, RZ, RZ, R40 ;  /* 0x000000ffff097224 */ /* 0x000fca00078e0028 */
[----:B------:R1:W-:Y:S01]  /*34f70*/  LDGSTS.E [R4+0x25600], [R8.64], P2 ;  /* 0x2560000008047fae */ /* 0x0003e20009121844 */
[----:B------:R-:W-:-:S03]  /*34f80*/  ISETP.GT.AND P2, PT, R3, 0x19, PT ;  /* 0x000000190300780c */ /* 0x000fc60003f44270 */
[----:B------:R-:W-:Y:S01]  /*34f90*/  STL [R1+0x18e8], R52 ;  /* 0x0018e83401007387 */ /* 0x000fe20000100800 */
[----:B------:R-:W-:-:S03]  /*34fa0*/  SEL R5, RZ, 0x4, !P2 ;  /* 0x00000004ff057807 */ /* 0x000fc60005000000 */
[----:B------:R-:W-:Y:S01]  /*34fb0*/  STL [R1+0x18e4], R53 ;  /* 0x0018e43501007387 */ /* 0x000fe20000100800 */
[----:B------:R-:W-:-:S03]  /*34fc0*/  SEL R5, R5, RZ, !P5 ;  /* 0x000000ff05057207 */ /* 0x000fc60006800000 */
[----:B------:R-:W-:Y:S01]  /*34fd0*/  STL [R1+0x18f0], R37 ;  /* 0x0018f02501007387 */ /* 0x000fe20000100800 */
[----:B------:R-:W-:-:S03]  /*34fe0*/  IADD3 R45, P6, R45, R49, RZ ;  /* 0x000000312d2d7210 */ /* 0x000fc60007fde0ff */
[----:B------:R1:W-:Y:S01]  /*34ff0*/  STL [R1+0x18ec], R40 ;  /* 0x0018ec2801007387 */ /* 0x0003e20000100800 */
[----:B------:R-:W-:Y:S01]  /*35000*/  ISETP.NE.U32.AND P2, PT, R5, RZ, PT ;  /* 0x000000ff0500720c */ /* 0x000fe20003f45070 */
[----:B------:R-:W-:Y:S02]  /*35010*/  IMAD.X R48, R48, 0x1, R0, P6 ;  /* 0x0000000130307824 */ /* 0x000fe400030e0600 */
[----:B-1----:R-:W2:Y:S04]  /*35020*/  LDL.LU R40, [R1+0x17b4] ;  /* 0x0017b40001287983 */ /* 0x002ea80000300800 */
[----:B------:R-:W2:Y:S01]  /*35030*/  LDL.LU R37, [R1+0x17b8] ;  /* 0x0017b80001257983 */ /* 0x000ea20000300800 */
[----:B------:R-:W-:Y:S01]  /*35040*/  IADD3 R33, P6, R33, R49, RZ ;  /* 0x0000003121217210 */ /* 0x000fe20007fde0ff */
[----:B------:R-:W-:-:S02]  /*35050*/  IMAD.MOV.U32 R8, RZ, RZ, R45 ;  /* 0x000000ffff087224 */ /* 0x000fc400078e002d */
[----:B------:R-:W-:Y:S02]  /*35060*/  IMAD.MOV.U32 R9, RZ, RZ, R48 ;  /* 0x000000ffff097224 */ /* 0x000fe400078e0030 */
[----:B------:R-:W-:-:S03]  /*35070*/  IMAD.X R36, R36, 0x1, R0, P6 ;  /* 0x0000000124247824 */ /* 0x000fc600030e0600 */
[----:B------:R1:W-:Y:S04]  /*35080*/  LDGSTS.E [R4+0x26400], [R8.64], P2 ;  /* 0x2640000008047fae */ /* 0x0003e80009121844 */
[----:B------:R-:W-:Y:S04]  /*35090*/  STL [R1+0x1928], R45 ;  /* 0x0019282d01007387 */ /* 0x000fe80000100800 */
[----:B------:R-:W-:Y:S01]  /*350a0*/  STL [R1+0x1924], R48 ;  /* 0x0019243001007387 */ /* 0x000fe20000100800 */
[----:B-1----:R-:W-:Y:S02]  /*350b0*/  IMAD.MOV.U32 R8, RZ, RZ, R33 ;  /* 0x000000ffff087224 */ /* 0x002fe400078e0021 */
[----:B------:R-:W-:Y:S01]  /*350c0*/  IMAD.MOV.U32 R9, RZ, RZ, R36 ;  /* 0x000000ffff097224 */ /* 0x000fe200078e0024 */
[----:B------:R-:W-:Y:S04]  /*350d0*/  STL [R1+0x1930], R33 ;  /* 0x0019302101007387 */ /* 0x000fe80000100800 */
[----:B------:R1:W-:Y:S04]  /*350e0*/  STL [R1+0x192c], R36 ;  /* 0x00192c2401007387 */ /* 0x0003e80000100800 */
[----:B------:R3:W-:Y:S01]  /*350f0*/  LDGSTS.E [R4+0x26600], [R8.64], P2 ;  /* 0x2660000008047fae */ /* 0x0007e20009121844 */
[----:B------:R-:W-:-:S03]  /*35100*/  ISETP.GT.AND P2, PT, R3, 0x1d, PT ;  /* 0x0000001d0300780c */ /* 0x000fc60003f44270 */
[----:B-1----:R-:W2:Y:S01]  /*35110*/  LDL.LU R36, [R1+0x17bc] ;  /* 0x0017bc0001247983 */ /* 0x002ea20000300800 */
[----:B------:R-:W-:-:S03]  /*35120*/  SEL R5, RZ, 0x4, !P2 ;  /* 0x00000004ff057807 */ /* 0x000fc60005000000 */
[----:B------:R-:W2:Y:S01]  /*35130*/  LDL.LU R33, [R1+0x17c0] ;  /* 0x0017c00001217983 */ /* 0x000ea20000300800 */
[----:B------:R-:W-:-:S04]  /*35140*/  SEL R5, R5, RZ, !P5 ;  /* 0x000000ff05057207 */ /* 0x000fc80006800000 */
[----:B------:R-:W-:Y:S02]  /*35150*/  ISETP.NE.U32.AND P2, PT, R5, RZ, PT ;  /* 0x000000ff0500720c */ /* 0x000fe40003f45070 */
[----:B---3--:R-:W-:-:S05]  /*35160*/  IADD3 R29, P6, R29, R49, RZ ;  /* 0x000000311d1d7210 */ /* 0x008fca0007fde0ff */
[----:B----4-:R-:W-:Y:S01]  /*35170*/  IMAD.X R44, R44, 0x1, R0, P6 ;  /* 0x000000012c2c7824 */ /* 0x010fe200030e0600 */
[----:B------:R-:W-:Y:S01]  /*35180*/  IADD3 R32, P6, R32, R49, RZ ;  /* 0x0000003120207210 */ /* 0x000fe20007fde0ff */
[----:B------:R1:W-:Y:S01]  /*35190*/  STL [R1+0x1968], R29 ;  /* 0x0019681d01007387 */ /* 0x0003e20000100800 */
[----:B------:R-:W-:Y:S02]  /*351a0*/  IMAD.MOV.U32 R8, RZ, RZ, R29 ;  /* 0x000000ffff087224 */ /* 0x000fe400078e001d */
[----:B------:R-:W-:Y:S01]  /*351b0*/  IMAD.MOV.U32 R9, RZ, RZ, R44 ;  /* 0x000000ffff097224 */ /* 0x000fe200078e002c */
[----:B------:R-:W-:Y:S01]  /*351c0*/  STL [R1+0x1964], R44 ;  /* 0x0019642c01007387 */ /* 0x000fe20000100800 */
[----:B------:R-:W-:-:S03]  /*351d0*/  IMAD.X R41, R41, 0x1, R0, P6 ;  /* 0x0000000129297824 */ /* 0x000fc600030e0600 */
[----:B------:R3:W-:Y:S04]  /*351e0*/  LDGSTS.E [R4+0x27400], [R8.64], P2 ;  /* 0x2740000008047fae */ /* 0x0007e80009121844 */
[----:B-1----:R-:W4:Y:S04]  /*351f0*/  LDL.LU R29, [R1+0x17f8] ;  /* 0x0017f800011d7983 */ /* 0x002f280000300800 */
[----:B------:R1:W-:Y:S04]  /*35200*/  STL [R1+0x1970], R32 ;  /* 0x0019702001007387 */ /* 0x0003e80000100800 */
[----:B------:R1:W-:Y:S01]  /*35210*/  STL [R1+0x196c], R41 ;  /* 0x00196c2901007387 */ /* 0x0003e20000100800 */
[----:B---3--:R-:W-:-:S03]  /*35220*/  IMAD.MOV.U32 R8, RZ, RZ, R32 ;  /* 0x000000ffff087224 */ /* 0x008fc600078e0020 */
[----:B-1----:R-:W3:Y:S01]  /*35230*/  LDL.LU R32, [R1+0x17f4] ;  /* 0x0017f40001207983 */ /* 0x002ee20000300800 */
[----:B------:R-:W-:-:S03]  /*35240*/  IMAD.MOV.U32 R9, RZ, RZ, R41 ;  /* 0x000000ffff097224 */ /* 0x000fc600078e0029 */
[----:B------:R-:W1:Y:S04]  /*35250*/  S2R R41, SR_TID.X ;  /* 0x0000000000297919 */ /* 0x000e680000002100 */
[----:B------:R1:W-:Y:S01]  /*35260*/  LDGSTS.E [R4+0x27600], [R8.64], P2 ;  /* 0x2760000008047fae */ /* 0x0003e20009121844 */
[----:B------:R-:W-:-:S03]  /*35270*/  ISETP.GT.AND P2, PT, R3, 0x2, PT ;  /* 0x000000020300780c */ /* 0x000fc60003f44270 */
[----:B------:R-:W3:Y:S04]  /*35280*/  LDL.LU R53, [R1+0x17fc] ;  /* 0x0017fc0001357983 */ /* 0x000ee80000300800 */
[----:B------:R-:W3:Y:S01]  /*35290*/  LDL.LU R52, [R1+0x1800] ;  /* 0x0018000001347983 */ /* 0x000ee20000300800 */
[----:B-1----:R-:W-:Y:S02]  /*352a0*/  SEL R4, RZ, 0x4, !P2 ;  /* 0x00000004ff047807 */ /* 0x002fe40005000000 */
[----:B------:R-:W-:-:S05]  /*352b0*/  LOP3.LUT R41, R41, 0x7f, RZ, 0xc0, !PT ;  /* 0x0000007f29297812 */ /* 0x000fca00078ec0ff */
[----:B------:R-:W-:Y:S01]  /*352c0*/  IMAD.SHL.U32 R41, R41, 0x4, RZ ;  /* 0x0000000429297824 */ /* 0x000fe200078e00ff */
[----:B------:R-:W-:-:S04]  /*352d0*/  SEL R4, R4, RZ, !P5 ;  /* 0x000000ff04047207 */ /* 0x000fc80006800000 */
[----:B------:R-:W-:Y:S02]  /*352e0*/  LOP3.LUT R41, R41, 0x40, RZ, 0x3c, !PT ;  /* 0x0000004029297812 */ /* 0x000fe400078e3cff */
[----:B------:R-:W-:-:S03]  /*352f0*/  ISETP.NE.U32.AND P6, PT, R4, RZ, PT ;  /* 0x000000ff0400720c */ /* 0x000fc60003fc5070 */
[----:B------:R-:W-:Y:S01]  /*35300*/  IMAD R4, R211, 0x8000, R41 ;  /* 0x00008000d3047824 */ /* 0x000fe200078e0229 */
[----:B--2---:R-:W-:-:S05]  /*35310*/  IADD3 R37, P2, R37, R49, RZ ;  /* 0x0000003125257210 */ /* 0x004fca0007f5e0ff */
[----:B------:R-:W-:Y:S01]  /*35320*/  IMAD.X R40, R40, 0x1, R0, P2 ;  /* 0x0000000128287824 */ /* 0x000fe200010e0600 */
[----:B------:R-:W-:Y:S04]  /*35330*/  STL [R1+0x17b8], R37 ;  /* 0x0017b82501007387 */ /* 0x000fe80000100800 */
[----:B------:R1:W-:Y:S04]  /*35340*/  STL [R1+0x17b4], R40 ;  /* 0x0017b42801007387 */ /* 0x0003e80000100800 */
[----:B------:R-:W2:Y:S04]  /*35350*/  LDL.LU R48, [R1+0x1834] ;  /* 0x0018340001307983 */ /* 0x000ea80000300800 */
[----:B------:R-:W2:Y:S04]  /*35360*/  LDL.LU R45, [R1+0x1838] ;  /* 0x00183800012d7983 */ /* 0x000ea80000300800 */
[----:B------:R-:W2:Y:S04]  /*35370*/  LDL.LU R44, [R1+0x183c] ;  /* 0x00183c00012c7983 */ /* 0x000ea80000300800 */
[----:B------:R-:W2:Y:S01]  /*35380*/  LDL.LU R41, [R1+0x1840] ;  /* 0x0018400001297983 */ /* 0x000ea20000300800 */
[----:B------:R-:W-:-:S02]  /*35390*/  IMAD.MOV.U32 R8, RZ, RZ, R37 ;  /* 0x000000ffff087224 */ /* 0x000fc400078e0025 */
[----:B------:R-:W-:-:S05]  /*353a0*/  IMAD.MOV.U32 R9, RZ, RZ, R40 ;  /* 0x000000ffff097224 */ /* 0x000fca00078e0028 */
[----:B------:R1:W-:Y:S01]  /*353b0*/  LDGSTS.E [R4+0x20800], [R8.64], P6 ;  /* 0x2080000008047fae */ /* 0x0003e2000b121844 */
[----:B------:R-:W-:-:S05]  /*353c0*/  IADD3 R33, P2, R33, R49, RZ ;  /* 0x0000003121217210 */ /* 0x000fca0007f5e0ff */
[----:B------:R-:W-:Y:S01]  /*353d0*/  IMAD.X R36, R36, 0x1, R0, P2 ;  /* 0x0000000124247824 */ /* 0x000fe200010e0600 */
[----:B------:R-:W-:Y:S04]  /*353e0*/  STL [R1+0x17c0], R33 ;  /* 0x0017c02101007387 */ /* 0x000fe80000100800 */
[----:B------:R1:W-:Y:S04]  /*353f0*/  STL [R1+0x17bc], R36 ;  /* 0x0017bc2401007387 */ /* 0x0003e80000100800 */
[----:B-1----:R-:W2:Y:S01]  /*35400*/  LDL.LU R40, [R1+0x1874] ;  /* 0x0018740001287983 */ /* 0x002ea20000300800 */
[----:B------:R-:W-:-:S03]  /*35410*/  IMAD.MOV.U32 R8, RZ, RZ, R33 ;  /* 0x000000ffff087224 */ /* 0x000fc600078e0021 */
[----:B------:R-:W2:Y:S01]  /*35420*/  LDL.LU R37, [R1+0x1878] ;  /* 0x0018780001257983 */ /* 0x000ea20000300800 */
[----:B------:R-:W-:-:S03]  /*35430*/  IMAD.MOV.U32 R9, RZ, RZ, R36 ;  /* 0x000000ffff097224 */ /* 0x000fc600078e0024 */
[----:B------:R-:W2:Y:S04]  /*35440*/  LDL.LU R36, [R1+0x187c] ;  /* 0x00187c0001247983 */ /* 0x000ea80000300800 */
[----:B------:R-:W2:Y:S04]  /*35450*/  LDL.LU R33, [R1+0x1880] ;  /* 0x0018800001217983 */ /* 0x000ea80000300800 */
[----:B------:R1:W-:Y:S01]  /*35460*/  LDGSTS.E [R4+0x20a00], [R8.64], P6 ;  /* 0x20a0000008047fae */ /* 0x0003e2000b121844 */
[----:B----4-:R-:W-:-:S05]  /*35470*/  IADD3 R29, P6, R29, R49, RZ ;  /* 0x000000311d1d7210 */ /* 0x010fca0007fde0ff */
[----:B------:R-:W-:Y:S01]  /*35480*/  STL [R1+0x17f8], R29 ;  /* 0x0017f81d01007387 */ /* 0x000fe20000100800 */
[----:B-1----:R-:W-:Y:S02]  /*35490*/  IMAD.MOV.U32 R8, RZ, RZ, R29 ;  /* 0x000000ffff087224 */ /* 0x002fe400078e001d */
[----:B---3--:R-:W-:-:S04]  /*354a0*/  IMAD.X R32, R32, 0x1, R0, P6 ;  /* 0x0000000120207824 */ /* 0x008fc800030e0600 */
[----:B------:R-:W-:Y:S01]  /*354b0*/  IMAD.MOV.U32 R9, RZ, RZ, R32 ;  /* 0x000000ffff097224 */ /* 0x000fe200078e0020 */
[----:B------:R1:W-:Y:S04]  /*354c0*/  STL [R1+0x17f4], R32 ;  /* 0x0017f42001007387 */ /* 0x0003e80000100800 */
[----:B-1----:R-:W3:Y:S04]  /*354d0*/  LDL.LU R32, [R1+0x18b4] ;  /* 0x0018b40001207983 */ /* 0x002ee80000300800 */
[----:B------:R-:W4:Y:S01]  /*354e0*/  LDL.LU R29, [R1+0x18b8] ;  /* 0x0018b800011d7983 */ /* 0x000f220000300800 */
[----:B------:R-:W-:-:S04]  /*354f0*/  ISETP.GT.AND P2, PT, R3, 0x6, PT ;  /* 0x000000060300780c */ /* 0x000fc80003f44270 */
[----:B------:R-:W-:-:S04]  /*35500*/  SEL R5, RZ, 0x4, !P2 ;  /* 0x00000004ff057807 */ /* 0x000fc80005000000 */
[----:B------:R-:W-:-:S04]  /*35510*/  SEL R5, R5, RZ, !P5 ;  /* 0x000000ff05057207 */ /* 0x000fc80006800000 */
[----:B------:R-:W-:Y:S02]  /*35520*/  ISETP.NE.U32.AND P2, PT, R5, RZ, PT ;  /* 0x000000ff0500720c */ /* 0x000fe40003f45070 */
[----:B------:R-:W-:-:S05]  /*35530*/  IADD3 R52, P6, R52, R49, RZ ;  /* 0x0000003134347210 */ /* 0x000fca0007fde0ff */
[----:B------:R-:W-:Y:S01]  /*35540*/  IMAD.X R53, R53, 0x1, R0, P6 ;  /* 0x0000000135357824 */ /* 0x000fe200030e0600 */
[----:B------:R-:W-:-:S05]  /*35550*/  ISETP.GT.AND P6, PT, R3, 0xa, PT ;  /* 0x0000000a0300780c */ /* 0x000fca0003fc4270 */
[----:B------:R1:W-:Y:S01]  /*35560*/  LDGSTS.E [R4+0x21800], [R8.64], P2 ;  /* 0x2180000008047fae */ /* 0x0003e20009121844 */
[----:B------:R-:W-:-:S04]  /*35570*/  SEL R5, RZ, 0x4, !P6 ;  /* 0x00000004ff057807 */ /* 0x000fc80007000000 */
[----:B------:R-:W-:Y:S01]  /*35580*/  SEL R5, R5, RZ, !P5 ;  /* 0x000000ff05057207 */ /* 0x000fe20006800000 */
[----:B-1----:R-:W-:Y:S02]  /*35590*/  IMAD.MOV.U32 R8, RZ, RZ, R52 ;  /* 0x000000ffff087224 */ /* 0x002fe400078e0034 */
[----:B------:R-:W-:Y:S01]  /*355a0*/  IMAD.MOV.U32 R9, RZ, RZ, R53 ;  /* 0x000000ffff097224 */ /* 0x000fe200078e0035 */
[----:B------:R-:W-:-:S04]  /*355b0*/  ISETP.NE.U32.AND P6, PT, R5, RZ, PT ;  /* 0x000000ff0500720c */ /* 0x000fc80003fc5070 */
[----:B------:R1:W-:Y:S01]  /*355c0*/  LDGSTS.E [R4+0x21a00], [R8.64], P2 ;  /* 0x21a0000008047fae */ /* 0x0003e20009121844 */
[----:B--2---:R-:W-:-:S05]  /*355d0*/  IADD3 R45, P2, R45, R49, RZ ;  /* 0x000000312d2d7210 */ /* 0x004fca0007f5e0ff */
[----:B------:R-:W-:Y:S01]  /*355e0*/  IMAD.X R48, R48, 0x1, R0, P2 ;  /* 0x0000000130307824 */ /* 0x000fe200010e0600 */
[----:B------:R-:W-:Y:S01]  /*355f0*/  IADD3 R41, P2, R41, R49, RZ ;  /* 0x0000003129297210 */ /* 0x000fe20007f5e0ff */
[----:B-1----:R-:W-:Y:S02]  /*35600*/  IMAD.MOV.U32 R8, RZ, RZ, R45 ;  /* 0x000000ffff087224 */ /* 0x002fe400078e002d */
[----:B------:R-:W-:Y:S02]  /*35610*/  IMAD.MOV.U32 R9, RZ, RZ, R48 ;  /* 0x000000ffff097224 */ /* 0x000fe400078e0030 */
[----:B------:R-:W-:Y:S01]  /*35620*/  IMAD.X R44, R44, 0x1, R0, P2 ;  /* 0x000000012c2c7824 */ /* 0x000fe200010e0600 */
[----:B------:R-:W-:Y:S02]  /*35630*/  ISETP.GT.AND P2, PT, R3, 0xe, PT ;  /* 0x0000000e0300780c */ /* 0x000fe40003f44270 */
[----:B------:R1:W-:Y:S02]  /*35640*/  LDGSTS.E [R4+0x22800], [R8.64], P6 ;  /* 0x2280000008047fae */ /* 0x0003e4000b121844 */
[----:B------:R-:W-:-:S04]  /*35650*/  SEL R5, RZ, 0x4, !P2 ;  /* 0x00000004ff057807 */ /* 0x000fc80005000000 */
[----:B------:R-:W-:Y:S01]  /*35660*/  SEL R5, R5, RZ, !P5 ;  /* 0x000000ff05057207 */ /* 0x000fe20006800000 */
[----:B-1----:R-:W-:Y:S02]  /*35670*/  IMAD.MOV.U32 R8, RZ, RZ, R41 ;  /* 0x000000ffff087224 */ /* 0x002fe400078e0029 */
[----:B------:R-:W-:Y:S01]  /*35680*/  IMAD.MOV.U32 R9, RZ, RZ, R44 ;  /* 0x000000ffff097224 */ /* 0x000fe200078e002c */
[----:B------:R-:W-:-:S04]  /*35690*/  ISETP.NE.U32.AND P2, PT, R5, RZ, PT ;  /* 0x000000ff0500720c */ /* 0x000fc80003f45070 */
[----:B------:R1:W-:Y:S01]  /*356a0*/  LDGSTS.E [R4+0x22a00], [R8.64], P6 ;  /* 0x22a0000008047fae */ /* 0x0003e2000b121844 */
[----:B------:R-:W-:-:S05]  /*356b0*/  IADD3 R37, P6, R37, R49, RZ ;  /* 0x0000003125257210 */ /* 0x000fca0007fde0ff */
[----:B------:R-:W-:Y:S01]  /*356c0*/  IMAD.X R40, R40, 0x1, R0, P6 ;  /* 0x0000000128287824 */ /* 0x000fe200030e0600 */
[----:B------:R-:W-:Y:S01]  /*356d0*/  IADD3 R33, P6, R33, R49, RZ ;  /* 0x0000003121217210 */ /* 0x000fe20007fde0ff */
[----:B-1----:R-:W-:Y:S02]  /*356e0*/  IMAD.MOV.U32 R8, RZ, RZ, R37 ;  /* 0x000000ffff087224 */ /* 0x002fe400078e0025 */
[----:B------:R-:W-:Y:S02]  /*356f0*/  IMAD.MOV.U32 R9, RZ, RZ, R40 ;  /* 0x000000ffff097224 */ /* 0x000fe400078e0028 */
[----:B------:R-:W-:-:S03]  /*35700*/  IMAD.X R36, R36, 0x1, R0, P6 ;  /* 0x0000000124247824 */ /* 0x000fc600030e0600 */
[----:B------:R1:W-:Y:S04]  /*35710*/  LDGSTS.E [R4+0x23800], [R8.64], P2 ;  /* 0x2380000008047fae */ /* 0x0003e80009121844 */
[----:B------:R-:W-:Y:S01]  /*35720*/  STL [R1+0x1800], R52 ;  /* 0x0018003401007387 */ /* 0x000fe20000100800 */
[----:B-1----:R-:W-:Y:S02]  /*35730*/  IMAD.MOV.U32 R8, RZ, RZ, R33 ;  /* 0x000000ffff087224 */ /* 0x002fe400078e0021 */
[----:B------:R-:W-:Y:S01]  /*35740*/  IMAD.MOV.U32 R9, RZ, RZ, R36 ;  /* 0x000000ffff097224 */ /* 0x000fe200078e0024 */
[----:B------:R-:W-:Y:S04]  /*35750*/  STL [R1+0x17fc], R53 ;  /* 0x0017fc3501007387 */ /* 0x000fe80000100800 */
[----:B------:R1:W-:Y:S04]  /*35760*/  LDGSTS.E [R4+0x23a00], [R8.64], P2 ;  /* 0x23a0000008047fae */ /* 0x0003e80009121844 */
[----:B------:R-:W-:Y:S04]  /*35770*/  STL [R1+0x1838], R45 ;  /* 0x0018382d01007387 */ /* 0x000fe80000100800 */
[----:B------:R-:W-:Y:S04]  /*35780*/  STL [R1+0x1834], R48 ;  /* 0x0018343001007387 */ /* 0x000fe80000100800 */
[----:B------:R-:W-:Y:S04]  /*35790*/  STL [R1+0x1840], R41 ;  /* 0x0018402901007387 */ /* 0x000fe80000100800 */
[----:B------:R-:W-:Y:S04]  /*357a0*/  STL [R1+0x183c], R44 ;  /* 0x00183c2c01007387 */ /* 0x000fe80000100800 */
[----:B------:R-:W-:Y:S04]  /*357b0*/  STL [R1+0x1878], R37 ;  /* 0x0018782501007387 */ /* 0x000fe80000100800 */
[----:B------:R-:W-:Y:S04]  /*357c0*/  STL [R1+0x1874], R40 ;  /* 0x0018742801007387 */ /* 0x000fe80000100800 */
[----:B------:R-:W-:Y:S04]  /*357d0*/  STL [R1+0x1880], R33 ;  /* 0x0018802101007387 */ /* 0x000fe80000100800 */
[----:B------:R-:W-:Y:S01]  /*357e0*/  STL [R1+0x187c], R36 ;  /* 0x00187c2401007387 */ /* 0x000fe20000100800 */
[----:B----4-:R-:W-:-:S05]  /*357f0*/  IADD3 R29, P2, R29, R49, RZ ;  /* 0x000000311d1d7210 */ /* 0x010fca0007f5e0ff */
[----:B---3--:R-:W-:Y:S01]  /*35800*/  IMAD.X R32, R32, 0x1, R0, P2 ;  /* 0x0000000120207824 */ /* 0x008fe200010e0600 */
[----:B------:R-:W-:Y:S04]  /*35810*/  STL [R1+0x18b8], R29 ;  /* 0x0018b81d01007387 */ /* 0x000fe80000100800 */
[----:B------:R2:W-:Y:S01]  /*35820*/  STL [R1+0x18b4], R32 ;  /* 0x0018b42001007387 */ /* 0x0005e20000100800 */
[----:B-1----:R-:W-:-:S03]  /*35830*/  IMAD.MOV.U32 R9, RZ, RZ, R32 ;  /* 0x000000ffff097224 */ /* 0x002fc600078e0020 */
[----:B------:R-:W3:Y:S04]  /*35840*/  LDL.LU R244, [R1+0x1130] ;  /* 0x0011300001f47983 */ /* 0x000ee80000300800 */
[----:B------:R-:W3:Y:S04]  /*35850*/  LDL.LU R245, [R1+0x1134] ;  /* 0x0011340001f57983 */ /* 0x000ee80000300800 */
[----:B------:R-:W3:Y:S04]  /*35860*/  LDL.LU R246, [R1+0x1138] ;  /* 0x0011380001f67983 */ /* 0x000ee80000300800 */
[----:B------:R-:W3:Y:S04]  /*35870*/  LDL.LU R247, [R1+0x113c] ;  /* 0x00113c0001f77983 */ /* 0x000ee80000300800 */
[----:B--2---:R-:W2:Y:S04]  /*35880*/  LDL.LU R32, [R1+0x18c0] ;  /* 0x0018c00001207983 */ /* 0x004ea80000300800 */
[----:B------:R-:W4:Y:S04]  /*35890*/  LDL.LU R72, [R1+0x1120] ;  /* 0x0011200001487983 */ /* 0x000f280000300800 */
[----:B------:R-:W4:Y:S04]  /*358a0*/  LDL.LU R73, [R1+0x1124] ;  /* 0x0011240001497983 */ /* 0x000f280000300800 */
[----:B------:R-:W4:Y:S04]  /*358b0*/  LDL.LU R74, [R1+0x1128] ;  /* 0x00112800014a7983 */ /* 0x000f280000300800 */
[----:B------:R-:W4:Y:S04]  /*358c0*/  LDL.LU R75, [R1+0x112c] ;  /* 0x00112c00014b7983 */ /* 0x000f280000300800 */
        /* <DEDUP_REMOVED lines=29> */
[----:B------:R-:W-:-:S04]  /*35aa0*/  ISETP.GT.AND P6, PT, R3, 0x12, PT ;  /* 0x000000120300780c */ /* 0x000fc80003fc4270 */
[----:B------:R-:W-:-:S04]  /*35ab0*/  SEL R5, RZ, 0x4, !P6 ;  /* 0x00000004ff057807 */ /* 0x000fc80007000000 */
[----:B------:R-:W-:-:S04]  /*35ac0*/  SEL R5, R5, RZ, !P5 ;  /* 0x000000ff05057207 */ /* 0x000fc80006800000 */
[----:B------:R-:W-:Y:S11]  /*35ad0*/  ISETP.NE.U32.AND P6, PT, R5, RZ, PT ;  /* 0x000000ff0500720c */ /* 0x000ff60003fc5070 */
[----:B------:R-:W-:Y:S02]  /*35ae0*/  @!UPT UIADD3 URZ, URZ, URZ, URZ ;  /* 0x0000003f3f3ff290 */ /* 0x000fe4000fffe03f */
[----:B------:R1:W-:Y:S01]  /*35af0*/  LDGSTS.E [R4+0x24800], [R8.64], P6 ;  /* 0x2480000008047fae */ /* 0x0003e2000b121844 */
[----:B--2---:R-:W-:-:S05]  /*35b00*/  IADD3 R32, P2, R32, R49, RZ ;  /* 0x0000003120207210 */ /* 0x004fca0007f5e0ff */
[----:B-1----:R-:W-:Y:S02]  /*35b10*/  IMAD.MOV.U32 R8, RZ, RZ, R32 ;  /* 0x000000ffff087224 */ /* 0x002fe400078e0020 */
[----:B---3--:R-:W-:Y:S01]  /*35b20*/  IMAD.X R45, R45, 0x1, R0, P2 ;  /* 0x000000012d2d7824 */ /* 0x008fe200010e0600 */
[----:B------:R-:W-:-:S03]  /*35b30*/  ISETP.GT.AND P2, PT, R3, 0x16, PT ;  /* 0x000000160300780c */ /* 0x000fc60003f44270 */
[----:B------:R-:W-:Y:S01]  /*35b40*/  IMAD.MOV.U32 R9, RZ, RZ, R45 ;  /* 0x000000ffff097224 */ /* 0x000fe200078e002d */
[----:B------:R-:W-:-:S04]  /*35b50*/  SEL R5, RZ, 0x4, !P2 ;  /* 0x00000004ff057807 */ /* 0x000fc80005000000 */
[----:B------:R1:W-:Y:S01]  /*35b60*/  LDGSTS.E [R4+0x24a00], [R8.64], P6 ;  /* 0x24a0000008047fae */ /* 0x0003e2000b121844 */
[----:B------:R-:W-:-:S04]  /*35b70*/  SEL R5, R5, RZ, !P5 ;  /* 0x000000ff05057207 */ /* 0x000fc80006800000 */
[----:B------:R-:W-:Y:S01]  /*35b80*/  ISETP.NE.U32.AND P2, PT, R5, RZ, PT ;  /* 0x000000ff0500720c */ /* 0x000fe20003f45070 */
[C---:B----4-:R-:W-:Y:S01]  /*35b90*/  HMMA.1688.F32.TF32 R72, R232.reuse, R26, R72 ;  /* 0x0000001ae848723c */ /* 0x050fe20000081048 */
[----:B------:R2:W-:Y:S07]  /*35ba0*/  STL [R1+0x18c0], R32 ;  /* 0x0018c02001007387 */ /* 0x0005ee0000100800 */
[----:B------:R-:W-:Y:S01]  /*35bb0*/  HMMA.1688.F32.TF32 R76, R232, R22, R76 ;  /* 0x00000016e84c723c */ /* 0x000fe2000008104c */
[----:B------:R-:W-:Y:S04]  /*35bc0*/  STL [R1+0x18bc], R45 ;  /* 0x0018bc2d01007387 */ /* 0x000fe80000100800 */
[----:B------:R-:W3:Y:S04]  /*35bd0*/  LDL.LU R68, [R1+0x1140] ;  /* 0x0011400001447983 */ /* 0x000ee80000300800 */
[----:B------:R-:W3:Y:S04]  /*35be0*/  LDL.LU R69, [R1+0x1144] ;  /* 0x0011440001457983 */ /* 0x000ee80000300800 */
[----:B------:R-:W3:Y:S04]  /*35bf0*/  LDL.LU R70, [R1+0x1148] ;  /* 0x0011480001467983 */ /* 0x000ee80000300800 */
[----:B------:R-:W3:Y:S04]  /*35c00*/  LDL.LU R71, [R1+0x114c] ;  /* 0x00114c0001477983 */ /* 0x000ee80000300800 */
[----:B--2---:R-:W2:Y:S01]  /*35c10*/  LDL.LU R32, [R1+0x193c] ;  /* 0x00193c0001207983 */ /* 0x004ea20000300800 */
[----:B------:R-:W-:-:S05]  /*35c20*/  IADD3 R41, P6, R41, R49, RZ ;  /* 0x0000003129297210 */ /* 0x000fca0007fde0ff */
[----:B------:R-:W-:Y:S01]  /*35c30*/  IMAD.X R44, R44, 0x1, R0, P6 ;  /* 0x000000012c2c7824 */ /* 0x000fe200030e0600 */
[----:B------:R-:W-:Y:S01]  /*35c40*/  ISETP.GT.AND P6, PT, R3, 0x1a, PT ;  /* 0x0000001a0300780c */ /* 0x000fe20003fc4270 */
[C---:B------:R-:W-:Y:S03]  /*35c50*/  HMMA.1688.F32.TF32 R88, R232.reuse, R10, R88 ;  /* 0x0000000ae858723c */ /* 0x040fe60000081058 */
[----:B------:R-:W-:Y:S02]  /*35c60*/  SEL R5, RZ, 0x4, !P6 ;  /* 0x00000004ff057807 */ /* 0x000fe40007000000 */
[----:B------:R-:W-:Y:S01]  /*35c70*/  IADD3 R37, P6, R37, R49, RZ ;  /* 0x0000003125257210 */ /* 0x000fe20007fde0ff */
[----:B-1----:R-:W-:Y:S02]  /*35c80*/  IMAD.MOV.U32 R8, RZ, RZ, R41 ;  /* 0x000000ffff087224 */ /* 0x002fe400078e0029 */
[----:B------:R-:W-:Y:S01]  /*35c90*/  IMAD.MOV.U32 R9, RZ, RZ, R44 ;  /* 0x000000ffff097224 */ /* 0x000fe200078e002c */
[----:B------:R-:W-:Y:S01]  /*35ca0*/  HMMA.1688.F32.TF32 R84, R232, R14, R84 ;  /* 0x0000000ee854723c */ /* 0x000fe20000081054 */
[----:B------:R-:W-:-:S03]  /*35cb0*/  IMAD.X R40, R40, 0x1, R0, P6 ;  /* 0x0000000128287824 */ /* 0x000fc600030e0600 */
[----:B------:R1:W-:Y:S04]  /*35cc0*/  LDGSTS.E [R4+0x25800], [R8.64], P2 ;  /* 0x2580000008047fae */ /* 0x0003e80009121844 */
[----:B------:R-:W-:Y:S01]  /*35cd0*/  HMMA.1688.F32.TF32 R80, R232, R18, R80 ;  /* 0x00000012e850723c */ /* 0x000fe20000081050 */
[----:B-1----:R-:W-:Y:S02]  /*35ce0*/  IMAD.MOV.U32 R8, RZ, RZ, R37 ;  /* 0x000000ffff087224 */ /* 0x002fe400078e0025 */
[----:B------:R-:W-:Y:S01]  /*35cf0*/  IMAD.MOV.U32 R9, RZ, RZ, R40 ;  /* 0x000000ffff097224 */ /* 0x000fe200078e0028 */
[----:B------:R-:W-:Y:S04]  /*35d00*/  STL [R1+0x18f8], R41 ;  /* 0x0018f82901007387 */ /* 0x000fe80000100800 */
[----:B------:R-:W-:Y:S04]  /*35d10*/  STL [R1+0x18f4], R44 ;  /* 0x0018f42c01007387 */ /* 0x000fe80000100800 */
[----:B------:R-:W-:Y:S04]  /*35d20*/  STL.64 [R1+0x430], R88 ;  /* 0x0004305801007387 */ /* 0x000fe80000100a00 */
[----:B------:R1:W-:Y:S01]  /*35d30*/  LDGSTS.E [R4+0x25a00], [R8.64], P2 ;  /* 0x25a0000008047fae */ /* 0x0003e20009121844 */
[----:B------:R-:W-:-:S03]  /*35d40*/  IADD3 R33, P2, R33, R49, RZ ;  /* 0x0000003121217210 */ /* 0x000fc60007f5e0ff */
[----:B------:R-:W-:Y:S04]  /*35d50*/  STL.64 [R1+0x438], R90 ;  /* 0x0004385a01007387 */ /* 0x000fe80000100a00 */
[----:B------:R-:W-:Y:S01]  /*35d60*/  STL.64 [R1+0x440], R84 ;  /* 0x0004405401007387 */ /* 0x000fe20000100a00 */
[----:B------:R-:W-:-:S03]  /*35d70*/  IMAD.X R36, R36, 0x1, R0, P2 ;  /* 0x0000000124247824 */ /* 0x000fc600010e0600 */
[----:B------:R-:W-:Y:S04]  /*35d80*/  STL.64 [R1+0x448], R86 ;  /* 0x0004485601007387 */ /* 0x000fe80000100a00 */
[----:B------:R-:W-:Y:S04]  /*35d90*/  STL [R1+0x1900], R37 ;  /* 0x0019002501007387 */ /* 0x000fe80000100800 */
[----:B------:R-:W-:Y:S04]  /*35da0*/  STL [R1+0x18fc], R40 ;  /* 0x0018fc2801007387 */ /* 0x000fe80000100800 */
[----:B------:R-:W-:Y:S04]  /*35db0*/  STL.64 [R1+0x470], R80 ;  /* 0x0004705001007387 */ /* 0x000fe80000100a00 */
[----:B------:R-:W-:Y:S04]  /*35dc0*/  STL.64 [R1+0x478], R82 ;  /* 0x0004785201007387 */ /* 0x000fe80000100a00 */
[----:B------:R-:W-:Y:S04]  /*35dd0*/  STL.64 [R1+0x480], R76 ;  /* 0x0004804c01007387 */ /* 0x000fe80000100a00 */
[----:B------:R-:W-:Y:S04]  /*35de0*/  STL.64 [R1+0x488], R78 ;  /* 0x0004884e01007387 */ /* 0x000fe80000100a00 */
[----:B------:R-:W-:Y:S04]  /*35df0*/  STL [R1+0x1938], R33 ;  /* 0x0019382101007387 */ /* 0x000fe80000100800 */
[----:B------:R-:W-:Y:S04]  /*35e00*/  STL [R1+0x1934], R36 ;  /* 0x0019342401007387 */ /* 0x000fe80000100800 */
[----:B------:R-:W-:Y:S04]  /*35e10*/  STL.64 [R1+0x490], R72 ;  /* 0x0004904801007387 */ /* 0x000fe80000100a00 */
[----:B------:R4:W-:Y:S02]  /*35e20*/  STL.64 [R1+0x498], R74 ;  /* 0x0004984a01007387 */ /* 0x0009e40000100a00 */
[----:B----4-:R-:W-:Y:S01]  /*35e30*/  HMMA.1688.F32.TF32 R72, R232, R30, R244 ;  /* 0x0000001ee848723c */ /* 0x010fe200000810f4 */
[----:B------:R-:W-:Y:S01]  /*35e40*/  IADD3 R29, P2, R29, R49, RZ ;  /* 0x000000311d1d7210 */ /* 0x000fe20007f5e0ff */
[----:B------:R-:W4:Y:S11]  /*35e50*/  LDL.LU R244, [R1+0x1150] ;  /* 0x0011500001f47983 */ /* 0x000f360000300800 */
[----:B------:R-:W-:Y:S10]  /*35e60*/  @!UPT UIADD3 URZ, URZ, URZ, URZ ;  /* 0x0000003f3f3ff290 */ /* 0x000ff4000fffe03f */
[----:B------:R-:W-:Y:S04]  /*35e70*/  STL.64 [R1+0x4c0], R72 ;  /* 0x0004c04801007387 */ /* 0x000fe80000100a00 */
[----:B------:R-:W-:Y:S04]  /*35e80*/  STL.64 [R1+0x4c8], R74 ;  /* 0x0004c84a01007387 */ /* 0x000fe80000100a00 */
[----:B------:R-:W4:Y:S04]  /*35e90*/  LDL.LU R245, [R1+0x1154] ;  /* 0x0011540001f57983 */ /* 0x000f280000300800 */
[----:B------:R-:W-:Y:S04]  /*35ea0*/  STL [R1+0x1940], R29 ;  /* 0x0019401d01007387 */ /* 0x000fe80000100800 */
[----:B------:R-:W4:Y:S04]  /*35eb0*/  LDL.LU R246, [R1+0x1158] ;  /* 0x0011580001f67983 */ /* 0x000f280000300800 */
[----:B------:R-:W4:Y:S01]  /*35ec0*/  LDL.LU R247, [R1+0x115c] ;  /* 0x00115c0001f77983 */ /* 0x000f220000300800 */
[----:B------:R-:W-:Y:S01]  /*35ed0*/  SEL R5, R5, RZ, !P5 ;  /* 0x000000ff05057207 */ /* 0x000fe20006800000 */
[----:B-1----:R-:W-:-:S02]  /*35ee0*/  IMAD.MOV.U32 R8, RZ, RZ, R33 ;  /* 0x000000ffff087224 */ /* 0x002fc400078e0021 */
[----:B------:R-:W4:Y:S01]  /*35ef0*/  LDL.LU R33, [R1+0x1978] ;  /* 0x0019780001217983 */ /* 0x000f220000300800 */
[----:B------:R-:W-:-:S03]  /*35f00*/  ISETP.NE.U32.AND P6, PT, R5, RZ, PT ;  /* 0x000000ff0500720c */ /* 0x000fc60003fc5070 */
[----:B------:R-:W4:Y:S01]  /*35f10*/  LDL.LU R44, [R1+0x17c8] ;  /* 0x0017c800012c7983 */ /* 0x000f220000300800 */
[----:B------:R-:W-:Y:S01]  /*35f20*/  HMMA.1688.F32.TF32 R240, R232, R6, R92 ;  /* 0x00000006e8f0723c */ /* 0x000fe2000008105c */
[----:B------:R-:W-:-:S08]  /*35f30*/  IMAD.MOV.U32 R9, RZ, RZ, R36 ;  /* 0x000000ffff097224 */ /* 0x000fd000078e0024 */
[----:B------:R1:W-:Y:S02]  /*35f40*/  LDGSTS.E [R4+0x26800], [R8.64], P6 ;  /* 0x2680000008047fae */ /* 0x0003e4000b121844 */
[----:B-1----:R-:W-:Y:S01]  /*35f50*/  IMAD.MOV.U32 R8, RZ, RZ, R29 ;  /* 0x000000ffff087224 */ /* 0x002fe200078e001d */
[----:B---3--:R-:W-:Y:S01]  /*35f60*/  HMMA.1688.F32.TF32 R68, R232, R34, R68 ;  /* 0x00000022e844723c */ /* 0x008fe20000081044 */
[----:B--2---:R-:W-:-:S04]  /*35f70*/  IMAD.X R32, R32, 0x1, R0, P2 ;  /* 0x0000000120207824 */ /* 0x004fc800010e0600 */
[----:B------:R-:W-:Y:S11]  /*35f80*/  IMAD.MOV.U32 R9, RZ, RZ, R32 ;  /* 0x000000ffff097224 */ /* 0x000ff600078e0020 */
[----:B------:R-:W-:Y:S07]  /*35f90*/  @!UPT UIADD3 URZ, URZ, URZ, URZ ;  /* 0x0000003f3f3ff290 */ /* 0x000fee000fffe03f */
[----:B------:R-:W-:Y:S04]  /*35fa0*/  STL.64 [R1+0x4e0], R68 ;  /* 0x0004e04401007387 */ /* 0x000fe80000100a00 */
[----:B------:R-:W-:Y:S04]  /*35fb0*/  STL.64 [R1+0x4e8], R70 ;  /* 0x0004e84601007387 */ /* 0x000fe80000100a00 */
        /* <DEDUP_REMOVED lines=14> */
[----:B-1----:R-:W3:Y:S04]  /*360a0*/  LDL.LU R32, [R1+0x197c] ;  /* 0x00197c0001207983 */ /* 0x002ee80000300800 */
        /* <DEDUP_REMOVED lines=11> */
[----:B----4-:R-:W-:Y:S01]  /*36160*/  HMMA.1688.F32.TF32 R92, R232, R38, R244 ;  /* 0x00000026e85c723c */ /* 0x010fe200000810f4 */
[----:B------:R-:W-:-:S02]  /*36170*/  ISETP.GT.AND P2, PT, R3, 0x1e, PT ;  /* 0x0000001e0300780c */ /* 0x000fc40003f44270 */
[----:B------:R1:W-:Y:S11]  /*36180*/  LDGSTS.E [R4+0x26a00], [R8.64], P6 ;  /* 0x26a0000008047fae */ /* 0x0003f6000b121844 */
[----:B------:R-:W-:Y:S09]  /*36190*/  @!UPT UIADD3 URZ, URZ, URZ, URZ ;  /* 0x0000003f3f3ff290 */ /* 0x000ff2000fffe03f */
[----:B------:R-:W-:Y:S04]  /*361a0*/  STL.64 [R1+0x4f0], R92 ;  /* 0x0004f05c01007387 */ /* 0x000fe80000100a00 */
[----:B------:R-:W-:Y:S04]  /*361b0*/  STL.64 [R1+0x4f8], R94 ;  /* 0x0004f85e01007387 */ /* 0x000fe80000100a00 */
[----:B------:R-:W4:Y:S04]  /*361c0*/  LDL.LU R69, [R1+0x12c4] ;  /* 0x0012c40001457983 */ /* 0x000f280000300800 */
[----:B------:R-:W4:Y:S04]  /*361d0*/  LDL.LU R70, [R1+0x12c8] ;  /* 0x0012c80001467983 */ /* 0x000f280000300800 */
[----:B------:R-:W4:Y:S04]  /*361e0*/  LDL.LU R71, [R1+0x12cc] ;  /* 0x0012cc0001477983 */ /* 0x000f280000300800 */
[----:B------:R-:W4:Y:S04]  /*361f0*/  LDL.LU R244, [R1+0x12b0] ;  /* 0x0012b00001f47983 */ /* 0x000f280000300800 */
[----:B------:R-:W4:Y:S04]  /*36200*/  LDL.LU R245, [R1+0x12b4] ;  /* 0x0012b40001f57983 */ /* 0x000f280000300800 */
[----:B------:R-:W4:Y:S01]  /*36210*/  LDL.LU R246, [R1+0x12b8] ;  /* 0x0012b80001f67983 */ /* 0x000f220000300800 */
[----:B------:R-:W-:-:S03]  /*36220*/  IMAD.MOV.U32 R247, RZ, RZ, R2 ;  /* 0x000000fffff77224 */ /* 0x000fc600078e0002 */
[----:B------:R-:W4:Y:S04]  /*36230*/  LDL.LU R2, [R1+0x1e38] ;  /* 0x001e380001027983 */ /* 0x000f280000300800 */
[----:B------:R-:W4:Y:S04]  /*36240*/  LDL.LU R45, [R1+0x17c4] ;  /* 0x0017c400012d7983 */ /* 0x000f280000300800 */
[----:B------:R-:W4:Y:S01]  /*36250*/  LDL.LU R41, [R1+0x17cc] ;  /* 0x0017cc0001297983 */ /* 0x000f220000300800 */
[----:B------:R-:W-:Y:S02]  /*36260*/  SEL R5, RZ, 0x4, !P2 ;  /* 0x00000004ff057807 */ /* 0x000fe40005000000 */
[----:B------:R-:W-:-:S02]  /*36270*/  IADD3 R33, P6, R33, R49, RZ ;  /* 0x0000003121217210 */ /* 0x000fc40007fde0ff */
[----:B------:R-:W-:-:S04]  /*36280*/  SEL R5, R5, RZ, !P5 ;  /* 0x000000ff05057207 */ /* 0x000fc80006800000 */
[----:B------:R-:W-:Y:S01]  /*36290*/  ISETP.NE.U32.AND P2, PT, R5, RZ, PT ;  /* 0x000000ff0500720c */ /* 0x000fe20003f45070 */
[----:B-1----:R-:W-:Y:S01]  /*362a0*/  IMAD.MOV.U32 R8, RZ, RZ, R33 ;  /* 0x000000ffff087224 */ /* 0x002fe200078e0021 */
[C---:B--2---:R-:W-:Y:S08]  /*362b0*/  HMMA.1688.F32.TF32 R80, R232.reuse, R50, R80 ;  /* 0x00000032e850723c */ /* 0x044ff00000081050 */
[C---:B---3--:R-:W-:Y:S08]  /*362c0*/  HMMA.1688.F32.TF32 R88, R232.reuse, R42, R88 ;  /* 0x0000002ae858723c */ /* 0x048ff00000081058 */
[C---:B------:R-:W-:Y:S01]  /*362d0*/  HMMA.1688.F32.TF32 R84, R232.reuse, R46, R84 ;  /* 0x0000002ee854723c */ /* 0x040fe20000081054 */
[--C-:B------:R-:W-:Y:S11]  /*362e0*/  IMAD.X R36, R36, 0x1, R0.reuse, P6 ;  /* 0x0000000124247824 */ /* 0x100ff600030e0600 */
[----:B------:R-:W-:Y:S03]  /*362f0*/  @!UPT UIADD3 URZ, URZ, URZ, URZ ;  /* 0x0000003f3f3ff290 */ /* 0x000fe6000fffe03f */
[----:B------:R-:W-:Y:S04]  /*36300*/  STL.64 [R1+0x500], R88 ;  /* 0x0005005801007387 */ /* 0x000fe80000100a00 */
[----:B------:R-:W-:Y:S01]  /*36310*/  STL.64 [R1+0x508], R90 ;  /* 0x0005085a01007387 */ /* 0x000fe20000100a00 */
[----:B------:R-:W-:Y:S01]  /*36320*/  IADD3 R29, P6, R29, R49, RZ ;  /* 0x000000311d1d7210 */ /* 0x000fe20007fde0ff */
[----:B------:R-:W-:Y:S02]  /*36330*/  HMMA.1688.F32.TF32 R76, R232, R54, R76 ;  /* 0x00000036e84c723c */ /* 0x000fe4000008104c */
[----:B------:R-:W-:Y:S02]  /*36340*/  STL.64 [R1+0x510], R84 ;  /* 0x0005105401007387 */ /* 0x000fe40000100a00 */
[----:B------:R-:W-:-:S02]  /*36350*/  IMAD.X R32, R32, 0x1, R0, P6 ;  /* 0x0000000120207824 */ /* 0x000fc400030e0600 */
[----:B------:R-:W-:Y:S02]  /*36360*/  STL.64 [R1+0x518], R86 ;  /* 0x0005185601007387 */ /* 0x000fe40000100a00 */
[----:B------:R-:W-:Y:S02]  /*36370*/  HMMA.1688.F32.TF32 R72, R232, R58, R72 ;  /* 0x0000003ae848723c */ /* 0x000fe40000081048 */
[----:B------:R-:W-:Y:S01]  /*36380*/  STL [R1+0x1978], R33 ;  /* 0x0019782101007387 */ /* 0x000fe20000100800 */
[----:B------:R-:W-:-:S03]  /*36390*/  IMAD.MOV.U32 R9, RZ, RZ, R36 ;  /* 0x000000ffff097224 */ /* 0x000fc600078e0024 */
[----:B------:R-:W-:Y:S04]  /*363a0*/  STL [R1+0x1974], R36 ;  /* 0x0019742401007387 */ /* 0x000fe80000100800 */
[----:B------:R-:W2:Y:S04]  /*363b0*/  LDL.LU R52, [R1+0x1808] ;  /* 0x0018080001347983 */ /* 0x000ea80000300800 */
[----:B------:R-:W-:Y:S04]  /*363c0*/  STL.64 [R1+0x520], R80 ;  /* 0x0005205001007387 */ /* 0x000fe80000100a00 */
[----:B------:R-:W-:Y:S04]  /*363d0*/  STL.64 [R1+0x528], R82 ;  /* 0x0005285201007387 */ /* 0x000fe80000100a00 */
[----:B------:R1:W-:Y:S04]  /*363e0*/  STL [R1+0x1980], R29 ;  /* 0x0019801d01007387 */ /* 0x0003e80000100800 */
[----:B------:R3:W-:Y:S04]  /*363f0*/  STL [R1+0x197c], R32 ;  /* 0x00197c2001007387 */ /* 0x0007e80000100800 */
[----:B------:R-:W2:Y:S04]  /*36400*/  LDL.LU R37, [R1+0x1810] ;  /* 0x0018100001257983 */ /* 0x000ea80000300800 */
[----:B------:R1:W-:Y:S04]  /*36410*/  LDGSTS.E [R4+0x27800], [R8.64], P2 ;  /* 0x2780000008047fae */ /* 0x0003e80009121844 */
[----:B------:R-:W-:Y:S04]  /*36420*/  STL.64 [R1+0x530], R76 ;  /* 0x0005304c01007387 */ /* 0x000fe80000100a00 */
[----:B------:R-:W-:Y:S01]  /*36430*/  STL.64 [R1+0x538], R78 ;  /* 0x0005384e01007387 */ /* 0x000fe20000100a00 */
[----:B-1----:R-:W-:-:S03]  /*36440*/  IMAD.MOV.U32 R8, RZ, RZ, R29 ;  /* 0x000000ffff087224 */ /* 0x002fc600078e001d */
[----:B------:R-:W2:Y:S01]  /*36450*/  LDL.LU R53, [R1+0x1804] ;  /* 0x0018040001357983 */ /* 0x000ea20000300800 */
[----:B------:R-:W-:-:S03]  /*36460*/  IMAD.MOV.U32 R9, RZ, RZ, R32 ;  /* 0x000000ffff097224 */ /* 0x000fc600078e0020 */
[----:B------:R-:W1:Y:S04]  /*36470*/  S2R R29, SR_TID.X ;  /* 0x00000000001d7919 */ /* 0x000e680000002100 */
[----:B------:R-:W2:Y:S04]  /*36480*/  LDL.LU R48, [R1+0x180c] ;  /* 0x00180c0001307983 */ /* 0x000ea80000300800 */
[----:B------:R-:W-:Y:S04]  /*36490*/  STL.64 [R1+0x540], R72 ;  /* 0x0005404801007387 */ /* 0x000fe80000100a00 */
[----:B------:R-:W-:Y:S04]  /*364a0*/  STL.64 [R1+0x548], R74 ;  /* 0x0005484a01007387 */ /* 0x000fe80000100a00 */
[----:B---3--:R-:W3:Y:S04]  /*364b0*/  LDL.LU R32, [R1+0x1848] ;  /* 0x0018480001207983 */ /* 0x008ee80000300800 */
[----:B------:R1:W-:Y:S01]  /*364c0*/  LDGSTS.E [R4+0x27a00], [R8.64], P2 ;  /* 0x27a0000008047fae */ /* 0x0003e20009121844 */
[----:B----4-:R-:W-:Y:S01]  /*364d0*/  HMMA.1688.F32.TF32 R68, R232, R62, R68 ;  /* 0x0000003ee844723c */ /* 0x010fe20000081044 */
[----:B------:R-:W-:-:S04]  /*364e0*/  ISETP.GT.AND P2, PT, R3, 0x3, PT ;  /* 0x000000030300780c */ /* 0x000fc80003f44270 */
[----:B-1----:R-:W-:Y:S11]  /*364f0*/  SEL R4, RZ, 0x4, !P2 ;  /* 0x00000004ff047807 */ /* 0x002ff60005000000 */
[----:B------:R-:W-:Y:S07]  /*36500*/  @!UPT UIADD3 URZ, URZ, URZ, URZ ;  /* 0x0000003f3f3ff290 */ /* 0x000fee000fffe03f */
[----:B------:R-:W-:Y:S04]  /*36510*/  STL.64 [R1+0x560], R68 ;  /* 0x0005604401007387 */ /* 0x000fe80000100a00 */
[----:B------:R1:W-:Y:S02]  /*36520*/  STL.64 [R1+0x568], R70 ;  /* 0x0005684601007387 */ /* 0x0003e40000100a00 */
[----:B-1----:R-:W-:Y:S01]  /*36530*/  HMMA.1688.F32.TF32 R68, R232, R66, R244 ;  /* 0x00000042e844723c */ /* 0x002fe200000810f4 */
[----:B------:R-:W-:Y:S02]  /*36540*/  IADD3 R44, P2, R44, R49, RZ ;  /* 0x000000312c2c7210 */ /* 0x000fe40007f5e0ff */
[----:B------:R-:W-:-:S03]  /*36550*/  LOP3.LUT R29, R29, 0x7f, RZ, 0xc0, !PT ;  /* 0x0000007f1d1d7812 */ /* 0x000fc600078ec0ff */
[----:B------:R-:W-:Y:S01]  /*36560*/  IMAD.X R45, R45, 0x1, R0, P2 ;  /* 0x000000012d2d7824 */ /* 0x000fe200010e0600 */
[----:B------:R1:W-:Y:S01]  /*36570*/  STL [R1+0x17c8], R44 ;  /* 0x0017c82c01007387 */ /* 0x0003e20000100800 */
[----:B------:R-:W-:Y:S01]  /*36580*/  IADD3 R40, P2, R40, R49, RZ ;  /* 0x0000003128287210 */ /* 0x000fe20007f5e0ff */
[----:B------:R-:W-:Y:S02]  /*36590*/  IMAD.SHL.U32 R29, R29, 0x4, RZ ;  /* 0x000000041d1d7824 */ /* 0x000fe400078e00ff */
[----:B------:R-:W4:Y:S03]  /*365a0*/  LDL.LU R33, [R1+0x1844] ;  /* 0x0018440001217983 */ /* 0x000f260000300800 */
[----:B------:R-:W-:-:S09]  /*365b0*/  LOP3.LUT R5, R29, 0x60, RZ, 0x3c, !PT ;  /* 0x000000601d057812 */ /* 0x000fd200078e3cff */
[----:B------:R-:W-:Y:S04]  /*365c0*/  STL.64 [R1+0x550], R68 ;  /* 0x0005504401007387 */ /* 0x000fe80000100a00 */
[----:B------:R-:W-:Y:S04]  /*365d0*/  STL.64 [R1+0x558], R70 ;  /* 0x0005584601007387 */ /* 0x000fe80000100a00 */
[----:B------:R1:W-:Y:S04]  /*365e0*/  STL [R1+0x17c4], R45 ;  /* 0x0017c42d01007387 */ /* 0x0003e80000100800 */
[----:B------:R-:W4:Y:S04]  /*365f0*/  LDL.LU R36, [R1+0x184c] ;  /* 0x00184c0001247983 */ /* 0x000f280000300800 */
[----:B------:R-:W-:Y:S04]  /*36600*/  STL [R1+0x17d0], R40 ;  /* 0x0017d02801007387 */ /* 0x000fe80000100800 */
[----:B------:R-:W4:Y:S01]  /*36610*/  LDL.LU R29, [R1+0x1850] ;  /* 0x00185000011d7983 */ /* 0x000f220000300800 */
[----:B------:R-:W-:-:S02]  /*36620*/  IMAD.X R41, R41, 0x1, R0, P2 ;  /* 0x0000000129297824 */ /* 0x000fc400010e0600 */
[----:B------:R-:W-:-:S03]  /*36630*/  IMAD.MOV.U32 R8, RZ, RZ, R44 ;  /* 0x000000ffff087224 */ /* 0x000fc600078e002c */
[----:B------:R1:W-:Y:S04]  /*36640*/  STL [R1+0x17cc], R41 ;  /* 0x0017cc2901007387 */ /* 0x0003e80000100800 */
[----:B-1----:R-:W4:Y:S01]  /*36650*/  LDL.LU R44, [R1+0x1888] ;  /* 0x00188800012c7983 */ /* 0x002f220000300800 */
[----:B------:R-:W-:Y:S02]  /*36660*/  SEL R4, R4, RZ, !P5 ;  /* 0x000000ff04047207 */ /* 0x000fe40006800000 */
[----:B------:R-:W-:Y:S02]  /*36670*/  ISETP.GT.AND P2, PT, R3, 0x7, PT ;  /* 0x000000070300780c */ /* 0x000fe40003f44270 */
[----:B------:R-:W-:Y:S01]  /*36680*/  ISETP.NE.U32.AND P6, PT, R4, RZ, PT ;  /* 0x000000ff0400720c */ /* 0x000fe20003fc5070 */
[----:B------:R-:W-:Y:S01]  /*36690*/  IMAD R4, R211, 0x8000, R5 ;  /* 0x00008000d3047824 */ /* 0x000fe200078e0205 */
[----:B------:R-:W-:Y:S01]  /*366a0*/  SEL R5, RZ, 0x4, !P2 ;  /* 0x00000004ff057807 */ /* 0x000fe20005000000 */
[----:B------:R-:W-:-:S02]  /*366b0*/  IMAD.MOV.U32 R9, RZ, RZ, R45 ;  /* 0x000000ffff097224 */ /* 0x000fc400078e002d */
[----:B------:R-:W4:Y:S01]  /*366c0*/  LDL.LU R45, [R1+0x1884] ;  /* 0x00188400012d7983 */ /* 0x000f220000300800 */
[----:B------:R-:W-:-:S07]  /*366d0*/  SEL R5, R5, RZ, !P5 ;  /* 0x000000ff05057207 */ /* 0x000fce0006800000 */
[----:B------:R1:W-:Y:S02]  /*366e0*/  LDGSTS.E [R4+0x20c00], [R8.64], P6 ;  /* 0x20c0000008047fae */ /* 0x0003e4000b121844 */
[----:B-1----:R-:W-:Y:S02]  /*366f0*/  IMAD.MOV.U32 R8, RZ, RZ, R40 ;  /* 0x000000ffff087224 */ /* 0x002fe400078e0028 */
[----:B------:R-:W-:Y:S02]  /*36700*/  IMAD.MOV.U32 R9, RZ, RZ, R41 ;  /* 0x000000ffff097224 */ /* 0x000fe400078e0029 */
[----:B------:R-:W4:Y:S04]  /*36710*/  LDL.LU R41, [R1+0x188c] ;  /* 0x00188c0001297983 */ /* 0x000f280000300800 */
[----:B------:R1:W-:Y:S01]  /*36720*/  LDGSTS.E [R4+0x20e00], [R8.64], P6 ;  /* 0x20e0000008047fae */ /* 0x0003e2000b121844 */
[----:B------:R-:W-:-:S02]  /*36730*/  ISETP.NE.U32.AND P6, PT, R5, RZ, PT ;  /* 0x000000ff0500720c */ /* 0x000fc40003fc5070 */
[----:B--2---:R-:W-:-:S05]  /*36740*/  IADD3 R52, P2, R52, R49, RZ ;  /* 0x0000003134347210 */ /* 0x004fca0007f5e0ff */
[----:B------:R-:W-:Y:S04]  /*36750*/  STL [R1+0x1808], R52 ;  /* 0x0018083401007387 */ /* 0x000fe80000100800 */
[----:B------:R-:W2:Y:S01]  /*36760*/  LDL.LU R40, [R1+0x1890] ;  /* 0x0018900001287983 */ /* 0x000ea20000300800 */
[----:B-1----:R-:W-:Y:S02]  /*36770*/  IMAD.MOV.U32 R8, RZ, RZ, R52 ;  /* 0x000000ffff087224 */ /* 0x002fe400078e0034 */
[----:B------:R-:W-:Y:S01]  /*36780*/  IMAD.X R53, R53, 0x1, R0, P2 ;  /* 0x0000000135357824 */ /* 0x000fe200010e0600 */
[----:B------:R-:W-:-:S05]  /*36790*/  IADD3 R37, P2, R37, R49, RZ ;  /* 0x0000003125257210 */ /* 0x000fca0007f5e0ff */
[----:B------:R-:W-:Y:S01]  /*367a0*/  IMAD.X R48, R48, 0x1, R0, P2 ;  /* 0x0000000130307824 */ /* 0x000fe200010e0600 */
[----:B------:R-:W-:-:S04]  /*367b0*/  ISETP.GT.AND P2, PT, R3, 0xb, PT ;  /* 0x0000000b0300780c */ /* 0x000fc80003f44270 */
[----:B------:R-:W-:Y:S01]  /*367c0*/  SEL R5, RZ, 0x4, !P2 ;  /* 0x00000004ff057807 */ /* 0x000fe20005000000 */
[----:B------:R1:W-:Y:S01]  /*367d0*/  STL [R1+0x1804], R53 ;  /* 0x0018043501007387 */ /* 0x0003e20000100800 */
[----:B------:R-:W-:Y:S01]  /*367e0*/  IMAD.MOV.U32 R9, RZ, RZ, R53 ;  /* 0x000000ffff097224 */ /* 0x000fe200078e0035 */
[----:B---3--:R-:W-:Y:S02]  /*367f0*/  IADD3 R32, P2, R32, R49, RZ ;  /* 0x0000003120207210 */ /* 0x008fe40007f5e0ff */
[----:B------:R-:W-:Y:S04]  /*36800*/  STL [R1+0x1810], R37 ;  /* 0x0018102501007387 */ /* 0x000fe80000100800 */
[----:B------:R-:W-:Y:S04]  /*36810*/  STL [R1+0x180c], R48 ;  /* 0x00180c3001007387 */ /* 0x000fe80000100800 */
[----:B-1----:R-:W2:Y:S04]  /*36820*/  LDL.LU R53, [R1+0x18c8] ;  /* 0x0018c80001357983 */ /* 0x002ea80000300800 */
[----:B------:R1:W-:Y:S01]  /*36830*/  LDGSTS.E [R4+0x21c00], [R8.64], P6 ;  /* 0x21c0000008047fae */ /* 0x0003e2000b121844 */
[----:B------:R-:W-:-:S03]  /*36840*/  SEL R5, R5, RZ, !P5 ;  /* 0x000000ff05057207 */ /* 0x000fc60006800000 */
[----:B------:R-:W2:Y:S04]  /*36850*/  LDL.LU R56, [R1+0x18c4] ;  /* 0x0018c40001387983 */ /* 0x000ea80000300800 */
[----:B------:R-:W-:Y:S01]  /*36860*/  STL [R1+0x1848], R32 ;  /* 0x0018482001007387 */ /* 0x000fe20000100800 */
[----:B-1----:R-:W-:Y:S02]  /*36870*/  IMAD.MOV.U32 R8, RZ, RZ, R37 ;  /* 0x000000ffff087224 */ /* 0x002fe400078e0025 */
[----:B------:R-:W-:-:S05]  /*36880*/  IMAD.MOV.U32 R9, RZ, RZ, R48 ;  /* 0x000000ffff097224 */ /* 0x000fca00078e0030 */
[----:B------:R1:W-:Y:S01]  /*36890*/  LDGSTS.E [R4+0x21e00], [R8.64], P6 ;  /* 0x21e0000008047fae */ /* 0x0003e2000b121844 */
[----:B------:R-:W-:Y:S01]  /*368a0*/  ISETP.NE.U32.AND P6, PT, R5, RZ, PT ;  /* 0x000000ff0500720c */ /* 0x000fe20003fc5070 */
[----:B-1----:R-:W-:Y:S02]  /*368b0*/  IMAD.MOV.U32 R8, RZ, RZ, R32 ;  /* 0x000000ffff087224 */ /* 0x002fe400078e0020 */
[----:B----4-:R-:W-:-:S05]  /*368c0*/  IMAD.X R33, R33, 0x1, R0, P2 ;  /* 0x0000000121217824 */ /* 0x010fca00010e0600 */
[----:B------:R1:W-:Y:S01]  /*368d0*/  STL [R1+0x1844], R33 ;  /* 0x0018442101007387 */ /* 0x0003e20000100800 */
        /* <DEDUP_REMOVED lines=8> */
[----:B------:R-:W-:Y:S01]  /*36960*/  ISETP.GT.AND P2, PT, R3, 0xf, PT ;  /* 0x0000000f0300780c */ /* 0x000fe20003f44270 */
[----:B----4-:R-:W-:-:S02]  /*36970*/  IMAD.MOV.U32 R9, RZ, RZ, R36 ;  /* 0x000000ffff097224 */ /* 0x010fc400078e0024 */
[----:B------:R-:W3:Y:S01]  /*36980*/  LDL.LU R48, [R1+0x1904] ;  /* 0x0019040001307983 */ /* 0x000ee20000300800 */
[----:B------:R-:W-:Y:S02]  /*36990*/  SEL R5, RZ, 0x4, !P2 ;  /* 0x00000004ff057807 */ /* 0x000fe40005000000 */
[----:B------:R-:W-:Y:S01]  /*369a0*/  IADD3 R44, P2, R44, R49, RZ ;  /* 0x000000312c2c7210 */ /* 0x000fe20007f5e0ff */
[----:B------:R-:W3:Y:S01]  /*369b0*/  LDL.LU R36, [R1+0x1908] ;  /* 0x0019080001247983 */ /* 0x000ee20000300800 */
[----:B------:R-:W-:-:S03]  /*369c0*/  IMAD.MOV.U32 R8, RZ, RZ, R29 ;  /* 0x000000ffff087224 */ /* 0x000fc600078e001d */
[----:B------:R1:W-:Y:S04]  /*369d0*/  STL [R1+0x1888], R44 ;  /* 0x0018882c01007387 */ /* 0x0003e80000100800 */
[----:B------:R-:W3:Y:S04]  /*369e0*/  LDL.LU R37, [R1+0x190c] ;  /* 0x00190c0001257983 */ /* 0x000ee80000300800 */
[----:B------:R-:W3:Y:S01]  /*369f0*/  LDL.LU R29, [R1+0x1910] ;  /* 0x00191000011d7983 */ /* 0x000ee20000300800 */
[----:B------:R-:W-:Y:S01]  /*36a00*/  SEL R5, R5, RZ, !P5 ;  /* 0x000000ff05057207 */ /* 0x000fe20006800000 */
[----:B------:R-:W-:-:S02]  /*36a10*/  IMAD.X R45, R45, 0x1, R0, P2 ;  /* 0x000000012d2d7824 */ /* 0x000fc400010e0600 */
[----:B------:R1:W-:Y:S01]  /*36a20*/  LDGSTS.E [R4+0x22e00], [R8.64], P6 ;  /* 0x22e0000008047fae */ /* 0x0003e2000b121844 */
[----:B------:R-:W-:Y:S01]  /*36a30*/  ISETP.NE.U32.AND P6, PT, R5, RZ, PT ;  /* 0x000000ff0500720c */ /* 0x000fe20003fc5070 */
[----:B-1----:R-:W-:Y:S02]  /*36a40*/  IMAD.MOV.U32 R8, RZ, RZ, R44 ;  /* 0x000000ffff087224 */ /* 0x002fe400078e002c */
[----:B------:R-:W-:-:S10]  /*36a50*/  IMAD.MOV.U32 R9, RZ, RZ, R45 ;  /* 0x000000ffff097224 */ /* 0x000fd400078e002d */
[----:B------:R1:W-:Y:S04]  /*36a60*/  LDGSTS.E [R4+0x23c00], [R8.64], P6 ;  /* 0x23c0000008047fae */ /* 0x0003e8000b121844 */
[----:B------:R-:W-:Y:S01]  /*36a70*/  STL [R1+0x1884], R45 ;  /* 0x0018842d01007387 */ /* 0x000fe20000100800 */
[----:B--2---:R-:W-:-:S05]  /*36a80*/  IADD3 R40, P2, R40, R49, RZ ;  /* 0x0000003128287210 */ /* 0x004fca0007f5e0ff */
[----:B------:R-:W-:Y:S01]  /*36a90*/  IMAD.X R41, R41, 0x1, R0, P2 ;  /* 0x0000000129297824 */ /* 0x000fe200010e0600 */
[----:B------:R-:W-:Y:S01]  /*36aa0*/  ISETP.GT.AND P2, PT, R3, 0x13, PT ;  /* 0x000000130300780c */ /* 0x000fe20003f44270 */
[----:B-1----:R-:W-:-:S03]  /*36ab0*/  IMAD.MOV.U32 R8, RZ, RZ, R40 ;  /* 0x000000ffff087224 */ /* 0x002fc600078e0028 */
[----:B------:R-:W-:Y:S01]  /*36ac0*/  SEL R5, RZ, 0x4, !P2 ;  /* 0x00000004ff057807 */ /* 0x000fe20005000000 */
[----:B------:R-:W-:-:S03]  /*36ad0*/  IMAD.MOV.U32 R9, RZ, RZ, R41 ;  /* 0x000000ffff097224 */ /* 0x000fc600078e0029 */
[----:B------:R-:W-:Y:S02]  /*36ae0*/  SEL R5, R5, RZ, !P5 ;  /* 0x000000ff05057207 */ /* 0x000fe40006800000 */
[----:B------:R1:W-:Y:S02]  /*36af0*/  LDGSTS.E [R4+0x23e00], [R8.64], P6 ;  /* 0x23e0000008047fae */ /* 0x0003e4000b121844 */
[----:B------:R-:W-:Y:S02]  /*36b00*/  ISETP.NE.U32.AND P6, PT, R5, RZ, PT ;  /* 0x000000ff0500720c */ /* 0x000fe40003fc5070 */
[----:B------:R-:W-:Y:S04]  /*36b10*/  STL [R1+0x1890], R40 ;  /* 0x0018902801007387 */ /* 0x000fe80000100800 */
[----:B------:R2:W-:Y:S04]  /*36b20*/  STL [R1+0x188c], R41 ;  /* 0x00188c2901007387 */ /* 0x0005e80000100800 */
[----:B------:R-:W4:Y:S04]  /*36b30*/  LDL.LU R44, [R1+0x1948] ;  /* 0x00194800012c7983 */ /* 0x000f280000300800 */
[----:B--2---:R-:W4:Y:S01]  /*36b40*/  LDL.LU.64 R40, [R1+0x1698] ;  /* 0x0016980001287983 */ /* 0x004f220000300a00 */
[----:B------:R-:W-:-:S05]  /*36b50*/  IADD3 R53, P2, R53, R49, RZ ;  /* 0x0000003135357210 */ /* 0x000fca0007f5e0ff */
[----:B------:R-:W-:Y:S01]  /*36b60*/  IMAD.X R56, R56, 0x1, R0, P2 ;  /* 0x0000000138387824 */ /* 0x000fe200010e0600 */
[----:B------:R-:W-:-:S04]  /*36b70*/  ISETP.GT.AND P2, PT, R3, 0x17, PT ;  /* 0x000000170300780c */ /* 0x000fc80003f44270 */
[----:B------:R-:W-:Y:S01]  /*36b80*/  SEL R5, RZ, 0x4, !P2 ;  /* 0x00000004ff057807 */ /* 0x000fe20005000000 */
[----:B-1----:R-:W-:Y:S02]  /*36b90*/  IMAD.MOV.U32 R8, RZ, RZ, R53 ;  /* 0x000000ffff087224 */ /* 0x002fe400078e0035 */
[----:B------:R-:W-:-:S05]  /*36ba0*/  IMAD.MOV.U32 R9, RZ, RZ, R56 ;  /* 0x000000ffff097224 */ /* 0x000fca00078e0038 */
[----:B------:R1:W-:Y:S04]  /*36bb0*/  LDGSTS.E [R4+0x24c00], [R8.64], P6 ;  /* 0x24c0000008047fae */ /* 0x0003e8000b121844 */
[----:B------:R1:W-:Y:S04]  /*36bc0*/  STL [R1+0x18c8], R53 ;  /* 0x0018c83501007387 */ /* 0x0003e80000100800 */
[----:B------:R-:W4:Y:S04]  /*36bd0*/  LDL.LU R45, [R1+0x1944] ;  /* 0x00194400012d7983 */ /* 0x000f280000300800 */
[----:B------:R-:W4:Y:S04]  /*36be0*/  LDL.LU R52, [R1+0x1950] ;  /* 0x0019500001347983 */ /* 0x000f280000300800 */
[----:B------:R-:W-:Y:S01]  /*36bf0*/  STL [R1+0x18c4], R56 ;  /* 0x0018c43801007387 */ /* 0x000fe20000100800 */
[----:B---3--:R-:W-:-:S05]  /*36c00*/  IADD3 R32, P2, R32, R49, RZ ;  /* 0x0000003120207210 */ /* 0x008fca0007f5e0ff */
[----:B------:R-:W-:Y:S02]  /*36c10*/  IMAD.X R33, R33, 0x1, R0, P2 ;  /* 0x0000000121217824 */ /* 0x000fe400010e0600 */
[----:B-1----:R-:W-:Y:S02]  /*36c20*/  IMAD.MOV.U32 R8, RZ, RZ, R32 ;  /* 0x000000ffff087224 */ /* 0x002fe400078e0020 */
[----:B------:R-:W-:-:S05]  /*36c30*/  IMAD.MOV.U32 R9, RZ, RZ, R33 ;  /* 0x000000ffff097224 */ /* 0x000fca00078e0021 */
[----:B------:R1:W-:Y:S01]  /*36c40*/  LDGSTS.E [R4+0x24e00], [R8.64], P6 ;  /* 0x24e0000008047fae */ /* 0x0003e2000b121844 */
[----:B------:R-:W-:-:S03]  /*36c50*/  IADD3 R36, P6, R36, R49, RZ ;  /* 0x0000003124247210 */ /* 0x000fc60007fde0ff */
[----:B------:R-:W-:Y:S02]  /*36c60*/  STL [R1+0x18d0], R32 ;  /* 0x0018d02001007387 */ /* 0x000fe40000100800 */
[--C-:B------:R-:W-:Y:S01]  /*36c70*/  IMAD.X R48, R48, 0x1, R0.reuse, P6 ;  /* 0x0000000130307824 */ /* 0x100fe200030e0600 */
[----:B------:R-:W-:Y:S01]  /*36c80*/  IADD3 R29, P6, R29, R49, RZ ;  /* 0x000000311d1d7210 */ /* 0x000fe20007fde0ff */
[----:B------:R3:W-:Y:S04]  /*36c90*/  STL [R1+0x18cc], R33 ;  /* 0x0018cc2101007387 */ /* 0x0007e80000100800 */
[----:B------:R-:W2:Y:S01]  /*36ca0*/  LDL.LU R53, [R1+0x194c] ;  /* 0x00194c0001357983 */ /* 0x000ea20000300800 */
[----:B------:R-:W-:-:S03]  /*36cb0*/  IMAD.X R37, R37, 0x1, R0, P6 ;  /* 0x0000000125257824 */ /* 0x000fc600030e0600 */
[----:B---3--:R-:W3:Y:S04]  /*36cc0*/  LDL.LU.64 R32, [R1+0x1690] ;  /* 0x0016900001207983 */ /* 0x008ee80000300a00 */
[----:B------:R1:W-:Y:S04]  /*36cd0*/  STL [R1+0x1908], R36 ;  /* 0x0019082401007387 */ /* 0x0003e80000100800 */
[----:B------:R-:W-:Y:S04]  /*36ce0*/  STL [R1+0x1904], R48 ;  /* 0x0019043001007387 */ /* 0x000fe80000100800 */
[----:B------:R-:W3:Y:S04]  /*36cf0*/  LDL.LU.64 R60, [R1+0x16b8] ;  /* 0x0016b800013c7983 */ /* 0x000ee80000300a00 */
[----:B------:R-:W-:Y:S04]  /*36d00*/  STL [R1+0x1910], R29 ;  /* 0x0019101d01007387 */ /* 0x000fe80000100800 */
[----:B------:R1:W-:Y:S04]  /*36d10*/  STL [R1+0x190c], R37 ;  /* 0x00190c2501007387 */ /* 0x0003e80000100800 */
[----:B------:R-:W3:Y:S01]  /*36d20*/  LDL.LU.64 R56, [R1+0x16b0] ;  /* 0x0016b00001387983 */ /* 0x000ee20000300a00 */
[----:B------:R-:W-:-:S04]  /*36d30*/  SEL R5, R5, RZ, !P5 ;  /* 0x000000ff05057207 */ /* 0x000fc80006800000 */
[----:B------:R-:W-:Y:S01]  /*36d40*/  ISETP.NE.U32.AND P2, PT, R5, RZ, PT ;  /* 0x000000ff0500720c */ /* 0x000fe20003f45070 */
[----:B-1----:R-:W-:Y:S02]  /*36d50*/  IMAD.MOV.U32 R8, RZ, RZ, R36 ;  /* 0x000000ffff087224 */ /* 0x002fe400078e0024 */
[----:B------:R-:W-:Y:S01]  /*36d60*/  IMAD.MOV.U32 R77, RZ, RZ, c[0x0][0x18c] ;  /* 0x00006300ff4d7624 */ /* 0x000fe200078e00ff */
[----:B------:R-:W3:Y:S01]  /*36d70*/  LDL.LU R36, [R1+0x1988] ;  /* 0x0019880001247983 */ /* 0x000ee20000300800 */
[----:B------:R-:W-:-:S03]  /*36d80*/  IMAD.MOV.U32 R9, RZ, RZ, R48 ;  /* 0x000000ffff097224 */ /* 0x000fc600078e0030 */
[----:B------:R-:W3:Y:S01]  /*36d90*/  LDL.LU.64 R70, [R1+0x16a8] ;  /* 0x0016a80001467983 */ /* 0x000ee20000300a00 */
[----:B------:R-:W-:-:S03]  /*36da0*/  IMAD.SHL.U32 R77, R77, 0x20, RZ ;  /* 0x000000204d4d7824 */ /* 0x000fc600078e00ff */
[----:B------:R-:W3:Y:S01]  /*36db0*/  LDL.LU.64 R68, [R1+0x16a0] ;  /* 0x0016a00001447983 */ /* 0x000ee20000300a00 */
[----:B------:R-:W-:-:S03]  /*36dc0*/  IMAD.SHL.U32 R77, R77, 0x4, RZ ;  /* 0x000000044d4d7824 */ /* 0x000fc600078e00ff */
[----:B------:R1:W-:Y:S04]  /*36dd0*/  LDGSTS.E [R4+0x25c00], [R8.64], P2 ;  /* 0x25c0000008047fae */ /* 0x0003e80009121844 */
[----:B------:R-:W3:Y:S01]  /*36de0*/  LDL.LU.64 R64, [R1+0x16d0] ;  /* 0x0016d00001407983 */ /* 0x000ee20000300a00 */
[----:B-1----:R-:W-:Y:S02]  /*36df0*/  IMAD.MOV.U32 R8, RZ, RZ, R29 ;  /* 0x000000ffff087224 */ /* 0x002fe400078e001d */
[----:B------:R-:W-:Y:S02]  /*36e00*/  IMAD.MOV.U32 R9, RZ, RZ, R37 ;  /* 0x000000ffff097224 */ /* 0x000fe400078e0025 */
[----:B------:R-:W3:Y:S04]  /*36e10*/  LDL.LU R37, [R1+0x1984] ;  /* 0x0019840001257983 */ /* 0x000ee80000300800 */
[----:B------:R1:W-:Y:S01]  /*36e20*/  LDGSTS.E [R4+0x25e00], [R8.64], P2 ;  /* 0x25e0000008047fae */ /* 0x0003e20009121844 */
[----:B----4-:R-:W-:-:S02]  /*36e30*/  IADD3 R44, P6, R44, R49, RZ ;  /* 0x000000312c2c7210 */ /* 0x010fc40007fde0ff */
[----:B------:R-:W-:-:S03]  /*36e40*/  IADD3 R128, P2, R40, R77, RZ ;  /* 0x0000004d28807210 */ /* 0x000fc60007f5e0ff */
[----:B------:R-:W-:Y:S02]  /*36e50*/  STL [R1+0x1948], R44 ;  /* 0x0019482c01007387 */ /* 0x000fe40000100800 */
[----:B------:R-:W-:Y:S02]  /*36e60*/  IMAD.X R129, R41, 0x1, R2, P2 ;  /* 0x0000000129817824 */ /* 0x000fe400010e0602 */
[----:B------:R-:W4:Y:S01]  /*36e70*/  LDL.LU.64 R40, [R1+0x16c8] ;  /* 0x0016c80001287983 */ /* 0x000f220000300a00 */
[----:B-1----:R-:W-:Y:S02]  /*36e80*/  IMAD.MOV.U32 R8, RZ, RZ, R44 ;  /* 0x000000ffff087224 */ /* 0x002fe400078e002c */
[----:B------:R-:W-:Y:S01]  /*36e90*/  IMAD.X R45, R45, 0x1, R0, P6 ;  /* 0x000000012d2d7824 */ /* 0x000fe200030e0600 */
[----:B------:R-:W-:-:S04]  /*36ea0*/  ISETP.GT.AND P6, PT, R3, 0x1b, PT ;  /* 0x0000001b0300780c */ /* 0x000fc80003fc4270 */
[----:B------:R-:W-:Y:S02]  /*36eb0*/  SEL R5, RZ, 0x4, !P6 ;  /* 0x00000004ff057807 */ /* 0x000fe40007000000 */
[----:B------:R-:W-:Y:S01]  /*36ec0*/  IADD3 R52, P2, R52, R49, RZ ;  /* 0x0000003134347210 */ /* 0x000fe20007f5e0ff */
[----:B------:R1:W-:Y:S04]  /*36ed0*/  STL [R1+0x1944], R45 ;  /* 0x0019442d01007387 */ /* 0x0003e80000100800 */
[----:B------:R-:W4:Y:S04]  /*36ee0*/  LDL.LU R48, [R1+0x198c] ;  /* 0x00198c0001307983 */ /* 0x000f280000300800 */
[----:B------:R-:W4:Y:S01]  /*36ef0*/  LDL.LU R29, [R1+0x1990] ;  /* 0x00199000011d7983 */ /* 0x000f220000300800 */
[----:B------:R-:W-:-:S02]  /*36f00*/  IMAD.MOV.U32 R9, RZ, RZ, R45 ;  /* 0x000000ffff097224 */ /* 0x000fc400078e002d */
[----:B--2---:R-:W-:Y:S01]  /*36f10*/  IMAD.X R53, R53, 0x1, R0, P2 ;  /* 0x0000000135357824 */ /* 0x004fe200010e0600 */
[----:B---3--:R-:W-:-:S05]  /*36f20*/  IADD3 R126, P6, R32, R77, RZ ;  /* 0x0000004d207e7210 */ /* 0x008fca0007fde0ff */
[----:B------:R-:W-:Y:S02]  /*36f30*/  IMAD.X R127, R33, 0x1, R2, P6 ;  /* 0x00000001217f7824 */ /* 0x000fe400030e0602 */
[----:B------:R-:W2:Y:S01]  /*36f40*/  LDL.LU.64 R32, [R1+0x16c0] ;  /* 0x0016c00001207983 */ /* 0x000ea20000300a00 */
[----:B------:R-:W-:-:S03]  /*36f50*/  IADD3 R124, P6, R60, R77, RZ ;  /* 0x0000004d3c7c7210 */ /* 0x000fc60007fde0ff */
[----:B------:R-:W-:Y:S04]  /*36f60*/  STL [R1+0x1950], R52 ;  /* 0x0019503401007387 */ /* 0x000fe80000100800 */
[----:B------:R3:W-:Y:S01]  /*36f70*/  STL [R1+0x194c], R53 ;  /* 0x00194c3501007387 */ /* 0x0007e20000100800 */
[----:B------:R-:W-:-:S03]  /*36f80*/  IMAD.X R125, R61, 0x1, R2, P6 ;  /* 0x000000013d7d7824 */ /* 0x000fc600030e0602 */
[----:B------:R-:W2:Y:S01]  /*36f90*/  LDL.LU.64 R60, [R1+0x16f0] ;  /* 0x0016f000013c7983 */ /* 0x000ea20000300a00 */
[----:B------:R-:W-:-:S05]  /*36fa0*/  IADD3 R122, P2, R56, R77, RZ ;  /* 0x0000004d387a7210 */ /* 0x000fca0007f5e0ff */
[----:B------:R-:W-:Y:S02]  /*36fb0*/  IMAD.X R123, R57, 0x1, R2, P2 ;  /* 0x00000001397b7824 */ /* 0x000fe400010e0602 */
[----:B------:R-:W2:Y:S04]  /*36fc0*/  LDL.LU.64 R56, [R1+0x16e8] ;  /* 0x0016e80001387983 */ /* 0x000ea80000300a00 */
[----:B-1----:R-:W2:Y:S01]  /*36fd0*/  LDL.LU.64 R44, [R1+0x16e0] ;  /* 0x0016e000012c7983 */ /* 0x002ea20000300a00 */
[----:B------:R-:W-:-:S04]  /*36fe0*/  SEL R5, R5, RZ, !P5 ;  /* 0x000000ff05057207 */ /* 0x000fc80006800000 */
[----:B------:R-:W-:Y:S02]  /*36ff0*/  ISETP.NE.U32.AND P6, PT, R5, RZ, PT ;  /* 0x000000ff0500720c */ /* 0x000fe40003fc5070 */
[----:B------:R-:W-:-:S05]  /*37000*/  IADD3 R120, P2, R70, R77, RZ ;  /* 0x0000004d46787210 */ /* 0x000fca0007f5e0ff */
[----:B------:R-:W-:Y:S01]  /*37010*/  IMAD.X R121, R71, 0x1, R2, P2 ;  /* 0x0000000147797824 */ /* 0x000fe200010e0602 */
[----:B------:R-:W-:-:S05]  /*37020*/  IADD3 R118, P2, R68, R77, RZ ;  /* 0x0000004d44767210 */ /* 0x000fca0007f5e0ff */
[----:B------:R1:W-:Y:S01]  /*37030*/  LDGSTS.E [R4+0x26c00], [R8.64], P6 ;  /* 0x26c0000008047fae */ /* 0x0003e2000b121844 */
[----:B------:R-:W-:Y:S01]  /*37040*/  IMAD.X R119, R69, 0x1, R2, P2 ;  /* 0x0000000145777824 */ /* 0x000fe200010e0602 */
[----:B------:R-:W-:Y:S01]  /*37050*/  IADD3 R36, P2, R36, R49, RZ ;  /* 0x0000003124247210 */ /* 0x000fe20007f5e0ff */
[----:B-1----:R-:W-:Y:S02]  /*37060*/  IMAD.MOV.U32 R8, RZ, RZ, R52 ;  /* 0x000000ffff087224 */ /* 0x002fe400078e0034 */
[----:B------:R-:W-:Y:S02]  /*37070*/  IMAD.MOV.U32 R9, RZ, RZ, R53 ;  /* 0x000000ffff097224 */ /* 0x000fe400078e0035 */
[----:B------:R-:W-:Y:S01]  /*37080*/  IMAD.X R37, R37, 0x1, R0, P2 ;  /* 0x0000000125257824 */ /* 0x000fe200010e0600 */
[----:B---3--:R-:W3:Y:S01]  /*37090*/  LDL.LU.64 R52, [R1+0x16d8] ;  /* 0x0016d80001347983 */ /* 0x008ee20000300a00 */
[----:B------:R-:W-:-:S03]  /*370a0*/  ISETP.GT.AND P2, PT, R3, 0x1f, PT ;  /* 0x0000001f0300780c */ /* 0x000fc60003f44270 */
[----:B------:R1:W-:Y:S01]  /*370b0*/  LDGSTS.E [R4+0x26e00], [R8.64], P6 ;  /* 0x26e0000008047fae */ /* 0x0003e2000b121844 */
[----:B------:R-:W-:Y:S02]  /*370c0*/  IADD3 R116, P6, R64, R77, RZ ;  /* 0x0000004d40747210 */ /* 0x000fe40007fde0ff */
[----:B------:R-:W-:-:S03]  /*370d0*/  SEL R5, RZ, 0x4, !P2 ;  /* 0x00000004ff057807 */ /* 0x000fc60005000000 */
[----:B------:R-:W-:Y:S01]  /*370e0*/  IMAD.X R117, R65, 0x1, R2, P6 ;  /* 0x0000000141757824 */ /* 0x000fe200030e0602 */
[----:B------:R-:W-:Y:S04]  /*370f0*/  STL [R1+0x1988], R36 ;  /* 0x0019882401007387 */ /* 0x000fe80000100800 */
[----:B------:R2:W-:Y:S01]  /*37100*/  STL [R1+0x1984], R37 ;  /* 0x0019842501007387 */ /* 0x0005e20000100800 */
[----:B------:R-:W-:Y:S01]  /*37110*/  SEL R5, R5, RZ, !P5 ;  /* 0x000000ff05057207 */ /* 0x000fe20006800000 */
[----:B-1----:R-:W-:Y:S02]  /*37120*/  IMAD.MOV.U32 R8, RZ, RZ, R36 ;  /* 0x000000ffff087224 */ /* 0x002fe400078e0024 */
[----:B------:R-:W-:Y:S01]  /*37130*/  IMAD.MOV.U32 R9, RZ, RZ, R37 ;  /* 0x000000ffff097224 */ /* 0x000fe200078e0025 */
[----:B----4-:R-:W-:-:S05]  /*37140*/  IADD3 R114, P6, R40, R77, RZ ;  /* 0x0000004d28727210 */ /* 0x010fca0007fde0ff */
[----:B------:R-:W-:Y:S02]  /*37150*/  IMAD.X R115, R41, 0x1, R2, P6 ;  /* 0x0000000129737824 */ /* 0x000fe400030e0602 */
[----:B------:R-:W4:Y:S01]  /*37160*/  LDL.LU.64 R40, [R1+0x1780] ;  /* 0x0017800001287983 */ /* 0x000f220000300a00 */
[----:B------:R-:W-:-:S05]  /*37170*/  IADD3 R29, P2, R29, R49, RZ ;  /* 0x000000311d1d7210 */ /* 0x000fca0007f5e0ff */
[----:B------:R-:W-:Y:S01]  /*37180*/  IMAD.X R48, R48, 0x1, R0, P2 ;  /* 0x0000000130307824 */ /* 0x000fe200010e0600 */
[----:B--2---:R-:W-:-:S05]  /*37190*/  IADD3 R112, P6, R32, R77, RZ ;  /* 0x0000004d20707210 */ /* 0x004fca0007fde0ff */
[----:B------:R-:W-:Y:S02]  /*371a0*/  IMAD.X R113, R33, 0x1, R2, P6 ;  /* 0x0000000121717824 */ /* 0x000fe400030e0602 */
[----:B------:R-:W2:Y:S04]  /*371b0*/  LDL.LU.64 R32, [R1+0x1778] ;  /* 0x0017780001207983 */ /* 0x000ea80000300a00 */
[----:B------:R-:W-:Y:S01]  /*371c0*/  STL [R1+0x1990], R29 ;  /* 0x0019901d01007387 */ /* 0x000fe20000100800 */
[----:B------:R-:W-:-:S03]  /*371d0*/  IADD3 R110, P6, R60, R77, RZ ;  /* 0x0000004d3c6e7210 */ /* 0x000fc60007fde0ff */
[----:B------:R1:W-:Y:S04]  /*371e0*/  STL [R1+0x198c], R48 ;  /* 0x00198c3001007387 */ /* 0x0003e80000100800 */
[----:B------:R-:W2:Y:S01]  /*371f0*/  LDL.LU R156, [R1+0x1998] ;  /* 0x00199800019c7983 */ /* 0x000ea20000300800 */
[----:B------:R-:W-:-:S05]  /*37200*/  IADD3 R108, P2, R56, R77, RZ ;  /* 0x0000004d386c7210 */ /* 0x000fca0007f5e0ff */
[--C-:B------:R-:W-:Y:S01]  /*37210*/  IMAD.X R109, R57, 0x1, R2.reuse, P2 ;  /* 0x00000001396d7824 */ /* 0x100fe200010e0602 */
[----:B------:R-:W-:Y:S01]  /*37220*/  IADD3 R106, P2, R44, R77, RZ ;  /* 0x0000004d2c6a7210 */ /* 0x000fe20007f5e0ff */
[----:B------:R-:W-:Y:S01]  /*37230*/  IMAD.X R111, R61, 0x1, R2, P6 ;  /* 0x000000013d6f7824 */ /* 0x000fe200030e0602 */
[----:B------:R-:W-:-:S03]  /*37240*/  ISETP.NE.U32.AND P6, PT, R5, RZ, PT ;  /* 0x000000ff0500720c */ /* 0x000fc60003fc5070 */
[----:B------:R-:W-:Y:S02]  /*37250*/  IMAD.X R107, R45, 0x1, R2, P2 ;  /* 0x000000012d6b7824 */ /* 0x000fe400010e0602 */
[----:B------:R-:W2:Y:S04]  /*37260*/  LDL.LU.64 R44, [R1+0x1770] ;  /* 0x00177000012c7983 */ /* 0x000ea80000300a00 */
[----:B------:R-:W2:Y:S04]  /*37270*/  LDL.LU R5, [R1+0x1994] ;  /* 0x0019940001057983 */ /* 0x000ea80000300800 */
[----:B------:R-:W2:Y:S04]  /*37280*/  LDL.LU R191, [R1+0x19a8] ;  /* 0x0019a80001bf7983 */ /* 0x000ea80000300800 */
[----:B------:R-:W2:Y:S04]  /*37290*/  LDL.LU.64 R36, [R1+0x1768] ;  /* 0x0017680001247983 */ /* 0x000ea80000300a00 */
[----:B------:R-:W2:Y:S04]  /*372a0*/  LDL.LU R190, [R1+0x19a4] ;  /* 0x0019a40001be7983 */ /* 0x000ea80000300800 */
[----:B------:R-:W2:Y:S04]  /*372b0*/  LDL.LU R184, [R1+0x19b4] ;  /* 0x0019b40001b87983 */ /* 0x000ea80000300800 */
[----:B------:R-:W2:Y:S04]  /*372c0*/  LDL.LU R158, [R1+0x19b8] ;  /* 0x0019b800019e7983 */ /* 0x000ea80000300800 */
[----:B------:R-:W2:Y:S04]  /*372d0*/  LDL.LU R186, [R1+0x19c8] ;  /* 0x0019c80001ba7983 */ /* 0x000ea80000300800 */
[----:B------:R1:W-:Y:S02]  /*372e0*/  LDGSTS.E [R4+0x27c00], [R8.64], P6 ;  /* 0x27c0000008047fae */ /* 0x0003e4000b121844 */
[----:B-1----:R-:W-:-:S02]  /*372f0*/  IMAD.MOV.U32 R9, RZ, RZ, R48 ;  /* 0x000000ffff097224 */ /* 0x002fc400078e0030 */
[----:B------:R-:W2:Y:S04]  /*37300*/  LDL.LU.64 R48, [R1+0x1760] ;  /* 0x0017600001307983 */ /* 0x000ea80000300a00 */
[----:B------:R-:W2:Y:S01]  /*37310*/  LDL.LU R185, [R1+0x19c4] ;  /* 0x0019c40001b97983 */ /* 0x000ea20000300800 */
[----:B---3--:R-:W-:Y:S01]  /*37320*/  IADD3 R104, P2, R52, R77, RZ ;  /* 0x0000004d34687210 */ /* 0x008fe20007f5e0ff */
[----:B------:R-:W-:Y:S02]  /*37330*/  IMAD.MOV.U32 R8, RZ, RZ, R29 ;  /* 0x000000ffff087224 */ /* 0x000fe400078e001d */
[----:B------:R-:W3:Y:S02]  /*37340*/  LDL.LU R152, [R1+0x19d8] ;  /* 0x0019d80001987983 */ /* 0x000ee40000300800 */
[----:B------:R-:W-:-:S02]  /*37350*/  IMAD.X R105, R53, 0x1, R2, P2 ;  /* 0x0000000135697824 */ /* 0x000fc400010e0602 */
[----:B------:R1:W-:Y:S01]  /*37360*/  LDGSTS.E [R4+0x27e00], [R8.64], P6 ;  /* 0x27e0000008047fae */ /* 0x0003e2000b121844 */
[----:B------:R-:W-:Y:S01]  /*37370*/  IMAD.MOV.U32 R199, RZ, RZ, R28 ;  /* 0x000000ffffc77224 */ /* 0x000fe200078e001c */
[----:B------:R-:W-:Y:S02]  /*37380*/  LOP3.LUT R157, R12, 0x60, RZ, 0xc0, !PT ;  /* 0x000000600c9d7812 */ /* 0x000fe400078ec0ff */
[----:B------:R-:W0:Y:S01]  /*37390*/  LDGDEPBAR ;  /* 0x00000000000079af */ /* 0x000e220000000000 */
[----:B----4-:R-:W-:-:S05]  /*373a0*/  IADD3 R65, P6, R40, R77, RZ ;  /* 0x0000004d28417210 */ /* 0x010fca0007fde0ff */
[----:B------:R-:W-:Y:S01]  /*373b0*/  IMAD.X R29, R41, 0x1, R2, P6 ;  /* 0x00000001291d7824 */ /* 0x000fe200030e0602 */
[-C--:B--2---:R-:W-:Y:S02]  /*373c0*/  IADD3 R232, P6, R32, R77.reuse, RZ ;  /* 0x0000004d20e87210 */ /* 0x084fe40007fde0ff */
[----:B------:R-:W-:-:S05]  /*373d0*/  IADD3 R156, P2, R156, R77, RZ ;  /* 0x0000004d9c9c7210 */ /* 0x000fca0007f5e0ff */
[----:B------:R-:W-:Y:S04]  /*373e0*/  STL [R1+0x1998], R156 ;  /* 0x0019989c01007387 */ /* 0x000fe80000100800 */
[----:B------:R-:W2:Y:S01]  /*373f0*/  LDL.LU.64 R40, [R1+0x1758] ;  /* 0x0017580001287983 */ /* 0x000ea20000300a00 */
[--C-:B------:R-:W-:Y:S02]  /*37400*/  IMAD.X R32, R33, 0x1, R2.reuse, P6 ;  /* 0x0000000121207824 */ /* 0x100fe400030e0602 */
[----:B------:R-:W-:Y:S01]  /*37410*/  IMAD.X R5, R5, 0x1, R2, P2 ;  /* 0x0000000105057824 */ /* 0x000fe200010e0602 */
[----:B------:R-:W-:-:S04]  /*37420*/  IADD3 R191, P2, R191, R77, RZ ;  /* 0x0000004dbfbf7210 */ /* 0x000fc80007f5e0ff */
[----:B------:R-:W-:Y:S04]  /*37430*/  STL [R1+0x1994], R5 ;  /* 0x0019940501007387 */ /* 0x000fe80000100800 */
[----:B------:R-:W4:Y:S01]  /*37440*/  LDL.LU R154, [R1+0x19d4] ;  /* 0x0019d400019a7983 */ /* 0x000f220000300800 */
[-C--:B------:R-:W-:Y:S01]  /*37450*/  IADD3 R233, P6, R44, R77.reuse, RZ ;  /* 0x0000004d2ce97210 */ /* 0x080fe20007fde0ff */
[----:B------:R-:W-:Y:S02]  /*37460*/  IMAD.X R190, R190, 0x1, R2, P2 ;  /* 0x00000001bebe7824 */ /* 0x000fe400010e0602 */
[----:B------:R-:W2:Y:S01]  /*37470*/  LDL.LU R180, [R1+0x19e8] ;  /* 0x0019e80001b47983 */ /* 0x000ea20000300800 */
[----:B------:R-:W-:-:S03]  /*37480*/  IADD3 R158, P2, R158, R77, RZ ;  /* 0x0000004d9e9e7210 */ /* 0x000fc60007f5e0ff */
[----:B------:R-:W-:Y:S01]  /*37490*/  STL [R1+0x19a8], R191 ;  /* 0x0019a8bf01007387 */ /* 0x000fe20000100800 */
[--C-:B------:R-:W-:Y:S02]  /*374a0*/  IMAD.X R33, R45, 0x1, R2.reuse, P6 ;  /* 0x000000012d217824 */ /* 0x100fe400030e0602 */
[----:B------:R-:W-:Y:S01]  /*374b0*/  IMAD.X R184, R184, 0x1, R2, P2 ;  /* 0x00000001b8b87824 */ /* 0x000fe200010e0602 */
[----:B------:R-:W2:Y:S04]  /*374c0*/  LDL.LU.64 R44, [R1+0x1750] ;  /* 0x00175000012c7983 */ /* 0x000ea80000300a00 */
[----:B------:R-:W-:Y:S04]  /*374d0*/  STL [R1+0x19a4], R190 ;  /* 0x0019a4be01007387 */ /* 0x000fe80000100800 */
[----:B------:R-:W-:Y:S04]  /*374e0*/  STL [R1+0x19b8], R158 ;  /* 0x0019b89e01007387 */ /* 0x000fe80000100800 */
[----:B------:R-:W-:Y:S04]  /*374f0*/  STL [R1+0x19b4], R184 ;  /* 0x0019b4b801007387 */ /* 0x000fe80000100800 */
[----:B-1----:R-:W2:Y:S04]  /*37500*/  LDL.LU.64 R8, [R1+0x1748] ;  /* 0x0017480001087983 */ /* 0x002ea80000300a00 */
[----:B------:R-:W2:Y:S01]  /*37510*/  LDL.LU R187, [R1+0x19e4] ;  /* 0x0019e40001bb7983 */ /* 0x000ea20000300800 */
[----:B------:R-:W-:-:S03]  /*37520*/  IADD3 R186, P2, R186, R77, RZ ;  /* 0x0000004dbaba7210 */ /* 0x000fc60007f5e0ff */
[----:B------:R-:W2:Y:S02]  /*37530*/  LDL.LU R153, [R1+0x19f8] ;  /* 0x0019f80001997983 */ /* 0x000ea40000300800 */
[----:B------:R-:W-:Y:S02]  /*37540*/  IMAD.X R185, R185, 0x1, R2, P2 ;  /* 0x00000001b9b97824 */ /* 0x000fe400010e0602 */
[----:B------:R-:W-:Y:S04]  /*37550*/  STL [R1+0x19c8], R186 ;  /* 0x0019c8ba01007387 */ /* 0x000fe80000100800 */
[----:B------:R-:W2:Y:S04]  /*37560*/  LDL.LU.64 R56, [R1+0x1740] ;  /* 0x0017400001387983 */ /* 0x000ea80000300a00 */
[----:B------:R-:W-:Y:S04]  /*37570*/  STL [R1+0x19c4], R185 ;  /* 0x0019c4b901007387 */ /* 0x000fe80000100800 */
[----:B------:R-:W2:Y:S01]  /*37580*/  LDL.LU R181, [R1+0x19f4] ;  /* 0x0019f40001b57983 */ /* 0x000ea20000300800 */
[----:B------:R-:W-:-:S02]  /*37590*/  IADD3 R234, P6, R36, R77, RZ ;  /* 0x0000004d24ea7210 */ /* 0x000fc40007fde0ff */
[-C--:B---3--:R-:W-:Y:S01]  /*375a0*/  IADD3 R152, P2, R152, R77.reuse, RZ ;  /* 0x0000004d98987210 */ /* 0x088fe20007f5e0ff */
[----:B------:R-:W3:Y:S02]  /*375b0*/  LDL.LU R183, [R1+0x1a08] ;  /* 0x001a080001b77983 */ /* 0x000ee40000300800 */
[--C-:B------:R-:W-:Y:S01]  /*375c0*/  IMAD.X R36, R37, 0x1, R2.reuse, P6 ;  /* 0x0000000125247824 */ /* 0x100fe200030e0602 */
[-C--:B------:R-:W-:Y:S01]  /*375d0*/  IADD3 R235, P6, R48, R77.reuse, RZ ;  /* 0x0000004d30eb7210 */ /* 0x080fe20007fde0ff */
[----:B------:R-:W-:Y:S04]  /*375e0*/  STL [R1+0x19d8], R152 ;  /* 0x0019d89801007387 */ /* 0x000fe80000100800 */
[--C-:B------:R-:W-:Y:S02]  /*375f0*/  IMAD.X R37, R49, 0x1, R2.reuse, P6 ;  /* 0x0000000131257824 */ /* 0x100fe400030e0602 */
[----:B------:R-:W3:Y:S01]  /*37600*/  LDL.LU.64 R48, [R1+0x1738] ;  /* 0x0017380001307983 */ /* 0x000ee20000300a00 */
[----:B----4-:R-:W-:Y:S01]  /*37610*/  IMAD.X R154, R154, 0x1, R2, P2 ;  /* 0x000000019a9a7824 */ /* 0x010fe200010e0602 */
[----:B--2---:R-:W-:-:S04]  /*37620*/  IADD3 R180, P2, R180, R77, RZ ;  /* 0x0000004db4b47210 */ /* 0x004fc80007f5e0ff */
[----:B------:R-:W-:Y:S04]  /*37630*/  STL [R1+0x19d4], R154 ;  /* 0x0019d49a01007387 */ /* 0x000fe80000100800 */
[----:B------:R-:W2:Y:S04]  /*37640*/  LDL.LU R182, [R1+0x1a04] ;  /* 0x001a040001b67983 */ /* 0x000ea80000300800 */
[----:B------:R-:W4:Y:S04]  /*37650*/  LDL.LU R155, [R1+0x1a14] ;  /* 0x001a1400019b7983 */ /* 0x000f280000300800 */
[----:B------:R-:W-:Y:S04]  /*37660*/  STL [R1+0x19e8], R180 ;  /* 0x0019e8b401007387 */ /* 0x000fe80000100800 */
[----:B------:R-:W4:Y:S04]  /*37670*/  LDL.LU R149, [R1+0x1a18] ;  /* 0x001a180001957983 */ /* 0x000f280000300800 */
[----:B------:R-:W4:Y:S04]  /*37680*/  LDL.LU R177, [R1+0x1a28] ;  /* 0x001a280001b17983 */ /* 0x000f280000300800 */
[----:B------:R-:W4:Y:S01]  /*37690*/  LDL.LU.64 R52, [R1+0x1730] ;  /* 0x0017300001347983 */ /* 0x000f220000300a00 */
[----:B------:R-:W-:-:S05]  /*376a0*/  IMAD.X R187, R187, 0x1, R2, P2 ;  /* 0x00000001bbbb7824 */ /* 0x000fca00010e0602 */
[----:B------:R-:W-:Y:S04]  /*376b0*/  STL [R1+0x19e4], R187 ;  /* 0x0019e4bb01007387 */ /* 0x000fe80000100800 */
[----:B------:R-:W4:Y:S01]  /*376c0*/  LDL.LU R176, [R1+0x1a24] ;  /* 0x001a240001b07983 */ /* 0x000f220000300800 */
[-C--:B------:R-:W-:Y:S02]  /*376d0*/  IADD3 R252, P6, R40, R77.reuse, RZ ;  /* 0x0000004d28fc7210 */ /* 0x080fe40007fde0ff */
[-C--:B------:R-:W-:Y:S01]  /*376e0*/  IADD3 R153, P2, R153, R77.reuse, RZ ;  /* 0x0000004d99997210 */ /* 0x080fe20007f5e0ff */
[----:B------:R-:W4:Y:S02]  /*376f0*/  LDL.LU R148, [R1+0x1a38] ;  /* 0x001a380001947983 */ /* 0x000f240000300800 */
[----:B------:R-:W-:Y:S01]  /*37700*/  IMAD.X R40, R41, 0x1, R2, P6 ;  /* 0x0000000129287824 */ /* 0x000fe200030e0602 */
[----:B------:R-:W-:-:S05]  /*37710*/  IADD3 R103, P6, R44, R77, RZ ;  /* 0x0000004d2c677210 */ /* 0x000fca0007fde0ff */
[--C-:B------:R-:W-:Y:S01]  /*37720*/  IMAD.X R41, R45, 0x1, R2.reuse, P6 ;  /* 0x000000012d297824 */ /* 0x100fe200030e0602 */
[-C--:B------:R-:W-:Y:S01]  /*37730*/  IADD3 R102, P6, R8, R77.reuse, RZ ;  /* 0x0000004d08667210 */ /* 0x080fe20007fde0ff */
[--C-:B------:R-:W-:Y:S01]  /*37740*/  IMAD.X R181, R181, 0x1, R2.reuse, P2 ;  /* 0x00000001b5b57824 */ /* 0x100fe200010e0602 */
[----:B------:R-:W-:Y:S03]  /*37750*/  STL [R1+0x19f8], R153 ;  /* 0x0019f89901007387 */ /* 0x000fe60000100800 */
[----:B------:R-:W-:Y:S02]  /*37760*/  IMAD.X R44, R9, 0x1, R2, P6 ;  /* 0x00000001092c7824 */ /* 0x000fe400030e0602 */
[----:B------:R-:W4:Y:S04]  /*37770*/  LDL.LU.64 R8, [R1+0x1728] ;  /* 0x0017280001087983 */ /* 0x000f280000300a00 */
[----:B------:R-:W-:Y:S04]  /*37780*/  STL [R1+0x19f4], R181 ;  /* 0x0019f4b501007387 */ /* 0x000fe80000100800 */
[----:B------:R-:W4:Y:S04]  /*37790*/  LDL.LU R178, [R1+0x1a34] ;  /* 0x001a340001b27983 */ /* 0x000f280000300800 */
[----:B------:R-:W4:Y:S01]  /*377a0*/  LDL.LU R172, [R1+0x1a48] ;  /* 0x001a480001ac7983 */ /* 0x000f220000300800 */
[----:B---3--:R-:W-:-:S02]  /*377b0*/  IADD3 R183, P2, R183, R77, RZ ;  /* 0x0000004db7b77210 */ /* 0x008fc40007f5e0ff */
[----:B------:R-:W-:-:S03]  /*377c0*/  IADD3 R101, P6, R56, R77, RZ ;  /* 0x0000004d38657210 */ /* 0x000fc60007fde0ff */
[----:B------:R-:W-:Y:S04]  /*377d0*/  STL [R1+0x1a08], R183 ;  /* 0x001a08b701007387 */ /* 0x000fe80000100800 */
[----:B------:R-:W3:Y:S01]  /*377e0*/  LDL.LU.64 R68, [R1+0x1720] ;  /* 0x0017200001447983 */ /* 0x000ee20000300a00 */
[----:B------:R-:W-:Y:S01]  /*377f0*/  IMAD.X R45, R57, 0x1, R2, P6 ;  /* 0x00000001392d7824 */ /* 0x000fe200030e0602 */
[----:B------:R-:W-:-:S05]  /*37800*/  IADD3 R100, P6, R48, R77, RZ ;  /* 0x0000004d30647210 */ /* 0x000fca0007fde0ff */
[--C-:B------:R-:W-:Y:S02]  /*37810*/  IMAD.X R48, R49, 0x1, R2.reuse, P6 ;  /* 0x0000000131307824 */ /* 0x100fe400030e0602 */
[----:B--2---:R-:W-:Y:S01]  /*37820*/  IMAD.X R182, R182, 0x1, R2, P2 ;  /* 0x00000001b6b67824 */ /* 0x004fe200010e0602 */
[----:B----4-:R-:W-:-:S04]  /*37830*/  IADD3 R149, P2, R149, R77, RZ ;  /* 0x0000004d95957210 */ /* 0x010fc80007f5e0ff */
[----:B------:R-:W-:Y:S01]  /*37840*/  STL [R1+0x1a04], R182 ;  /* 0x001a04b601007387 */ /* 0x000fe20000100800 */
[--C-:B------:R-:W-:Y:S01]  /*37850*/  IMAD.X R155, R155, 0x1, R2.reuse, P2 ;  /* 0x000000019b9b7824 */ /* 0x100fe200010e0602 */
[----:B------:R-:W-:Y:S02]  /*37860*/  IADD3 R177, P2, R177, R77, RZ ;  /* 0x0000004db1b17210 */ /* 0x000fe40007f5e0ff */
[----:B------:R-:W-:Y:S04]  /*37870*/  STL [R1+0x1a18], R149 ;  /* 0x001a189501007387 */ /* 0x000fe80000100800 */
[----:B------:R-:W-:Y:S04]  /*37880*/  STL [R1+0x1a14], R155 ;  /* 0x001a149b01007387 */ /* 0x000fe80000100800 */
[----:B------:R-:W2:Y:S04]  /*37890*/  LDL.LU.64 R56, [R1+0x1718] ;  /* 0x0017180001387983 */ /* 0x000ea80000300a00 */
[----:B------:R-:W4:Y:S04]  /*378a0*/  LDL.LU R179, [R1+0x1a44] ;  /* 0x001a440001b37983 */ /* 0x000f280000300800 */
[----:B------:R-:W2:Y:S01]  /*378b0*/  LDL.LU R144, [R1+0x1a58] ;  /* 0x001a580001907983 */ /* 0x000ea20000300800 */
[----:B------:R-:W-:-:S03]  /*378c0*/  IMAD.X R176, R176, 0x1, R2, P2 ;  /* 0x00000001b0b07824 */ /* 0x000fc600010e0602 */
[----:B------:R-:W-:Y:S04]  /*378d0*/  STL [R1+0x1a28], R177 ;  /* 0x001a28b101007387 */ /* 0x000fe80000100800 */
[----:B------:R-:W2:Y:S04]  /*378e0*/  LDL.LU.64 R60, [R1+0x1710] ;  /* 0x00171000013c7983 */ /* 0x000ea80000300a00 */
[----:B------:R-:W-:Y:S04]  /*378f0*/  STL [R1+0x1a24], R176 ;  /* 0x001a24b001007387 */ /* 0x000fe80000100800 */
[----:B------:R-:W2:Y:S04]  /*37900*/  LDL.LU R150, [R1+0x1a54] ;  /* 0x001a540001967983 */ /* 0x000ea80000300800 */
[----:B------:R-:W2:Y:S01]  /*37910*/  LDL.LU R174, [R1+0x1a68] ;  /* 0x001a680001ae7983 */ /* 0x000ea20000300800 */
[----:B------:R-:W-:-:S02]  /*37920*/  IADD3 R97, P6, R52, R77, RZ ;  /* 0x0000004d34617210 */ /* 0x000fc40007fde0ff */
[----:B------:R-:W-:-:S03]  /*37930*/  IADD3 R148, P2, R148, R77, RZ ;  /* 0x0000004d94947210 */ /* 0x000fc60007f5e0ff */
[--C-:B------:R-:W-:Y:S01]  /*37940*/  IMAD.X R49, R53, 0x1, R2.reuse, P6 ;  /* 0x0000000135317824 */ /* 0x100fe200030e0602 */
[-C--:B------:R-:W-:Y:S01]  /*37950*/  IADD3 R96, P6, R8, R77.reuse, RZ ;  /* 0x0000004d08607210 */ /* 0x080fe20007fde0ff */
[--C-:B------:R-:W-:Y:S01]  /*37960*/  IMAD.X R178, R178, 0x1, R2.reuse, P2 ;  /* 0x00000001b2b27824 */ /* 0x100fe200010e0602 */
[----:B------:R-:W-:Y:S03]  /*37970*/  STL [R1+0x1a38], R148 ;  /* 0x001a389401007387 */ /* 0x000fe60000100800 */
[----:B------:R-:W-:Y:S01]  /*37980*/  IMAD.X R52, R9, 0x1, R2, P6 ;  /* 0x0000000109347824 */ /* 0x000fe200030e0602 */
[-C--:B------:R-:W-:Y:S01]  /*37990*/  IADD3 R172, P2, R172, R77.reuse, RZ ;  /* 0x0000004dacac7210 */ /* 0x080fe20007f5e0ff */
[----:B------:R-:W2:Y:S04]  /*379a0*/  LDL.LU.64 R8, [R1+0x1708] ;  /* 0x0017080001087983 */ /* 0x000ea80000300a00 */
[----:B------:R-:W-:Y:S04]  /*379b0*/  STL [R1+0x1a34], R178 ;  /* 0x001a34b201007387 */ /* 0x000fe80000100800 */
[----:B------:R-:W2:Y:S04]  /*379c0*/  LDL.LU R173, [R1+0x1a64] ;  /* 0x001a640001ad7983 */ /* 0x000ea80000300800 */
[----:B------:R-:W2:Y:S04]  /*379d0*/  LDL.LU R175, [R1+0x1a74] ;  /* 0x001a740001af7983 */ /* 0x000ea80000300800 */
[----:B------:R-:W-:Y:S04]  /*379e0*/  STL [R1+0x1a48], R172 ;  /* 0x001a48ac01007387 */ /* 0x000fe80000100800 */
[----:B------:R-:W2:Y:S04]  /*379f0*/  LDL.LU R151, [R1+0x1a78] ;  /* 0x001a780001977983 */ /* 0x000ea80000300800 */
[----:B------:R-:W2:Y:S01]  /*37a00*/  LDL.LU R169, [R1+0x1a88] ;  /* 0x001a880001a97983 */ /* 0x000ea20000300800 */
[----:B---3--:R-:W-:-:S05]  /*37a10*/  IADD3 R229, P6, R68, R77, RZ ;  /* 0x0000004d44e57210 */ /* 0x008fca0007fde0ff */
[--C-:B------:R-:W-:Y:S02]  /*37a20*/  IMAD.X R53, R69, 0x1, R2.reuse, P6 ;  /* 0x0000000145357824 */ /* 0x100fe400030e0602 */
[----:B----4-:R-:W-:Y:S01]  /*37a30*/  IMAD.X R179, R179, 0x1, R2, P2 ;  /* 0x00000001b3b37824 */ /* 0x010fe200010e0602 */
[----:B--2---:R-:W-:-:S04]  /*37a40*/  IADD3 R144, P2, R144, R77, RZ ;  /* 0x0000004d90907210 */ /* 0x004fc80007f5e0ff */
[----:B------:R-:W-:Y:S04]  /*37a50*/  STL [R1+0x1a44], R179 ;  /* 0x001a44b301007387 */ /* 0x000fe80000100800 */
[----:B------:R-:W2:Y:S04]  /*37a60*/  LDL.LU R168, [R1+0x1a84] ;  /* 0x001a840001a87983 */ /* 0x000ea80000300800 */
[----:B------:R-:W3:Y:S04]  /*37a70*/  LDL.LU R145, [R1+0x1a98] ;  /* 0x001a980001917983 */ /* 0x000ee80000300800 */
[----:B------:R-:W-:Y:S01]  /*37a80*/  STL [R1+0x1a58], R144 ;  /* 0x001a589001007387 */ /* 0x000fe20000100800 */
[----:B------:R-:W-:-:S03]  /*37a90*/  IMAD.X R150, R150, 0x1, R2, P2 ;  /* 0x0000000196967824 */ /* 0x000fc600010e0602 */
[----:B------:R-:W4:Y:S04]  /*37aa0*/  LDL.LU.64 R72, [R1+0x1700] ;  /* 0x0017000001487983 */ /* 0x000f280000300a00 */
[----:B------:R-:W4:Y:S04]  /*37ab0*/  LDL.LU.64 R70, [R1+0x16f8] ;  /* 0x0016f80001467983 */ /* 0x000f280000300a00 */
[----:B------:R-:W-:Y:S04]  /*37ac0*/  STL [R1+0x1a54], R150 ;  /* 0x001a549601007387 */ /* 0x000fe80000100800 */
[----:B------:R-:W4:Y:S04]  /*37ad0*/  LDL.LU R170, [R1+0x1a94] ;  /* 0x001a940001aa7983 */ /* 0x000f280000300800 */
[----:B------:R-:W4:Y:S01]  /*37ae0*/  LDL.LU R164, [R1+0x1aa8] ;  /* 0x001aa80001a47983 */ /* 0x000f220000300800 */
[----:B------:R-:W-:-:S05]  /*37af0*/  IADD3 R174, P2, R174, R77, RZ ;  /* 0x0000004daeae7210 */ /* 0x000fca0007f5e0ff */
[----:B------:R-:W-:Y:S04]  /*37b00*/  STL [R1+0x1a68], R174 ;  /* 0x001a68ae01007387 */ /* 0x000fe80000100800 */
[----:B------:R-:W4:Y:S04]  /*37b10*/  LDL.LU R244, [R1+0x12a0] ;  /* 0x0012a00001f47983 */ /* 0x000f280000300800 */
[----:B------:R-:W4:Y:S04]  /*37b20*/  LDL.LU R245, [R1+0x12a4] ;  /* 0x0012a40001f57983 */ /* 0x000f280000300800 */
[----:B------:R-:W4:Y:S04]  /*37b30*/  LDL.LU R246, [R1+0x12a8] ;  /* 0x0012a80001f67983 */ /* 0x000f280000300800 */
[----:B------:R-:W4:Y:S01]  /*37b40*/  LDL.LU R247, [R1+0x12ac] ;  /* 0x0012ac0001f77983 */ /* 0x000f220000300800 */
[-C--:B------:R-:W-:Y:S01]  /*37b50*/  IADD3 R230, P6, R56, R77.reuse, RZ ;  /* 0x0000004d38e67210 */ /* 0x080fe20007fde0ff */
[--C-:B------:R-:W-:Y:S01]  /*37b60*/  IMAD.X R173, R173, 0x1, R2.reuse, P2 ;  /* 0x00000001adad7824 */ /* 0x100fe200010e0602 */
[-C--:B------:R-:W-:Y:S01]  /*37b70*/  IADD3 R151, P2, R151, R77.reuse, RZ ;  /* 0x0000004d97977210 */ /* 0x080fe20007f5e0ff */
[----:B------:R-:W4:Y:S02]  /*37b80*/  LDL.LU.64 R74, [R1+0x1660] ;  /* 0x00166000014a7983 */ /* 0x000f240000300a00 */
[--C-:B------:R-:W-:Y:S01]  /*37b90*/  IMAD.X R56, R57, 0x1, R2.reuse, P6 ;  /* 0x0000000139387824 */ /* 0x100fe200030e0602 */
[-C--:B------:R-:W-:Y:S01]  /*37ba0*/  IADD3 R231, P6, R60, R77.reuse, RZ ;  /* 0x0000004d3ce77210 */ /* 0x080fe20007fde0ff */
[--C-:B------:R-:W-:Y:S01]  /*37bb0*/  IMAD.X R175, R175, 0x1, R2.reuse, P2 ;  /* 0x00000001afaf7824 */ /* 0x100fe200010e0602 */
[----:B------:R-:W-:Y:S03]  /*37bc0*/  STL [R1+0x1a64], R173 ;  /* 0x001a64ad01007387 */ /* 0x000fe60000100800 */
[--C-:B------:R-:W-:Y:S01]  /*37bd0*/  IMAD.X R57, R61, 0x1, R2.reuse, P6 ;  /* 0x000000013d397824 */ /* 0x100fe200030e0602 */
[----:B------:R-:W-:Y:S01]  /*37be0*/  IADD3 R208, P6, R8, R77, RZ ;  /* 0x0000004d08d07210 */ /* 0x000fe20007fde0ff */
[----:B------:R-:W4:Y:S04]  /*37bf0*/  LDL.LU R171, [R1+0x1aa4] ;  /* 0x001aa40001ab7983 */ /* 0x000f280000300800 */
[----:B------:R-:W-:Y:S01]  /*37c00*/  STL [R1+0x1a78], R151 ;  /* 0x001a789701007387 */ /* 0x000fe20000100800 */
[----:B------:R-:W-:-:S03]  /*37c10*/  IMAD.X R60, R9, 0x1, R2, P6 ;  /* 0x00000001093c7824 */ /* 0x000fc600030e0602 */
[----:B------:R-:W-:Y:S04]  /*37c20*/  STL [R1+0x1a74], R175 ;  /* 0x001a74af01007387 */ /* 0x000fe80000100800 */
[----:B------:R-:W4:Y:S04]  /*37c30*/  LDL.LU.64 R68, [R1+0x1658] ;  /* 0x0016580001447983 */ /* 0x000f280000300a00 */
[----:B------:R-:W4:Y:S04]  /*37c40*/  LDL.LU.64 R8, [R1+0x1650] ;  /* 0x0016500001087983 */ /* 0x000f280000300a00 */
[----:B------:R-:W4:Y:S04]  /*37c50*/  LDL.LU R80, [R1+0x1290] ;  /* 0x0012900001507983 */ /* 0x000f280000300800 */
[----:B------:R-:W4:Y:S04]  /*37c60*/  LDL.LU R81, [R1+0x1294] ;  /* 0x0012940001517983 */ /* 0x000f280000300800 */
[----:B------:R-:W4:Y:S04]  /*37c70*/  LDL.LU R82, [R1+0x1298] ;  /* 0x0012980001527983 */ /* 0x000f280000300800 */
[----:B------:R-:W4:Y:S01]  /*37c80*/  LDL.LU R83, [R1+0x129c] ;  /* 0x00129c0001537983 */ /* 0x000f220000300800 */
[----:B------:R-:W-:-:S03]  /*37c90*/  IADD3 R169, P2, R169, R77, RZ ;  /* 0x0000004da9a97210 */ /* 0x000fc60007f5e0ff */
[----:B------:R-:W4:Y:S04]  /*37ca0*/  LDL.LU R166, [R1+0x1ab8] ;  /* 0x001ab80001a67983 */ /* 0x000f280000300800 */
[----:B------:R-:W-:Y:S01]  /*37cb0*/  STL [R1+0x1a88], R169 ;  /* 0x001a88a901007387 */ /* 0x000fe20000100800 */
[----:B--2---:R-:W-:Y:S01]  /*37cc0*/  IMAD.X R168, R168, 0x1, R2, P2 ;  /* 0x00000001a8a87824 */ /* 0x004fe200010e0602 */
[----:B---3--:R-:W-:-:S04]  /*37cd0*/  IADD3 R145, P2, R145, R77, RZ ;  /* 0x0000004d91917210 */ /* 0x008fc80007f5e0ff */
[----:B------:R-:W-:Y:S04]  /*37ce0*/  STL [R1+0x1a84], R168 ;  /* 0x001a84a801007387 */ /* 0x000fe80000100800 */
[----:B------:R-:W-:Y:S01]  /*37cf0*/  STL [R1+0x1a98], R145 ;  /* 0x001a989101007387 */ /* 0x000fe20000100800 */
[----:B----4-:R-:W-:Y:S01]  /*37d00*/  IMAD.X R170, R170, 0x1, R2, P2 ;  /* 0x00000001aaaa7824 */ /* 0x010fe200010e0602 */
[----:B------:R-:W-:-:S04]  /*37d10*/  IADD3 R164, P2, R164, R77, RZ ;  /* 0x0000004da4a47210 */ /* 0x000fc80007f5e0ff */
[----:B------:R-:W-:Y:S04]  /*37d20*/  STL [R1+0x1a94], R170 ;  /* 0x001a94aa01007387 */ /* 0x000fe80000100800 */
[----:B------:R-:W2:Y:S04]  /*37d30*/  LDL.LU R165, [R1+0x1ab4] ;  /* 0x001ab40001a57983 */ /* 0x000ea80000300800 */
[----:B------:R-:W3:Y:S04]  /*37d40*/  LDL.LU R167, [R1+0x1ac4] ;  /* 0x001ac40001a77983 */ /* 0x000ee80000300800 */
[----:B------:R-:W-:Y:S04]  /*37d50*/  STL [R1+0x1aa8], R164 ;  /* 0x001aa8a401007387 */ /* 0x000fe80000100800 */
[----:B------:R-:W4:Y:S01]  /*37d60*/  LDL.LU R160, [R1+0x1ac8] ;  /* 0x001ac80001a07983 */ /* 0x000f220000300800 */
[----:B------:R-:W-:Y:S01]  /*37d70*/  HMMA.1688.F32.TF32 R84, R236, R6, R244 ;  /* 0x00000006ec54723c */ /* 0x000fe200000810f4 */
[----:B------:R-:W-:-:S05]  /*37d80*/  IADD3 R209, P6, R72, R77, RZ ;  /* 0x0000004d48d17210 */ /* 0x000fca0007fde0ff */
[----:B------:R-:W-:Y:S01]  /*37d90*/  IMAD.X R61, R73, 0x1, R2, P6 ;  /* 0x00000001493d7824 */ /* 0x000fe200030e0602 */
[----:B------:R-:W-:-:S05]  /*37da0*/  IADD3 R210, P6, R70, R77, RZ ;  /* 0x0000004d46d27210 */ /* 0x000fca0007fde0ff */
[--C-:B------:R-:W-:Y:S02]  /*37db0*/  IMAD.X R64, R71, 0x1, R2.reuse, P6 ;  /* 0x0000000147407824 */ /* 0x100fe400030e0602 */
[----:B------:R-:W3:Y:S04]  /*37dc0*/  LDL.LU.64 R70, [R1+0x1648] ;  /* 0x0016480001467983 */ /* 0x000ee80000300a00 */
[----:B------:R-:W3:Y:S05]  /*37dd0*/  LDL.LU R244, [R1+0x1280] ;  /* 0x0012800001f47983 */ /* 0x000eea0000300800 */
[----:B------:R-:W-:Y:S04]  /*37de0*/  STL.64 [R1+0x810], R84 ;  /* 0x0008105401007387 */ /* 0x000fe80000100a00 */
[----:B------:R1:W-:Y:S04]  /*37df0*/  STL.64 [R1+0x818], R86 ;  /* 0x0008185601007387 */ /* 0x0003e80000100a00 */
[----:B------:R-:W3:Y:S04]  /*37e00*/  LDL.LU R245, [R1+0x1284] ;  /* 0x0012840001f57983 */ /* 0x000ee80000300800 */
[----:B------:R-:W3:Y:S04]  /*37e10*/  LDL.LU R246, [R1+0x1288] ;  /* 0x0012880001f67983 */ /* 0x000ee80000300800 */
[----:B------:R-:W3:Y:S01]  /*37e20*/  LDL.LU R247, [R1+0x128c] ;  /* 0x00128c0001f77983 */ /* 0x000ee20000300800 */
[--C-:B------:R-:W-:Y:S01]  /*37e30*/  IMAD.X R171, R171, 0x1, R2.reuse, P2 ;  /* 0x00000001abab7824 */ /* 0x100fe200010e0602 */
[----:B------:R-:W-:Y:S01]  /*37e40*/  IADD3 R78, P2, R74, R77, RZ ;  /* 0x0000004d4a4e7210 */ /* 0x000fe20007f5e0ff */
[----:B-1----:R-:W-:Y:S03]  /*37e50*/  HMMA.1688.F32.TF32 R84, R236, R10, R80 ;  /* 0x0000000aec54723c */ /* 0x002fe60000081050 */
[----:B------:R-:W-:Y:S01]  /*37e60*/  STL [R1+0x1aa4], R171 ;  /* 0x001aa4ab01007387 */ /* 0x000fe20000100800 */
[----:B------:R-:W-:-:S03]  /*37e70*/  IMAD.X R79, R75, 0x1, R2, P2 ;  /* 0x000000014b4f7824 */ /* 0x000fc600010e0602 */
[----:B------:R-:W3:Y:S01]  /*37e80*/  LDL.LU R162, [R1+0x1ad8] ;  /* 0x001ad80001a27983 */ /* 0x000ee20000300800 */
[----:B------:R-:W-:-:S03]  /*37e90*/  IADD3 R74, P2, R8, R77, RZ ;  /* 0x0000004d084a7210 */ /* 0x000fc60007f5e0ff */
[----:B------:R-:W3:Y:S02]  /*37ea0*/  LDL.LU.64 R80, [R1+0x1640] ;  /* 0x0016400001507983 */ /* 0x000ee40000300a00 */
[----:B------:R-:W-:Y:S02]  /*37eb0*/  IMAD.X R75, R9, 0x1, R2, P2 ;  /* 0x00000001094b7824 */ /* 0x000fe400010e0602 */
[----:B------:R-:W3:Y:S08]  /*37ec0*/  LDL.LU.64 R8, [R1+0x1638] ;  /* 0x0016380001087983 */ /* 0x000ef00000300a00 */
[----:B------:R1:W-:Y:S04]  /*37ed0*/  STL.64 [R1+0x800], R84 ;  /* 0x0008005401007387 */ /* 0x0003e80000100a00 */
[----:B------:R1:W-:Y:S04]  /*37ee0*/  STL.64 [R1+0x808], R86 ;  /* 0x0008085601007387 */ /* 0x0003e80000100a00 */
[----:B------:R-:W3:Y:S01]  /*37ef0*/  LDL.LU.64 R6, [R1+0x1630] ;  /* 0x0016300001067983 */ /* 0x000ee20000300a00 */
[----:B------:R-:W-:-:S03]  /*37f00*/  IADD3 R72, P6, R68, R77, RZ ;  /* 0x0000004d44487210 */ /* 0x000fc60007fde0ff */
[----:B------:R-:W3:Y:S02]  /*37f10*/  LDL.LU R92, [R1+0x1270] ;  /* 0x00127000015c7983 */ /* 0x000ee40000300800 */
[--C-:B------:R-:W-:Y:S01]  /*37f20*/  IMAD.X R73, R69, 0x1, R2.reuse, P6 ;  /* 0x0000000145497824 */ /* 0x100fe200030e0602 */
[----:B------:R-:W-:Y:S01]  /*37f30*/  IADD3 R166, P6, R166, R77, RZ ;  /* 0x0000004da6a67210 */ /* 0x000fe20007fde0ff */
[----:B------:R-:W3:Y:S04]  /*37f40*/  LDL.LU R93, [R1+0x1274] ;  /* 0x00127400015d7983 */ /* 0x000ee80000300800 */
[----:B------:R-:W3:Y:S04]  /*37f50*/  LDL.LU R94, [R1+0x1278] ;  /* 0x00127800015e7983 */ /* 0x000ee80000300800 */
[----:B------:R-:W3:Y:S04]  /*37f60*/  LDL.LU R95, [R1+0x127c] ;  /* 0x00127c00015f7983 */ /* 0x000ee80000300800 */
[----:B------:R-:W-:Y:S04]  /*37f70*/  STL [R1+0x1ab8], R166 ;  /* 0x001ab8a601007387 */ /* 0x000fe80000100800 */
[----:B------:R-:W3:Y:S04]  /*37f80*/  LDL.LU R161, [R1+0x1ad4] ;  /* 0x001ad40001a17983 */ /* 0x000ee80000300800 */
[----:B------:R-:W3:Y:S04]  /*37f90*/  LDL.LU R216, [R1+0x1ae8] ;  /* 0x001ae80001d87983 */ /* 0x000ee80000300800 */
[----:B-1----:R-:W3:Y:S04]  /*37fa0*/  LDL.LU R84, [R1+0x1260] ;  /* 0x0012600001547983 */ /* 0x002ee80000300800 */
[----:B------:R-:W3:Y:S04]  /*37fb0*/  LDL.LU R85, [R1+0x1264] ;  /* 0x0012640001557983 */ /* 0x000ee80000300800 */
[----:B------:R-:W3:Y:S04]  /*37fc0*/  LDL.LU R86, [R1+0x1268] ;  /* 0x0012680001567983 */ /* 0x000ee80000300800 */
[----:B------:R-:W3:Y:S01]  /*37fd0*/  LDL.LU R87, [R1+0x126c] ;  /* 0x00126c0001577983 */ /* 0x000ee20000300800 */
[----:B--2---:R-:W-:-:S05]  /*37fe0*/  IMAD.X R165, R165, 0x1, R2, P6 ;  /* 0x00000001a5a57824 */ /* 0x004fca00030e0602 */
[----:B------:R-:W-:Y:S01]  /*37ff0*/  STL [R1+0x1ab4], R165 ;  /* 0x001ab4a501007387 */ /* 0x000fe20000100800 */
[----:B----4-:R-:W-:-:S05]  /*38000*/  IADD3 R160, P2, R160, R77, RZ ;  /* 0x0000004da0a07210 */ /* 0x010fca0007f5e0ff */
[----:B------:R-:W-:Y:S04]  /*38010*/  STL [R1+0x1ac8], R160 ;  /* 0x001ac8a001007387 */ /* 0x000fe80000100800 */
[----:B------:R-:W2:Y:S01]  /*38020*/  LDL.LU.64 R88, [R1+0x1628] ;  /* 0x0016280001587983 */ /* 0x000ea20000300a00 */
[----:B---3--:R-:W-:-:S03]  /*38030*/  IMAD.X R167, R167, 0x1, R2, P2 ;  /* 0x00000001a7a77824 */ /* 0x008fc600010e0602 */
[----:B------:R-:W3:Y:S01]  /*38040*/  LDL.LU.64 R10, [R1+0x1620] ;  /* 0x00162000010a7983 */ /* 0x000ee20000300a00 */
[-C--:B------:R-:W-:Y:S01]  /*38050*/  IADD3 R68, P6, R70, R77.reuse, RZ ;  /* 0x0000004d46447210 */ /* 0x080fe20007fde0ff */
[----:B------:R-:W-:Y:S04]  /*38060*/  HMMA.1688.F32.TF32 R132, R236, R14, R244 ;  /* 0x0000000eec84723c */ /* 0x000fe800000810f4 */
[--C-:B------:R-:W-:Y:S01]  /*38070*/  IMAD.X R69, R71, 0x1, R2.reuse, P6 ;  /* 0x0000000147457824 */ /* 0x100fe200030e0602 */
[----:B------:R-:W-:Y:S11]  /*38080*/  IADD3 R70, P2, R80, R77, RZ ;  /* 0x0000004d50467210 */ /* 0x000ff60007f5e0ff */
[----:B------:R-:W-:Y:S07]  /*38090*/  @!UPT UIADD3 URZ, URZ, URZ, URZ ;  /* 0x0000003f3f3ff290 */ /* 0x000fee000fffe03f */
[----:B------:R-:W-:Y:S01]  /*380a0*/  STL.64 [R1+0x8f0], R132 ;  /* 0x0008f08401007387 */ /* 0x000fe20000100a00 */
[----:B------:R-:W-:-:S03]  /*380b0*/  IMAD.X R71, R81, 0x1, R2, P2 ;  /* 0x0000000151477824 */ /* 0x000fc600010e0602 */
[----:B------:R-:W-:Y:S04]  /*380c0*/  STL.64 [R1+0x8f8], R134 ;  /* 0x0008f88601007387 */ /* 0x000fe80000100a00 */
[----:B------:R-:W-:Y:S04]  /*380d0*/  STL [R1+0x1ac4], R167 ;  /* 0x001ac4a701007387 */ /* 0x000fe80000100800 */
[----:B------:R-:W4:Y:S01]  /*380e0*/  LDL.LU R163, [R1+0x1ae4] ;  /* 0x001ae40001a37983 */ /* 0x000f220000300800 */
[----:B------:R-:W-:-:S03]  /*380f0*/  IADD3 R244, P6, R8, R77, RZ ;  /* 0x0000004d08f47210 */ /* 0x000fc60007fde0ff */
[----:B------:R-:W3:Y:S04]  /*38100*/  LDL.LU R80, [R1+0x1250] ;  /* 0x0012500001507983 */ /* 0x000ee80000300800 */
[----:B------:R-:W3:Y:S04]  /*38110*/  LDL.LU R81, [R1+0x1254] ;  /* 0x0012540001517983 */ /* 0x000ee80000300800 */
[----:B------:R-:W3:Y:S04]  /*38120*/  LDL.LU R82, [R1+0x1258] ;  /* 0x0012580001527983 */ /* 0x000ee80000300800 */
[----:B------:R-:W3:Y:S01]  /*38130*/  LDL.LU R83, [R1+0x125c] ;  /* 0x00125c0001537983 */ /* 0x000ee20000300800 */
[----:B------:R-:W-:-:S03]  /*38140*/  IMAD.X R245, R9, 0x1, R2, P6 ;  /* 0x0000000109f57824 */ /* 0x000fc600030e0602 */
[----:B------:R-:W3:Y:S04]  /*38150*/  LDL.LU R218, [R1+0x1af8] ;  /* 0x001af80001da7983 */ /* 0x000ee80000300800 */
[----:B------:R-:W3:Y:S01]  /*38160*/  LDL.LU.64 R8, [R1+0x1618] ;  /* 0x0016180001087983 */ /* 0x000ee20000300a00 */
[----:B------:R-:W-:-:S05]  /*38170*/  IADD3 R246, P2, R6, R77, RZ ;  /* 0x0000004d06f67210 */ /* 0x000fca0007f5e0ff */
[--C-:B------:R-:W-:Y:S02]  /*38180*/  IMAD.X R247, R7, 0x1, R2.reuse, P2 ;  /* 0x0000000107f77824 */ /* 0x100fe400010e0602 */
[----:B------:R-:W3:Y:S01]  /*38190*/  LDL.LU.64 R6, [R1+0x1610] ;  /* 0x0016100001067983 */ /* 0x000ee20000300a00 */
[-C--:B------:R-:W-:Y:S01]  /*381a0*/  IADD3 R162, P6, R162, R77.reuse, RZ ;  /* 0x0000004da2a27210 */ /* 0x080fe20007fde0ff */
[----:B------:R-:W-:Y:S04]  /*381b0*/  HMMA.1688.F32.TF32 R92, R236, R18, R92 ;  /* 0x00000012ec5c723c */ /* 0x000fe8000008105c */
[----:B------:R-:W-:Y:S01]  /*381c0*/  IMAD.X R161, R161, 0x1, R2, P6 ;  /* 0x00000001a1a17824 */ /* 0x000fe200030e0602 */
[-C--:B------:R-:W-:Y:S11]  /*381d0*/  IADD3 R216, P2, R216, R77.reuse, RZ ;  /* 0x0000004dd8d87210 */ /* 0x080ff60007f5e0ff */
[----:B------:R-:W-:Y:S07]  /*381e0*/  @!UPT UIADD3 URZ, URZ, URZ, URZ ;  /* 0x0000003f3f3ff290 */ /* 0x000fee000fffe03f */
[----:B------:R1:W-:Y:S04]  /*381f0*/  STL.64 [R1+0x8e0], R92 ;  /* 0x0008e05c01007387 */ /* 0x0003e80000100a00 */
[----:B------:R1:W-:Y:S04]  /*38200*/  STL.64 [R1+0x8e8], R94 ;  /* 0x0008e85e01007387 */ /* 0x0003e80000100a00 */
[----:B------:R-:W-:Y:S04]  /*38210*/  STL [R1+0x1ad8], R162 ;  /* 0x001ad8a201007387 */ /* 0x000fe80000100800 */
[----:B------:R-:W-:Y:S04]  /*38220*/  STL [R1+0x1ad4], R161 ;  /* 0x001ad4a101007387 */ /* 0x000fe80000100800 */
[----:B------:R-:W3:Y:S04]  /*38230*/  LDL.LU R217, [R1+0x1af4] ;  /* 0x001af40001d97983 */ /* 0x000ee80000300800 */
[----:B------:R-:W3:Y:S04]  /*38240*/  LDL.LU R219, [R1+0x1b04] ;  /* 0x001b040001db7983 */ /* 0x000ee80000300800 */
[----:B------:R-:W-:Y:S04]  /*38250*/  STL [R1+0x1ae8], R216 ;  /* 0x001ae8d801007387 */ /* 0x000fe80000100800 */
[----:B------:R-:W3:Y:S04]  /*38260*/  LDL.LU R212, [R1+0x1b08] ;  /* 0x001b080001d47983 */ /* 0x000ee80000300800 */
[----:B------:R-:W3:Y:S01]  /*38270*/  LDL.LU.64 R14, [R1+0x1608] ;  /* 0x00160800010e7983 */ /* 0x000ee20000300a00 */
[----:B--2---:R-:W-:-:S05]  /*38280*/  IADD3 R248, P6, R88, R77, RZ ;  /* 0x0000004d58f87210 */ /* 0x004fca0007fde0ff */
[--C-:B------:R-:W-:Y:S02]  /*38290*/  IMAD.X R249, R89, 0x1, R2.reuse, P6 ;  /* 0x0000000159f97824 */ /* 0x100fe400030e0602 */
[----:B------:R-:W-:Y:S01]  /*382a0*/  HMMA.1688.F32.TF32 R88, R236, R22, R84 ;  /* 0x00000016ec58723c */ /* 0x000fe20000081054 */
[----:B------:R-:W2:Y:S11]  /*382b0*/  LDL.LU R84, [R1+0x1240] ;  /* 0x0012400001547983 */ /* 0x000eb60000300800 */
[----:B------:R-:W-:Y:S11]  /*382c0*/  @!UPT UIADD3 URZ, URZ, URZ, URZ ;  /* 0x0000003f3f3ff290 */ /* 0x000ff6000fffe03f */
[----:B------:R-:W-:Y:S04]  /*382d0*/  STL.64 [R1+0x8d0], R88 ;  /* 0x0008d05801007387 */ /* 0x000fe80000100a00 */
[----:B------:R-:W-:Y:S04]  /*382e0*/  STL.64 [R1+0x8d8], R90 ;  /* 0x0008d85a01007387 */ /* 0x000fe80000100a00 */
[----:B------:R-:W2:Y:S04]  /*382f0*/  LDL.LU R85, [R1+0x1244] ;  /* 0x0012440001557983 */ /* 0x000ea80000300800 */
[----:B------:R-:W2:Y:S04]  /*38300*/  LDL.LU R86, [R1+0x1248] ;  /* 0x0012480001567983 */ /* 0x000ea80000300800 */
[----:B------:R-:W2:Y:S01]  /*38310*/  LDL.LU R87, [R1+0x124c] ;  /* 0x00124c0001577983 */ /* 0x000ea20000300800 */
[----:B----4-:R-:W-:Y:S01]  /*38320*/  IMAD.X R163, R163, 0x1, R2, P2 ;  /* 0x00000001a3a37824 */ /* 0x010fe200010e0602 */
[----:B---3--:R-:W-:-:S04]  /*38330*/  IADD3 R147, P2, R10, R77, RZ ;  /* 0x0000004d0a937210 */ /* 0x008fc80007f5e0ff */
[----:B------:R-:W-:Y:S01]  /*38340*/  STL [R1+0x1ae4], R163 ;  /* 0x001ae4a301007387 */ /* 0x000fe20000100800 */
[----:B------:R-:W-:-:S03]  /*38350*/  IMAD.X R146, R11, 0x1, R2, P2 ;  /* 0x000000010b927824 */ /* 0x000fc600010e0602 */
[----:B------:R-:W3:Y:S04]  /*38360*/  LDL.LU R214, [R1+0x1b18] ;  /* 0x001b180001d67983 */ /* 0x000ee80000300800 */
[----:B------:R-:W4:Y:S01]  /*38370*/  LDL.LU.64 R10, [R1+0x1600] ;  /* 0x00160000010a7983 */ /* 0x000f220000300a00 */
[----:B------:R-:W-:Y:S01]  /*38380*/  HMMA.1688.F32.TF32 R80, R236, R26, R80 ;  /* 0x0000001aec50723c */ /* 0x000fe20000081050 */
[----:B-1----:R-:W-:-:S05]  /*38390*/  IADD3 R93, P6, R8, R77, RZ ;  /* 0x0000004d085d7210 */ /* 0x002fca0007fde0ff */
[----:B------:R-:W-:Y:S02]  /*383a0*/  IMAD.X R92, R9, 0x1, R2, P6 ;  /* 0x00000001095c7824 */ /* 0x000fe400030e0602 */
[----:B------:R-:W3:Y:S01]  /*383b0*/  LDL.LU.64 R8, [R1+0x15f8] ;  /* 0x0015f80001087983 */ /* 0x000ee20000300a00 */
[----:B------:R-:W-:-:S05]  /*383c0*/  IADD3 R95, P2, R6, R77, RZ ;  /* 0x0000004d065f7210 */ /* 0x000fca0007f5e0ff */
[----:B------:R-:W-:-:S09]  /*383d0*/  IMAD.X R94, R7, 0x1, R2, P2 ;  /* 0x00000001075e7824 */ /* 0x000fd200010e0602 */
[----:B------:R1:W-:Y:S04]  /*383e0*/  STL.64 [R1+0x8c0], R80 ;  /* 0x0008c05001007387 */ /* 0x0003e80000100a00 */
[----:B------:R1:W-:Y:S04]  /*383f0*/  STL.64 [R1+0x8c8], R82 ;  /* 0x0008c85201007387 */ /* 0x0003e80000100a00 */
[----:B------:R-:W3:Y:S01]  /*38400*/  LDL.LU.64 R6, [R1+0x15f0] ;  /* 0x0015f00001067983 */ /* 0x000ee20000300a00 */
[----:B------:R-:W-:-:S03]  /*38410*/  IADD3 R218, P6, R218, R77, RZ ;  /* 0x0000004ddada7210 */ /* 0x000fc60007fde0ff */
[----:B-1----:R-:W3:Y:S04]  /*38420*/  LDL.LU R80, [R1+0x1230] ;  /* 0x0012300001507983 */ /* 0x002ee80000300800 */
[----:B------:R-:W3:Y:S04]  /*38430*/  LDL.LU R81, [R1+0x1234] ;  /* 0x0012340001517983 */ /* 0x000ee80000300800 */
[----:B------:R-:W3:Y:S04]  /*38440*/  LDL.LU R82, [R1+0x1238] ;  /* 0x0012380001527983 */ /* 0x000ee80000300800 */
[----:B------:R-:W3:Y:S04]  /*38450*/  LDL.LU R83, [R1+0x123c] ;  /* 0x00123c0001537983 */ /* 0x000ee80000300800 */
[----:B------:R-:W-:Y:S04]  /*38460*/  STL [R1+0x1af8], R218 ;  /* 0x001af8da01007387 */ /* 0x000fe80000100800 */
[----:B------:R-:W3:Y:S04]  /*38470*/  LDL.LU R213, [R1+0x1b14] ;  /* 0x001b140001d57983 */ /* 0x000ee80000300800 */
[----:B------:R-:W3:Y:S04]  /*38480*/  LDL.LU R228, [R1+0x1b28] ;  /* 0x001b280001e47983 */ /* 0x000ee80000300800 */
[----:B------:R-:W3:Y:S04]  /*38490*/  LDL.LU R136, [R1+0x1220] ;  /* 0x0012200001887983 */ /* 0x000ee80000300800 */
[----:B------:R-:W3:Y:S04]  /*384a0*/  LDL.LU R137, [R1+0x1224] ;  /* 0x0012240001897983 */ /* 0x000ee80000300800 */
[----:B------:R-:W3:Y:S04]  /*384b0*/  LDL.LU R138, [R1+0x1228] ;  /* 0x00122800018a7983 */ /* 0x000ee80000300800 */
[----:B------:R-:W3:Y:S01]  /*384c0*/  LDL.LU R139, [R1+0x122c] ;  /* 0x00122c00018b7983 */ /* 0x000ee20000300800 */
[-C--:B------:R-:W-:Y:S01]  /*384d0*/  IADD3 R212, P2, R212, R77.reuse, RZ ;  /* 0x0000004dd4d47210 */ /* 0x080fe20007f5e0ff */
[----:B------:R-:W-:Y:S01]  /*384e0*/  IMAD.X R217, R217, 0x1, R2, P6 ;  /* 0x00000001d9d97824 */ /* 0x000fe200030e0602 */
[----:B------:R-:W-:-:S03]  /*384f0*/  IADD3 R89, P6, R14, R77, RZ ;  /* 0x0000004d0e597210 */ /* 0x000fc60007fde0ff */
[--C-:B------:R-:W-:Y:S01]  /*38500*/  IMAD.X R219, R219, 0x1, R2.reuse, P2 ;  /* 0x00000001dbdb7824 */ /* 0x100fe200010e0602 */
[----:B------:R-:W-:Y:S01]  /*38510*/  STL [R1+0x1af4], R217 ;  /* 0x001af4d901007387 */ /* 0x000fe20000100800 */
[----:B------:R-:W-:-:S03]  /*38520*/  IMAD.X R88, R15, 0x1, R2, P6 ;  /* 0x000000010f587824 */ /* 0x000fc600030e0602 */
[----:B------:R-:W-:Y:S04]  /*38530*/  STL [R1+0x1b08], R212 ;  /* 0x001b08d401007387 */ /* 0x000fe80000100800 */
[----:B------:R-:W3:Y:S04]  /*38540*/  LDL.LU.64 R14, [R1+0x15e8] ;  /* 0x0015e800010e7983 */ /* 0x000ee80000300a00 */
[----:B------:R-:W-:Y:S01]  /*38550*/  STL [R1+0x1b04], R219 ;  /* 0x001b04db01007387 */ /* 0x000fe20000100800 */
[----:B--2---:R-:W-:Y:S11]  /*38560*/  HMMA.1688.F32.TF32 R84, R236, R30, R84 ;  /* 0x0000001eec54723c */ /* 0x004ff60000081054 */
[----:B------:R-:W-:Y:S11]  /*38570*/  @!UPT UIADD3 URZ, URZ, URZ, URZ ;  /* 0x0000003f3f3ff290 */ /* 0x000ff6000fffe03f */
[----:B------:R-:W-:Y:S01]  /*38580*/  @!UPT UIADD3 URZ, URZ, URZ, URZ ;  /* 0x0000003f3f3ff290 */ /* 0x000fe2000fffe03f */
[----:B------:R3:W-:Y:S04]  /*38590*/  STL.64 [R1+0x8b0], R84 ;  /* 0x0008b05401007387 */ /* 0x0007e80000100a00 */
[----:B------:R1:W-:Y:S04]  /*385a0*/  STL.64 [R1+0x8b8], R86 ;  /* 0x0008b85601007387 */ /* 0x0003e80000100a00 */
[----:B------:R-:W2:Y:S04]  /*385b0*/  LDL.LU R215, [R1+0x1b24] ;  /* 0x001b240001d77983 */ /* 0x000ea80000300800 */
[----:B------:R-:W2:Y:S04]  /*385c0*/  LDL.LU R132, [R1+0x1210] ;  /* 0x0012100001847983 */ /* 0x000ea80000300800 */
[----:B------:R-:W2:Y:S04]  /*385d0*/  LDL.LU R133, [R1+0x1214] ;  /* 0x0012140001857983 */ /* 0x000ea80000300800 */
[----:B------:R-:W2:Y:S04]  /*385e0*/  LDL.LU R134, [R1+0x1218] ;  /* 0x0012180001867983 */ /* 0x000ea80000300800 */
[----:B------:R-:W2:Y:S01]  /*385f0*/  LDL.LU R135, [R1+0x121c] ;  /* 0x00121c0001877983 */ /* 0x000ea20000300800 */
[----:B----4-:R-:W-:-:S02]  /*38600*/  IADD3 R91, P2, R10, R77, RZ ;  /* 0x0000004d0a5b7210 */ /* 0x010fc40007f5e0ff */
[----:B---3--:R-:W-:-:S03]  /*38610*/  IADD3 R85, P6, R8, R77, RZ ;  /* 0x0000004d08557210 */ /* 0x008fc60007fde0ff */
[--C-:B------:R-:W-:Y:S02]  /*38620*/  IMAD.X R90, R11, 0x1, R2.reuse, P2 ;  /* 0x000000010b5a7824 */ /* 0x100fe400010e0602 */
[----:B------:R-:W3:Y:S01]  /*38630*/  LDL.LU.64 R10, [R1+0x15e0] ;  /* 0x0015e000010a7983 */ /* 0x000ee20000300a00 */
[----:B------:R-:W-:-:S03]  /*38640*/  IMAD.X R84, R9, 0x1, R2, P6 ;  /* 0x0000000109547824 */ /* 0x000fc600030e0602 */
[----:B------:R-:W4:Y:S04]  /*38650*/  LDL.LU R142, [R1+0x1b38] ;  /* 0x001b3800018e7983 */ /* 0x000f280000300800 */
[----:B------:R-:W3:Y:S01]  /*38660*/  LDL.LU.64 R8, [R1+0x15d8] ;  /* 0x0015d80001087983 */ /* 0x000ee20000300a00 */
[----:B-1----:R-:W-:-:S05]  /*38670*/  IADD3 R87, P2, R6, R77, RZ ;  /* 0x0000004d06577210 */ /* 0x002fca0007f5e0ff */
[----:B------:R-:W-:Y:S02]  /*38680*/  IMAD.X R86, R7, 0x1, R2, P2 ;  /* 0x0000000107567824 */ /* 0x000fe400010e0602 */
[----:B------:R-:W4:Y:S01]  /*38690*/  LDL.LU.64 R6, [R1+0x15d0] ;  /* 0x0015d00001067983 */ /* 0x000f220000300a00 */
[----:B------:R-:W-:Y:S01]  /*386a0*/  HMMA.1688.F32.TF32 R80, R236, R34, R80 ;  /* 0x00000022ec50723c */ /* 0x000fe20000081050 */
[----:B------:R-:W-:-:S05]  /*386b0*/  IADD3 R214, P6, R214, R77, RZ ;  /* 0x0000004dd6d67210 */ /* 0x000fca0007fde0ff */
[----:B------:R-:W-:Y:S01]  /*386c0*/  IMAD.X R213, R213, 0x1, R2, P6 ;  /* 0x00000001d5d57824 */ /* 0x000fe200030e0602 */
[-C--:B------:R-:W-:Y:S01]  /*386d0*/  IADD3 R228, P2, R228, R77.reuse, RZ ;  /* 0x0000004de4e47210 */ /* 0x080fe20007f5e0ff */
[----:B------:R-:W-:Y:S11]  /*386e0*/  HMMA.1688.F32.TF32 R136, R236, R38, R136 ;  /* 0x00000026ec88723c */ /* 0x000ff60000081088 */
[----:B------:R-:W-:Y:S04]  /*386f0*/  @!UPT UIADD3 URZ, URZ, URZ, URZ ;  /* 0x0000003f3f3ff290 */ /* 0x000fe8000fffe03f */
[----:B------:R1:W-:Y:S04]  /*38700*/  STL.64 [R1+0x8a0], R80 ;  /* 0x0008a05001007387 */ /* 0x0003e80000100a00 */
[----:B------:R-:W-:Y:S04]  /*38710*/  STL.64 [R1+0x8a8], R82 ;  /* 0x0008a85201007387 */ /* 0x000fe80000100a00 */
[----:B------:R-:W-:Y:S04]  /*38720*/  STL [R1+0x1b18], R214 ;  /* 0x001b18d601007387 */ /* 0x000fe80000100800 */
[----:B------:R-:W-:Y:S04]  /*38730*/  STL [R1+0x1b14], R213 ;  /* 0x001b14d501007387 */ /* 0x000fe80000100800 */
[----:B------:R-:W4:Y:S04]  /*38740*/  LDL.LU R143, [R1+0x1b34] ;  /* 0x001b3400018f7983 */ /* 0x000f280000300800 */
[----:B------:R-:W4:Y:S04]  /*38750*/  LDL.LU R140, [R1+0x1b48] ;  /* 0x001b4800018c7983 */ /* 0x000f280000300800 */
[----:B------:R-:W-:Y:S04]  /*38760*/  STL [R1+0x1b28], R228 ;  /* 0x001b28e401007387 */ /* 0x000fe80000100800 */
[----:B------:R-:W4:Y:S01]  /*38770*/  LDL.LU R141, [R1+0x1b44] ;  /* 0x001b4400018d7983 */ /* 0x000f220000300800 */
[----:B-1----:R-:W-:-:S05]  /*38780*/  IADD3 R81, P6, R14, R77, RZ ;  /* 0x0000004d0e517210 */ /* 0x002fca0007fde0ff */
[--C-:B------:R-:W-:Y:S02]  /*38790*/  IMAD.X R80, R15, 0x1, R2.reuse, P6 ;  /* 0x000000010f507824 */ /* 0x100fe400030e0602 */
[----:B--2---:R-:W-:-:S05]  /*387a0*/  IMAD.X R215, R215, 0x1, R2, P2 ;  /* 0x00000001d7d77824 */ /* 0x004fca00010e0602 */
[----:B------:R-:W-:Y:S04]  /*387b0*/  STL [R1+0x1b24], R215 ;  /* 0x001b24d701007387 */ /* 0x000fe80000100800 */
[----:B------:R-:W-:Y:S04]  /*387c0*/  STL.64 [R1+0x890], R136 ;  /* 0x0008908801007387 */ /* 0x000fe80000100a00 */
[----:B------:R1:W-:Y:S04]  /*387d0*/  STL.64 [R1+0x898], R138 ;  /* 0x0008988a01007387 */ /* 0x0003e80000100a00 */
[----:B------:R-:W2:Y:S04]  /*387e0*/  LDL.LU R192, [R1+0x1200] ;  /* 0x0012000001c07983 */ /* 0x000ea80000300800 */
[----:B------:R-:W2:Y:S01]  /*387f0*/  LDL.LU R193, [R1+0x1204] ;  /* 0x0012040001c17983 */ /* 0x000ea20000300800 */
[----:B-1----:R-:W-:Y:S03]  /*38800*/  HMMA.1688.F32.TF32 R136, R236, R42, R132 ;  /* 0x0000002aec88723c */ /* 0x002fe60000081084 */
[----:B------:R-:W2:Y:S04]  /*38810*/  LDL.LU R194, [R1+0x1208] ;  /* 0x0012080001c27983 */ /* 0x000ea80000300800 */
[----:B------:R-:W2:Y:S01]  /*38820*/  LDL.LU R195, [R1+0x120c] ;  /* 0x00120c0001c37983 */ /* 0x000ea20000300800 */
[----:B---3--:R-:W-:-:S03]  /*38830*/  IADD3 R76, P6, R8, R77, RZ ;  /* 0x0000004d084c7210 */ /* 0x008fc60007fde0ff */
[----:B------:R-:W3:Y:S01]  /*38840*/  LDL.LU.64 R14, [R1+0x15c8] ;  /* 0x0015c800010e7983 */ /* 0x000ee20000300a00 */
[----:B------:R-:W-:Y:S01]  /*38850*/  IADD3 R82, P2, R10, R77, RZ ;  /* 0x0000004d0a527210 */ /* 0x000fe20007f5e0ff */
[--C-:B------:R-:W-:Y:S02]  /*38860*/  IMAD.X R83, R9, 0x1, R2.reuse, P6 ;  /* 0x0000000109537824 */ /* 0x100fe400030e0602 */
[----:B------:R-:W3:Y:S04]  /*38870*/  LDL.LU.64 R8, [R1+0x15b8] ;  /* 0x0015b80001087983 */ /* 0x000ee80000300a00 */
[----:B------:R-:W3:Y:S04]  /*38880*/  LDL.LU R132, [R1+0x11f0] ;  /* 0x0011f00001847983 */ /* 0x000ee80000300800 */
[----:B------:R-:W-:Y:S01]  /*38890*/  STL.64 [R1+0x880], R136 ;  /* 0x0008808801007387 */ /* 0x000fe20000100a00 */
[----:B------:R-:W-:-:S03]  /*388a0*/  IMAD.X R39, R11, 0x1, R2, P2 ;  /* 0x000000010b277824 */ /* 0x000fc600010e0602 */
[----:B------:R1:W-:Y:S01]  /*388b0*/  STL.64 [R1+0x888], R138 ;  /* 0x0008888a01007387 */ /* 0x0003e20000100a00 */
[----:B----4-:R-:W-:-:S03]  /*388c0*/  IADD3 R250, P2, R6, R77, RZ ;  /* 0x0000004d06fa7210 */ /* 0x010fc60007f5e0ff */
[----:B------:R-:W4:Y:S04]  /*388d0*/  LDL.LU R133, [R1+0x11f4] ;  /* 0x0011f40001857983 */ /* 0x000f280000300800 */
[----:B------:R-:W4:Y:S04]  /*388e0*/  LDL.LU R134, [R1+0x11f8] ;  /* 0x0011f80001867983 */ /* 0x000f280000300800 */
[----:B------:R-:W4:Y:S04]  /*388f0*/  LDL.LU R135, [R1+0x11fc] ;  /* 0x0011fc0001877983 */ /* 0x000f280000300800 */
[----:B------:R-:W4:Y:S01]  /*38900*/  LDL.LU.64 R10, [R1+0x15c0] ;  /* 0x0015c000010a7983 */ /* 0x000f220000300a00 */
[----:B------:R-:W-:Y:S01]  /*38910*/  IADD3 R142, P6, R142, R77, RZ ;  /* 0x0000004d8e8e7210 */ /* 0x000fe20007fde0ff */
[----:B------:R-:W-:-:S02]  /*38920*/  IMAD.X R77, R7, 0x1, R2, P2 ;  /* 0x00000001074d7824 */ /* 0x000fc400010e0602 */
[----:B------:R-:W4:Y:S01]  /*38930*/  LDL.LU.64 R6, [R1+0x15b0] ;  /* 0x0015b00001067983 */ /* 0x000f220000300a00 */
[----:B------:R-:W-:-:S03]  /*38940*/  IMAD.MOV.U32 R43, RZ, RZ, c[0x0][0x18c] ;  /* 0x00006300ff2b7624 */ /* 0x000fc600078e00ff */
[----:B-1----:R-:W4:Y:S01]  /*38950*/  LDL.LU R139, [R1+0x1b54] ;  /* 0x001b5400018b7983 */ /* 0x002f220000300800 */
[----:B------:R-:W-:-:S03]  /*38960*/  IMAD.SHL.U32 R43, R43, 0x20, RZ ;  /* 0x000000202b2b7824 */ /* 0x000fc600078e00ff */
[----:B------:R-:W-:Y:S01]  /*38970*/  STL [R1+0x1b38], R142 ;  /* 0x001b388e01007387 */ /* 0x000fe20000100800 */
[----:B------:R-:W-:-:S03]  /*38980*/  IMAD.SHL.U32 R43, R43, 0x4, RZ ;  /* 0x000000042b2b7824 */ /* 0x000fc600078e00ff */
[----:B------:R-:W4:Y:S04]  /*38990*/  LDL.LU R138, [R1+0x1b58] ;  /* 0x001b5800018a7983 */ /* 0x000f280000300800 */
[----:B------:R-:W4:Y:S04]  /*389a0*/  LDL.LU R196, [R1+0x11e0] ;  /* 0x0011e00001c47983 */ /* 0x000f280000300800 */
[----:B------:R-:W4:Y:S04]  /*389b0*/  LDL.LU R197, [R1+0x11e4] ;  /* 0x0011e40001c57983 */ /* 0x000f280000300800 */
[----:B------:R-:W4:Y:S01]  /*389c0*/  LDL.LU R198, [R1+0x11e8] ;  /* 0x0011e80001c67983 */ /* 0x000f220000300800 */
[----:B------:R-:W-:Y:S01]  /*389d0*/  IMAD.X R143, R143, 0x1, R2, P6 ;  /* 0x000000018f8f7824 */ /* 0x000fe200030e0602 */
[----:B------:R-:W-:-:S04]  /*389e0*/  IADD3 R140, P2, R140, R43, RZ ;  /* 0x0000002b8c8c7210 */ /* 0x000fc80007f5e0ff */
[----:B------:R-:W-:Y:S04]  /*389f0*/  STL [R1+0x1b34], R143 ;  /* 0x001b348f01007387 */ /* 0x000fe80000100800 */
[----:B------:R-:W-:Y:S01]  /*38a00*/  STL [R1+0x1b48], R140 ;  /* 0x001b488c01007387 */ /* 0x000fe20000100800 */
[----:B------:R-:W-:Y:S01]  /*38a10*/  IMAD.X R141, R141, 0x1, R2, P2 ;  /* 0x000000018d8d7824 */ /* 0x000fe200010e0602 */
[----:B--2---:R-:W-:Y:S01]  /*38a20*/  HMMA.1688.F32.TF32 R192, R236, R46, R192 ;  /* 0x0000002eecc0723c */ /* 0x004fe200000810c0 */
[----:B---3--:R-:W-:-:S05]  /*38a30*/  IADD3 R35, P6, R14, R43, RZ ;  /* 0x0000002b0e237210 */ /* 0x008fca0007fde0ff */
[----:B------:R-:W-:Y:S02]  /*38a40*/  IMAD.X R34, R15, 0x1, R2, P6 ;  /* 0x000000010f227824 */ /* 0x000fe400030e0602 */
[----:B------:R-:W2:Y:S01]  /*38a50*/  LDL.LU.64 R14, [R1+0x15a8] ;  /* 0x0015a800010e7983 */ /* 0x000ea20000300a00 */
[----:B------:R-:W-:-:S03]  /*38a60*/  IADD3 R30, P6, R8, R43, RZ ;  /* 0x0000002b081e7210 */ /* 0x000fc60007fde0ff */
[----:B------:R-:W-:Y:S11]  /*38a70*/  STL [R1+0x1b44], R141 ;  /* 0x001b448d01007387 */ /* 0x000ff60000100800 */
[----:B------:R-:W-:Y:S04]  /*38a80*/  STL.64 [R1+0x870], R192 ;  /* 0x000870c001007387 */ /* 0x000fe80000100a00 */
[----:B------:R1:W-:Y:S01]  /*38a90*/  STL.64 [R1+0x878], R194 ;  /* 0x000878c201007387 */ /* 0x0003e20000100a00 */
[----:B------:R-:W-:Y:S01]  /*38aa0*/  IMAD.X R27, R9, 0x1, R2, P6 ;  /* 0x00000001091b7824 */ /* 0x000fe200030e0602 */
[----:B----4-:R-:W-:-:S05]  /*38ab0*/  IADD3 R38, P2, R10, R43, RZ ;  /* 0x0000002b0a267210 */ /* 0x010fca0007f5e0ff */
[--C-:B------:R-:W-:Y:S01]  /*38ac0*/  IMAD.X R26, R11, 0x1, R2.reuse, P2 ;  /* 0x000000010b1a7824 */ /* 0x100fe200010e0602 */
[----:B------:R-:W-:Y:S01]  /*38ad0*/  IADD3 R31, P2, R6, R43, RZ ;  /* 0x0000002b061f7210 */ /* 0x000fe20007f5e0ff */
[----:B------:R-:W3:Y:S04]  /*38ae0*/  LDL.LU.64 R10, [R1+0x15a0] ;  /* 0x0015a000010a7983 */ /* 0x000ee80000300a00 */
[----:B------:R-:W4:Y:S01]  /*38af0*/  LDL.LU.64 R8, [R1+0x1598] ;  /* 0x0015980001087983 */ /* 0x000f220000300a00 */
[----:B------:R-:W-:-:S03]  /*38b00*/  IMAD.X R28, R7, 0x1, R2, P2 ;  /* 0x00000001071c7824 */ /* 0x000fc600010e0602 */
[----:B------:R-:W4:Y:S04]  /*38b10*/  LDL.LU R136, [R1+0x1b68] ;  /* 0x001b680001887983 */ /* 0x000f280000300800 */
[----:B------:R-:W4:Y:S01]  /*38b20*/  LDL.LU.64 R6, [R1+0x1590] ;  /* 0x0015900001067983 */ /* 0x000f220000300a00 */
[----:B-1----:R-:W-:-:S03]  /*38b30*/  IMAD.MOV.U32 R194, RZ, RZ, R21 ;  /* 0x000000ffffc27224 */ /* 0x002fc600078e0015 */
[----:B------:R-:W1:Y:S01]  /*38b40*/  S2R R21, SR_TID.X ;  /* 0x0000000000157919 */ /* 0x000e620000002100 */
[C---:B------:R-:W-:Y:S08]  /*38b50*/  HMMA.1688.F32.TF32 R132, R236.reuse, R50, R132 ;  /* 0x00000032ec84723c */ /* 0x040ff00000081084 */
[----:B------:R-:W-:Y:S01]  /*38b60*/  HMMA.1688.F32.TF32 R196, R236, R54, R196 ;  /* 0x00000036ecc4723c */ /* 0x000fe200000810c4 */
[----:B------:R-:W-:Y:S01]  /*38b70*/  IADD3 R138, P6, R138, R43, RZ ;  /* 0x0000002b8a8a7210 */ /* 0x000fe20007fde0ff */
[----:B------:R-:W-:-:S02]  /*38b80*/  IMAD.MOV.U32 R192, RZ, RZ, R25 ;  /* 0x000000ffffc07224 */ /* 0x000fc400078e0019 */
[----:B------:R-:W-:Y:S02]  /*38b90*/  IMAD.MOV.U32 R193, RZ, RZ, R24 ;  /* 0x000000ffffc17224 */ /* 0x000fe400078e0018 */
[----:B------:R-:W-:Y:S01]  /*38ba0*/  IMAD.MOV.U32 R195, RZ, RZ, R20 ;  /* 0x000000ffffc37224 */ /* 0x000fe200078e0014 */
[----:B-1----:R-:W-:-:S04]  /*38bb0*/  LOP3.LUT R4, R21, 0x1f, RZ, 0xc0, !PT ;  /* 0x0000001f15047812 */ /* 0x002fc800078ec0ff */
[----:B------:R-:W-:Y:S01]  /*38bc0*/  ISETP.GE.AND P2, PT, R4, R3, PT ;  /* 0x000000030400720c */ /* 0x000fe20003f46270 */
[----:B------:R-:W-:-:S03]  /*38bd0*/  IMAD.X R139, R139, 0x1, R2, P6 ;  /* 0x000000018b8b7824 */ /* 0x000fc600030e0602 */
[----:B------:R-:W-:Y:S01]  /*38be0*/  SEL R3, RZ, 0x4, P2 ;  /* 0x00000004ff037807 */ /* 0x000fe20001000000 */
[----:B------:R-:W-:Y:S01]  /*38bf0*/  STL.64 [R1+0x860], R132 ;  /* 0x0008608401007387 */ /* 0x000fe20000100a00 */
[----:B------:R-:W-:Y:S03]  /*38c00*/  HMMA.1688.F32.TF32 R192, R236, R58, R192 ;  /* 0x0000003aecc0723c */ /* 0x000fe600000810c0 */
[----:B------:R1:W-:Y:S04]  /*38c10*/  STL.64 [R1+0x868], R134 ;  /* 0x0008688601007387 */ /* 0x0003e80000100a00 */
[----:B------:R-:W-:Y:S04]  /*38c20*/  STL [R1+0x1b58], R138 ;  /* 0x001b588a01007387 */ /* 0x000fe80000100800 */
[----:B------:R-:W-:Y:S04]  /*38c30*/  STL [R1+0x1b54], R139 ;  /* 0x001b548b01007387 */ /* 0x000fe80000100800 */
[----:B------:R-:W4:Y:S04]  /*38c40*/  LDL.LU R137, [R1+0x1b64] ;  /* 0x001b640001897983 */ /* 0x000f280000300800 */
[----:B-1----:R-:W4:Y:S04]  /*38c50*/  LDL.LU R134, [R1+0x1b78] ;  /* 0x001b780001867983 */ /* 0x002f280000300800 */
[----:B------:R-:W4:Y:S04]  /*38c60*/  LDL.LU R132, [R1+0x1b88] ;  /* 0x001b880001847983 */ /* 0x000f280000300800 */
[----:B------:R1:W-:Y:S04]  /*38c70*/  STL.64 [R1+0x850], R196 ;  /* 0x000850c401007387 */ /* 0x0003e80000100a00 */
[----:B------:R1:W-:Y:S01]  /*38c80*/  STL.64 [R1+0x858], R198 ;  /* 0x000858c601007387 */ /* 0x0003e20000100a00 */
[----:B--2---:R-:W-:-:S05]  /*38c90*/  IADD3 R25, P6, R14, R43, RZ ;  /* 0x0000002b0e197210 */ /* 0x004fca0007fde0ff */
[----:B------:R-:W-:Y:S01]  /*38ca0*/  IMAD.X R23, R15, 0x1, R2, P6 ;  /* 0x000000010f177824 */ /* 0x000fe200030e0602 */
[----:B---3--:R-:W-:-:S05]  /*38cb0*/  IADD3 R24, P2, R10, R43, RZ ;  /* 0x0000002b0a187210 */ /* 0x008fca0007f5e0ff */
[----:B------:R-:W-:Y:S02]  /*38cc0*/  IMAD.X R18, R11, 0x1, R2, P2 ;  /* 0x000000010b127824 */ /* 0x000fe400010e0602 */
[----:B------:R-:W2:Y:S01]  /*38cd0*/  LDL.LU.64 R10, [R1+0x1688] ;  /* 0x00168800010a7983 */ /* 0x000ea20000300a00 */
[-C--:B----4-:R-:W-:Y:S02]  /*38ce0*/  IADD3 R22, P2, R6, R43.reuse, RZ ;  /* 0x0000002b06167210 */ /* 0x090fe40007f5e0ff */
[----:B------:R-:W-:-:S03]  /*38cf0*/  IADD3 R21, P6, R8, R43, RZ ;  /* 0x0000002b08157210 */ /* 0x000fc60007fde0ff */
[--C-:B------:R-:W-:Y:S02]  /*38d00*/  IMAD.X R20, R7, 0x1, R2.reuse, P2 ;  /* 0x0000000107147824 */ /* 0x100fe400010e0602 */
[----:B------:R-:W3:Y:S04]  /*38d10*/  LDL.LU.64 R6, [R1+0x1680] ;  /* 0x0016800001067983 */ /* 0x000ee80000300a00 */
[----:B-1----:R-:W4:Y:S04]  /*38d20*/  LDL.LU R196, [R1+0x11c0] ;  /* 0x0011c00001c47983 */ /* 0x002f280000300800 */
[----:B------:R-:W4:Y:S04]  /*38d30*/  LDL.LU R197, [R1+0x11c4] ;  /* 0x0011c40001c57983 */ /* 0x000f280000300800 */
[----:B------:R-:W4:Y:S01]  /*38d40*/  LDL.LU R198, [R1+0x11c8] ;  /* 0x0011c80001c67983 */ /* 0x000f220000300800 */
[----:B------:R-:W-:-:S03]  /*38d50*/  IMAD.X R19, R9, 0x1, R2, P6 ;  /* 0x0000000109137824 */ /* 0x000fc600030e0602 */
[----:B------:R-:W4:Y:S01]  /*38d60*/  LDL.LU R199, [R1+0x11cc] ;  /* 0x0011cc0001c77983 */ /* 0x000f220000300800 */
[----:B------:R-:W-:-:S03]  /*38d70*/  IADD3 R136, P6, R136, R43, RZ ;  /* 0x0000002b88887210 */ /* 0x000fc60007fde0ff */
[----:B------:R-:W3:Y:S04]  /*38d80*/  LDL.LU R135, [R1+0x1b74] ;  /* 0x001b740001877983 */ /* 0x000ee80000300800 */
[----:B------:R-:W3:Y:S04]  /*38d90*/  LDL.LU R133, [R1+0x1b84] ;  /* 0x001b840001857983 */ /* 0x000ee80000300800 */
[----:B------:R-:W-:Y:S04]  /*38da0*/  STL [R1+0x1b68], R136 ;  /* 0x001b688801007387 */ /* 0x000fe80000100800 */
[----:B------:R1:W-:Y:S04]  /*38db0*/  STL.64 [R1+0x840], R192 ;  /* 0x000840c001007387 */ /* 0x0003e80000100a00 */
[----:B------:R1:W-:Y:S04]  /*38dc0*/  STL.64 [R1+0x848], R194 ;  /* 0x000848c201007387 */ /* 0x0003e80000100a00 */
[----:B-1----:R-:W3:Y:S04]  /*38dd0*/  LDL.LU R192, [R1+0x11a0] ;  /* 0x0011a00001c07983 */ /* 0x002ee80000300800 */
[----:B------:R-:W3:Y:S04]  /*38de0*/  LDL.LU.64 R8, [R1+0x1678] ;  /* 0x0016780001087983 */ /* 0x000ee80000300a00 */
[----:B------:R-:W3:Y:S04]  /*38df0*/  LDL.LU.64 R50, [R1+0x1670] ;  /* 0x0016700001327983 */ /* 0x000ee80000300a00 */
[----:B------:R-:W3:Y:S01]  /*38e00*/  LDL.LU R130, [R1+0x1b98] ;  /* 0x001b980001827983 */ /* 0x000ee20000300800 */
[----:B------:R-:W-:-:S02]  /*38e10*/  IMAD.MOV.U32 R193, RZ, RZ, R17 ;  /* 0x000000ffffc17224 */ /* 0x000fc400078e0011 */
[----:B------:R-:W-:Y:S02]  /*38e20*/  IMAD.MOV.U32 R194, RZ, RZ, R16 ;  /* 0x000000ffffc27224 */ /* 0x000fe400078e0010 */
[----:B------:R-:W-:Y:S01]  /*38e30*/  IMAD.MOV.U32 R195, RZ, RZ, R13 ;  /* 0x000000ffffc37224 */ /* 0x000fe200078e000d */
[----:B------:R-:W-:Y:S01]  /*38e40*/  SEL R3, R3, RZ, !P5 ;  /* 0x000000ff03037207 */ /* 0x000fe20006800000 */
[----:B------:R-:W-:Y:S01]  /*38e50*/  IMAD.X R137, R137, 0x1, R2, P6 ;  /* 0x0000000189897824 */ /* 0x000fe200030e0602 */
[----:B------:R-:W-:-:S04]  /*38e60*/  IADD3 R134, P5, R134, R43, RZ ;  /* 0x0000002b86867210 */ /* 0x000fc80007fbe0ff */
[----:B------:R-:W-:Y:S04]  /*38e70*/  STL [R1+0x1b64], R137 ;  /* 0x001b648901007387 */ /* 0x000fe80000100800 */
[----:B------:R-:W3:Y:S04]  /*38e80*/  LDL.LU.64 R46, [R1+0x1668] ;  /* 0x00166800012e7983 */ /* 0x000ee80000300a00 */
[----:B------:R-:W-:Y:S04]  /*38e90*/  STL [R1+0x1b78], R134 ;  /* 0x001b788601007387 */ /* 0x000fe80000100800 */
[----:B------:R-:W3:Y:S01]  /*38ea0*/  LDL.LU R131, [R1+0x1b94] ;  /* 0x001b940001837983 */ /* 0x000ee20000300800 */
[----:B------:R-:W-:-:S04]  /*38eb0*/  SHF.R.U32.HI R4, RZ, 0x1, R157 ;  /* 0x00000001ff047819 */ /* 0x000fc8000001169d */
[----:B------:R-:W-:Y:S02]  /*38ec0*/  LOP3.LUT R4, R98, R4, RZ, 0x3c, !PT ;  /* 0x0000000462047212 */ /* 0x000fe400078e3cff */
[----:B--2---:R-:W-:-:S05]  /*38ed0*/  IADD3 R15, P2, R10, R43, RZ ;  /* 0x0000002b0a0f7210 */ /* 0x004fca0007f5e0ff */
[--C-:B------:R-:W-:Y:S01]  /*38ee0*/  IMAD.X R13, R11, 0x1, R2.reuse, P2 ;  /* 0x000000010b0d7824 */ /* 0x100fe200010e0602 */
[-C--:B------:R-:W-:Y:S01]  /*38ef0*/  IADD3 R132, P2, R132, R43.reuse, RZ ;  /* 0x0000002b84847210 */ /* 0x080fe20007f5e0ff */
[----:B----4-:R-:W-:Y:S01]  /*38f00*/  HMMA.1688.F32.TF32 R196, R236, R62, R196 ;  /* 0x0000003eecc4723c */ /* 0x010fe200000810c4 */
[----:B---3--:R-:W-:Y:S02]  /*38f10*/  IADD3 R16, P6, R6, R43, RZ ;  /* 0x0000002b06107210 */ /* 0x008fe40007fde0ff */
[----:B------:R-:W2:Y:S01]  /*38f20*/  LDL.LU R6, [R1+0x19a0] ;  /* 0x0019a00001067983 */ /* 0x000ea20000300800 */
[--C-:B------:R-:W-:Y:S02]  /*38f30*/  IMAD.X R135, R135, 0x1, R2.reuse, P5 ;  /* 0x0000000187877824 */ /* 0x100fe400028e0602 */
[--C-:B------:R-:W-:Y:S01]  /*38f40*/  IMAD.X R14, R7, 0x1, R2.reuse, P6 ;  /* 0x00000001070e7824 */ /* 0x100fe200030e0602 */
[----:B------:R-:W-:Y:S01]  /*38f50*/  STL [R1+0x1b88], R132 ;  /* 0x001b888401007387 */ /* 0x000fe20000100800 */
[----:B------:R-:W-:-:S03]  /*38f60*/  IMAD.X R133, R133, 0x1, R2, P2 ;  /* 0x0000000185857824 */ /* 0x000fc600010e0602 */
[----:B------:R-:W-:Y:S01]  /*38f70*/  STL [R1+0x1b74], R135 ;  /* 0x001b748701007387 */ /* 0x000fe20000100800 */
[----:B------:R-:W-:Y:S11]  /*38f80*/  HMMA.1688.F32.TF32 R236, R236, R66, R192 ;  /* 0x00000042ecec723c */ /* 0x000ff600000810c0 */
[----:B------:R-:W-:Y:S01]  /*38f90*/  STL.64 [R1+0x830], R196 ;  /* 0x000830c401007387 */ /* 0x000fe20000100a00 */
[----:B------:R-:W-:-:S03]  /*38fa0*/  IADD3 R17, P5, R8, R43, RZ ;  /* 0x0000002b08117210 */ /* 0x000fc60007fbe0ff */
[----:B------:R1:W-:Y:S01]  /*38fb0*/  STL.64 [R1+0x838], R198 ;  /* 0x000838c601007387 */ /* 0x0003e20000100a00 */
[----:B------:R-:W-:Y:S01]  /*38fc0*/  IADD3 R11, P6, R50, R43, RZ ;  /* 0x0000002b320b7210 */ /* 0x000fe20007fde0ff */
[----:B------:R-:W-:-:S04]  /*38fd0*/  IMAD.X R8, R9, 0x1, R2, P5 ;  /* 0x0000000109087824 */ /* 0x000fc800028e0602 */
[----:B------:R-:W-:Y:S01]  /*38fe0*/  IMAD.X R9, R51, 0x1, R2, P6 ;  /* 0x0000000133097824 */ /* 0x000fe200030e0602 */
[----:B-1----:R1:W5:Y:S01]  /*38ff0*/  LDL.LU.64 R198, [R1+0x1e30] ;  /* 0x001e300001c67983 */ /* 0x0023620000300a00 */
[----:B------:R-:W-:-:S03]  /*39000*/  IADD3 R130, P6, R130, R43, RZ ;  /* 0x0000002b82827210 */ /* 0x000fc60007fde0ff */
[----:B------:R1:W5:Y:S04]  /*39010*/  LDL.LU.64 R196, [R1+0x1e28] ;  /* 0x001e280001c47983 */ /* 0x0003680000300a00 */
[----:B------:R-:W-:Y:S04]  /*39020*/  STL [R1+0x1b84], R133 ;  /* 0x001b848501007387 */ /* 0x000fe80000100800 */
[----:B------:R-:W3:Y:S04]  /*39030*/  LDL.LU R7, [R1+0x199c] ;  /* 0x00199c0001077983 */ /* 0x000ee80000300800 */
[----:B------:R-:W4:Y:S04]  /*39040*/  LDL.LU R99, [R1+0x19b0] ;  /* 0x0019b00001637983 */ /* 0x000f280000300800 */
[----:B------:R1:W5:Y:S04]  /*39050*/  LDL.LU.64 R194, [R1+0x1e20] ;  /* 0x001e200001c27983 */ /* 0x0003680000300a00 */
[----:B------:R1:W5:Y:S04]  /*39060*/  LDL.LU.64 R192, [R1+0x1e18] ;  /* 0x001e180001c07983 */ /* 0x0003680000300a00 */
[----:B------:R-:W-:Y:S04]  /*39070*/  STL [R1+0x1b98], R130 ;  /* 0x001b988201007387 */ /* 0x000fe80000100800 */
[----:B------:R-:W-:Y:S04]  /*39080*/  STL.64 [R1+0x7f0], R236 ;  /* 0x0007f0ec01007387 */ /* 0x000fe80000100a00 */
[----:B------:R1:W-:Y:S04]  /*39090*/  STL.64 [R1+0x7f8], R238 ;  /* 0x0007f8ee01007387 */ /* 0x0003e80000100a00 */
[----:B------:R-:W4:Y:S04]  /*390a0*/  LDL.LU R98, [R1+0x19ac] ;  /* 0x0019ac0001627983 */ /* 0x000f280000300800 */
[----:B------:R-:W4:Y:S01]  /*390b0*/  LDL.LU R157, [R1+0x19c0] ;  /* 0x0019c000019d7983 */ /* 0x000f220000300800 */
[----:B------:R-:W-:Y:S01]  /*390c0*/  ISETP.NE.U32.AND P2, PT, R3, RZ, PT ;  /* 0x000000ff0300720c */ /* 0x000fe20003f45070 */
[----:B------:R-:W-:Y:S01]  /*390d0*/  IMAD R3, R211, 0x10000, R4 ;  /* 0x00010000d3037824 */ /* 0x000fe200078e0204 */
[----:B------:R-:W-:Y:S01]  /*390e0*/  IADD3 R12, P5, R46, R43, RZ ;  /* 0x0000002b2e0c7210 */ /* 0x000fe20007fbe0ff */
[----:B------:R-:W-:-:S02]  /*390f0*/  IMAD.MOV.U32 R4, RZ, RZ, R156 ;  /* 0x000000ffff047224 */ /* 0x000fc400078e009c */
[--C-:B------:R-:W-:Y:S01]  /*39100*/  IMAD.X R131, R131, 0x1, R2.reuse, P6 ;  /* 0x0000000183837824 */ /* 0x100fe200030e0602 */
[----:B------:R-:W4:Y:S01]  /*39110*/  LDL.LU R156, [R1+0x19bc] ;  /* 0x0019bc00019c7983 */ /* 0x000f220000300800 */
[----:B------:R-:W-:-:S06]  /*39120*/  IMAD.X R10, R47, 0x1, R2, P5 ;  /* 0x000000012f0a7824 */ /* 0x000fcc00028e0602 */
[----:B------:R1:W-:Y:S04]  /*39130*/  LDGSTS.E [R3], [R4.64], P2 ;  /* 0x0000000004037fae */ /* 0x0003e80009121844 */
[----:B------:R2:W-:Y:S04]  /*39140*/  STL [R1+0x1b94], R131 ;  /* 0x001b948301007387 */ /* 0x0005e80000100800 */
[----:B------:R-:W4:Y:S01]  /*39150*/  LDL.LU R159, [R1+0x19d0] ;  /* 0x0019d000019f7983 */ /* 0x000f220000300800 */
[----:B-1----:R-:W-:Y:S02]  /*39160*/  IMAD.MOV.U32 R4, RZ, RZ, R191 ;  /* 0x000000ffff047224 */ /* 0x002fe400078e00bf */
[----:B------:R-:W-:-:S05]  /*39170*/  IMAD.MOV.U32 R5, RZ, RZ, R190 ;  /* 0x000000ffff057224 */ /* 0x000fca00078e00be */
[----:B------:R1:W-:Y:S02]  /*39180*/  LDGSTS.E [R3+0x400], [R4.64], P2 ;  /* 0x0040000004037fae */ /* 0x0003e40009121844 */
        /* <DEDUP_REMOVED lines=8> */
[----:B------:R1:W-:Y:S01]  /*39210*/  LDGSTS.E [R3+0x1000], [R4.64], P2 ;  /* 0x0100000004037fae */ /* 0x0003e20009121844 */
[----:B--2---:R-:W-:-:S05]  /*39220*/  IADD3 R6, P5, R6, R43, RZ ;  /* 0x0000002b06067210 */ /* 0x004fca0007fbe0ff */
[----:B------:R-:W-:Y:S04]  /*39230*/  STL [R1+0x19a0], R6 ;  /* 0x0019a00601007387 */ /* 0x000fe80000100800 */
[----:B------:R2:W5:Y:S04]  /*39240*/  LDL.LU R190, [R1+0x1e14] ;  /* 0x001e140001be7983 */ /* 0x0005680000300800 */
[----:B------:R2:W5:Y:S01]  /*39250*/  LDL.LU R191, [R1+0x1e10] ;  /* 0x001e100001bf7983 */ /* 0x0005620000300800 */
[----:B---3--:R-:W-:Y:S01]  /*39260*/  IMAD.X R7, R7, 0x1, R2, P5 ;  /* 0x0000000107077824 */ /* 0x008fe200028e0602 */
[----:B----4-:R-:W-:-:S04]  /*39270*/  IADD3 R99, P5, R99, R43, RZ ;  /* 0x0000002b63637210 */ /* 0x010fc80007fbe0ff */
[----:B------:R-:W-:Y:S04]  /*39280*/  STL [R1+0x199c], R7 ;  /* 0x00199c0701007387 */ /* 0x000fe80000100800 */
[----:B------:R2:W5:Y:S04]  /*39290*/  LDL.LU R184, [R1+0x1e0c] ;  /* 0x001e0c0001b87983 */ /* 0x0005680000300800 */
[----:B------:R-:W-:Y:S04]  /*392a0*/  STL [R1+0x19b0], R99 ;  /* 0x0019b06301007387 */ /* 0x000fe80000100800 */
[----:B------:R-:W3:Y:S04]  /*392b0*/  LDL.LU R158, [R1+0x19cc] ;  /* 0x0019cc00019e7983 */ /* 0x000ee80000300800 */
[----:B------:R-:W4:Y:S04]  /*392c0*/  LDL.LU R54, [R1+0x19e0] ;  /* 0x0019e00001367983 */ /* 0x000f280000300800 */
[----:B------:R2:W5:Y:S01]  /*392d0*/  LDL.LU R185, [R1+0x1e08] ;  /* 0x001e080001b97983 */ /* 0x0005620000300800 */
[----:B------:R-:W-:-:S03]  /*392e0*/  IMAD.X R98, R98, 0x1, R2, P5 ;  /* 0x0000000162627824 */ /* 0x000fc600028e0602 */
[----:B------:R2:W5:Y:S01]  /*392f0*/  LDL.LU R186, [R1+0x1e04] ;  /* 0x001e040001ba7983 */ /* 0x0005620000300800 */
[----:B------:R-:W-:-:S03]  /*39300*/  IADD3 R157, P5, R157, R43, RZ ;  /* 0x0000002b9d9d7210 */ /* 0x000fc60007fbe0ff */
[----:B------:R-:W-:Y:S04]  /*39310*/  STL [R1+0x19ac], R98 ;  /* 0x0019ac6201007387 */ /* 0x000fe80000100800 */
[----:B------:R-:W-:Y:S04]  /*39320*/  STL [R1+0x19c0], R157 ;  /* 0x0019c09d01007387 */ /* 0x000fe80000100800 */
[----:B------:R-:W2:Y:S04]  /*39330*/  LDL.LU R152, [R1+0x19dc] ;  /* 0x0019dc0001987983 */ /* 0x000ea80000300800 */
[----:B------:R-:W2:Y:S01]  /*39340*/  LDL.LU R154, [R1+0x19f0] ;  /* 0x0019f000019a7983 */ /* 0x000ea20000300800 */
[----:B-1----:R-:W-:-:S02]  /*39350*/  IMAD.MOV.U32 R4, RZ, RZ, R180 ;  /* 0x000000ffff047224 */ /* 0x002fc400078e00b4 */
[----:B------:R-:W-:Y:S02]  /*39360*/  IMAD.MOV.U32 R5, RZ, RZ, R187 ;  /* 0x000000ffff057224 */ /* 0x000fe400078e00bb */
[----:B------:R-:W-:Y:S01]  /*39370*/  IMAD.X R156, R156, 0x1, R2, P5 ;  /* 0x000000019c9c7824 */ /* 0x000fe200028e0602 */
[----:B------:R1:W5:Y:S04]  /*39380*/  LDL.LU R187, [R1+0x1e00] ;  /* 0x001e000001bb7983 */ /* 0x0003680000300800 */
[----:B------:R1:W-:Y:S01]  /*39390*/  LDGSTS.E [R3+0x1400], [R4.64], P2 ;  /* 0x0140000004037fae */ /* 0x0003e20009121844 */
[----:B------:R-:W-:-:S03]  /*393a0*/  IADD3 R159, P5, R159, R43, RZ ;  /* 0x0000002b9f9f7210 */ /* 0x000fc60007fbe0ff */
[----:B------:R1:W5:Y:S02]  /*393b0*/  LDL.LU R180, [R1+0x1dfc] ;  /* 0x001dfc0001b47983 */ /* 0x0003640000300800 */
[----:B-1----:R-:W-:Y:S02]  /*393c0*/  IMAD.MOV.U32 R4, RZ, RZ, R153 ;  /* 0x000000ffff047224 */ /* 0x002fe400078e0099 */
[----:B------:R-:W-:Y:S01]  /*393d0*/  IMAD.MOV.U32 R5, RZ, RZ, R181 ;  /* 0x000000ffff057224 */ /* 0x000fe200078e00b5 */
[----:B------:R-:W-:Y:S04]  /*393e0*/  STL [R1+0x19bc], R156 ;  /* 0x0019bc9c01007387 */ /* 0x000fe80000100800 */
[----:B------:R1:W-:Y:S04]  /*393f0*/  LDGSTS.E [R3+0x1800], [R4.64], P2 ;  /* 0x0180000004037fae */ /* 0x0003e80009121844 */
[----:B------:R1:W5:Y:S04]  /*39400*/  LDL.LU R181, [R1+0x1df8] ;  /* 0x001df80001b57983 */ /* 0x0003680000300800 */
[----:B------:R-:W-:Y:S01]  /*39410*/  STL [R1+0x19d0], R159 ;  /* 0x0019d09f01007387 */ /* 0x000fe20000100800 */
[----:B-1----:R-:W-:-:S03]  /*39420*/  IMAD.MOV.U32 R4, RZ, RZ, R183 ;  /* 0x000000ffff047224 */ /* 0x002fc600078e00b7 */
[----:B------:R-:W2:Y:S01]  /*39430*/  LDL.LU R153, [R1+0x19ec] ;  /* 0x0019ec0001997983 */ /* 0x000ea20000300800 */
[----:B------:R-:W-:-:S03]  /*39440*/  IMAD.MOV.U32 R5, RZ, RZ, R182 ;  /* 0x000000ffff057224 */ /* 0x000fc600078e00b6 */
[----:B------:R-:W2:Y:S04]  /*39450*/  LDL.LU R50, [R1+0x1a00] ;  /* 0x001a000001327983 */ /* 0x000ea80000300800 */
[----:B------:R1:W-:Y:S04]  /*39460*/  LDGSTS.E [R3+0x1c00], [R4.64], P2 ;  /* 0x01c0000004037fae */ /* 0x0003e80009121844 */
[----:B------:R1:W5:Y:S04]  /*39470*/  LDL.LU R182, [R1+0x1df4] ;  /* 0x001df40001b67983 */ /* 0x0003680000300800 */
[----:B------:R2:W5:Y:S01]  /*39480*/  LDL.LU R183, [R1+0x1df0] ;  /* 0x001df00001b77983 */ /* 0x0005620000300800 */
[----:B-1----:R-:W-:-:S02]  /*39490*/  IMAD.MOV.U32 R4, RZ, RZ, R149 ;  /* 0x000000ffff047224 */ /* 0x002fc400078e0095 */
        /* <DEDUP_REMOVED lines=8> */
[----:B---3--:R-:W-:Y:S01]  /*39520*/  IMAD.X R158, R158, 0x1, R2, P5 ;  /* 0x000000019e9e7824 */ /* 0x008fe200028e0602 */
[----:B----4-:R-:W-:-:S04]  /*39530*/  IADD3 R54, P5, R54, R43, RZ ;  /* 0x0000002b36367210 */ /* 0x010fc80007fbe0ff */
[----:B------:R-:W-:Y:S04]  /*39540*/  STL [R1+0x19cc], R158 ;  /* 0x0019cc9e01007387 */ /* 0x000fe80000100800 */
[----:B------:R-:W-:Y:S04]  /*39550*/  STL [R1+0x19e0], R54 ;  /* 0x0019e03601007387 */ /* 0x000fe80000100800 */
[----:B------:R-:W3:Y:S04]  /*39560*/  LDL.LU R155, [R1+0x19fc] ;  /* 0x0019fc00019b7983 */ /* 0x000ee80000300800 */
[----:B------:R-:W4:Y:S04]  /*39570*/  LDL.LU R149, [R1+0x1a10] ;  /* 0x001a100001957983 */ /* 0x000f280000300800 */
[----:B------:R1:W5:Y:S01]  /*39580*/  LDL.LU R176, [R1+0x1dec] ;  /* 0x001dec0001b07983 */ /* 0x0003620000300800 */
[----:B--2---:R-:W-:-:S03]  /*39590*/  IMAD.X R152, R152, 0x1, R2, P5 ;  /* 0x0000000198987824 */ /* 0x004fc600028e0602 */
[----:B------:R2:W5:Y:S01]  /*395a0*/  LDL.LU R177, [R1+0x1de8] ;  /* 0x001de80001b17983 */ /* 0x0005620000300800 */
[----:B------:R-:W-:-:S03]  /*395b0*/  IADD3 R154, P5, R154, R43, RZ ;  /* 0x0000002b9a9a7210 */ /* 0x000fc60007fbe0ff */
[----:B------:R-:W-:Y:S04]  /*395c0*/  STL [R1+0x19dc], R152 ;  /* 0x0019dc9801007387 */ /* 0x000fe80000100800 */
[----:B------:R2:W5:Y:S04]  /*395d0*/  LDL.LU R178, [R1+0x1de4] ;  /* 0x001de40001b27983 */ /* 0x0005680000300800 */
[----:B------:R-:W-:Y:S04]  /*395e0*/  STL [R1+0x19f0], R154 ;  /* 0x0019f09a01007387 */ /* 0x000fe80000100800 */
[----:B------:R-:W2:Y:S04]  /*395f0*/  LDL.LU R148, [R1+0x1a0c] ;  /* 0x001a0c0001947983 */ /* 0x000ea80000300800 */
[----:B------:R-:W2:Y:S01]  /*39600*/  LDL.LU R51, [R1+0x1a20] ;  /* 0x001a200001337983 */ /* 0x000ea20000300800 */
[----:B-1----:R-:W-:-:S02]  /*39610*/  IMAD.MOV.U32 R4, RZ, RZ, R172 ;  /* 0x000000ffff047224 */ /* 0x002fc400078e00ac */
[----:B------:R-:W-:Y:S02]  /*39620*/  IMAD.MOV.U32 R5, RZ, RZ, R179 ;  /* 0x000000ffff057224 */ /* 0x000fe400078e00b3 */
[----:B------:R1:W5:Y:S04]  /*39630*/  LDL.LU R179, [R1+0x1de0] ;  /* 0x001de00001b37983 */ /* 0x0003680000300800 */
[----:B------:R1:W-:Y:S04]  /*39640*/  LDGSTS.E [R3+0x2c00], [R4.64], P2 ;  /* 0x02c0000004037fae */ /* 0x0003e80009121844 */
[----:B------:R1:W5:Y:S02]  /*39650*/  LDL.LU R172, [R1+0x1ddc] ;  /* 0x001ddc0001ac7983 */ /* 0x0003640000300800 */
[----:B-1----:R-:W-:-:S02]  /*39660*/  IMAD.MOV.U32 R4, RZ, RZ, R144 ;  /* 0x000000ffff047224 */ /* 0x002fc400078e0090 */
[----:B------:R-:W-:Y:S02]  /*39670*/  IMAD.MOV.U32 R5, RZ, RZ, R150 ;  /* 0x000000ffff057224 */ /* 0x000fe400078e0096 */
[----:B------:R-:W-:-:S03]  /*39680*/  IMAD.X R153, R153, 0x1, R2, P5 ;  /* 0x0000000199997824 */ /* 0x000fc600028e0602 */
[----:B------:R1:W-:Y:S01]  /*39690*/  LDGSTS.E [R3+0x3000], [R4.64], P2 ;  /* 0x0300000004037fae */ /* 0x0003e20009121844 */
[----:B------:R-:W-:-:S03]  /*396a0*/  IADD3 R50, P5, R50, R43, RZ ;  /* 0x0000002b32327210 */ /* 0x000fc60007fbe0ff */
[----:B------:R-:W-:Y:S04]  /*396b0*/  STL [R1+0x19ec], R153 ;  /* 0x0019ec9901007387 */ /* 0x000fe80000100800 */
        /* <DEDUP_REMOVED lines=20> */
[----:B------:R3:W5:Y:S04]  /*39800*/  LDL.LU R175, [R1+0x1dd0] ;  /* 0x001dd00001af7983 */ /* 0x0007680000300800 */
[----:B------:R-:W-:Y:S04]  /*39810*/  STL [R1+0x1a10], R149 ;  /* 0x001a109501007387 */ /* 0x000fe80000100800 */
[----:B------:R-:W4:Y:S04]  /*39820*/  LDL.LU R151, [R1+0x1a2c] ;  /* 0x001a2c0001977983 */ /* 0x000f280000300800 */
[----:B------:R-:W3:Y:S04]  /*39830*/  LDL.LU R46, [R1+0x1a40] ;  /* 0x001a4000012e7983 */ /* 0x000ee80000300800 */
        /* <DEDUP_REMOVED lines=16> */
[----:B------:R-:W-:Y:S01]  /*39940*/  IMAD.X R150, R150, 0x1, R2, P5 ;  /* 0x0000000196967824 */ /* 0x000fe200028e0602 */
[----:B------:R-:W-:Y:S02]  /*39950*/  IADD3 R144, P5, R144, R43, RZ ;  /* 0x0000002b90907210 */ /* 0x000fe40007fbe0ff */
[----:B------:R1:W-:Y:S04]  /*39960*/  LDGSTS.E [R3+0x4800], [R4.64], P2 ;  /* 0x0480000004037fae */ /* 0x0003e80009121844 */
[----:B------:R-:W-:Y:S04]  /*39970*/  STL [R1+0x1a1c], R150 ;  /* 0x001a1c9601007387 */ /* 0x000fe80000100800 */
[----:B------:R2:W5:Y:S01]  /*39980*/  LDL.LU R165, [R1+0x1db8] ;  /* 0x001db80001a57983 */ /* 0x0005620000300800 */
[----:B-1----:R-:W-:-:S03]  /*39990*/  IMAD.MOV.U32 R4, RZ, RZ, R160 ;  /* 0x000000ffff047224 */ /* 0x002fc600078e00a0 */
[----:B------:R1:W5:Y:S01]  /*399a0*/  LDL.LU R166, [R1+0x1db4] ;  /* 0x001db40001a67983 */ /* 0x0003620000300800 */
[----:B------:R-:W-:-:S03]  /*399b0*/  IMAD.MOV.U32 R5, RZ, RZ, R167 ;  /* 0x000000ffff057224 */ /* 0x000fc600078e00a7 */
[----:B------:R-:W-:Y:S04]  /*399c0*/  STL [R1+0x1a30], R144 ;  /* 0x001a309001007387 */ /* 0x000fe80000100800 */
[----:B------:R-:W2:Y:S04]  /*399d0*/  LDL.LU R239, [R1+0x1a4c] ;  /* 0x001a4c0001ef7983 */ /* 0x000ea80000300800 */
[----:B------:R1:W-:Y:S04]  /*399e0*/  LDGSTS.E [R3+0x4c00], [R4.64], P2 ;  /* 0x04c0000004037fae */ /* 0x0003e80009121844 */
[----:B------:R-:W2:Y:S04]  /*399f0*/  LDL.LU R47, [R1+0x1a60] ;  /* 0x001a6000012f7983 */ /* 0x000ea80000300800 */
[----:B------:R2:W5:Y:S01]  /*39a00*/  LDL.LU R167, [R1+0x1db0] ;  /* 0x001db00001a77983 */ /* 0x0005620000300800 */
[----:B-1----:R-:W-:-:S03]  /*39a10*/  IMAD.MOV.U32 R4, RZ, RZ, R162 ;  /* 0x000000ffff047224 */ /* 0x002fc600078e00a2 */
[----:B------:R1:W5:Y:S01]  /*39a20*/  LDL.LU R160, [R1+0x1dac] ;  /* 0x001dac0001a07983 */ /* 0x0003620000300800 */
        /* <DEDUP_REMOVED lines=8> */
[----:B----4-:R-:W-:Y:S01]  /*39ab0*/  IMAD.X R151, R151, 0x1, R2, P5 ;  /* 0x0000000197977824 */ /* 0x010fe200028e0602 */
[----:B---3--:R-:W-:-:S04]  /*39ac0*/  IADD3 R46, P5, R46, R43, RZ ;  /* 0x0000002b2e2e7210 */ /* 0x008fc80007fbe0ff */
[----:B------:R-:W-:Y:S04]  /*39ad0*/  STL [R1+0x1a2c], R151 ;  /* 0x001a2c9701007387 */ /* 0x000fe80000100800 */
[----:B------:R3:W5:Y:S04]  /*39ae0*/  LDL.LU R161, [R1+0x1da8] ;  /* 0x001da80001a17983 */ /* 0x0007680000300800 */
[----:B------:R3:W5:Y:S04]  /*39af0*/  LDL.LU R162, [R1+0x1da4] ;  /* 0x001da40001a27983 */ /* 0x0007680000300800 */
[----:B------:R-:W-:Y:S04]  /*39b00*/  STL [R1+0x1a40], R46 ;  /* 0x001a402e01007387 */ /* 0x000fe80000100800 */
[----:B------:R-:W4:Y:S04]  /*39b10*/  LDL.LU R237, [R1+0x1a5c] ;  /* 0x001a5c0001ed7983 */ /* 0x000f280000300800 */
[----:B------:R-:W3:Y:S01]  /*39b20*/  LDL.LU R67, [R1+0x1a70] ;  /* 0x001a700001437983 */ /* 0x000ee20000300800 */
[----:B--2---:R-:W-:-:S03]  /*39b30*/  IMAD.X R145, R145, 0x1, R2, P5 ;  /* 0x0000000191917824 */ /* 0x004fc600028e0602 */
[----:B------:R2:W5:Y:S01]  /*39b40*/  LDL.LU R163, [R1+0x1da0] ;  /* 0x001da00001a37983 */ /* 0x0005620000300800 */
[----:B------:R-:W-:-:S03]  /*39b50*/  IADD3 R238, P5, R238, R43, RZ ;  /* 0x0000002beeee7210 */ /* 0x000fc60007fbe0ff */
[----:B------:R2:W5:Y:S04]  /*39b60*/  LDL.LU R216, [R1+0x1d9c] ;  /* 0x001d9c0001d87983 */ /* 0x0005680000300800 */
[----:B------:R-:W-:Y:S04]  /*39b70*/  STL [R1+0x1a3c], R145 ;  /* 0x001a3c9101007387 */ /* 0x000fe80000100800 */
[----:B------:R2:W5:Y:S04]  /*39b80*/  LDL.LU R217, [R1+0x1d98] ;  /* 0x001d980001d97983 */ /* 0x0005680000300800 */
[----:B------:R2:W5:Y:S04]  /*39b90*/  LDL.LU R218, [R1+0x1d94] ;  /* 0x001d940001da7983 */ /* 0x0005680000300800 */
[----:B------:R-:W-:Y:S04]  /*39ba0*/  STL [R1+0x1a50], R238 ;  /* 0x001a50ee01007387 */ /* 0x000fe80000100800 */
[----:B------:R-:W2:Y:S01]  /*39bb0*/  LDL.LU R236, [R1+0x1a6c] ;  /* 0x001a6c0001ec7983 */ /* 0x000ea20000300800 */
[----:B-1----:R-:W-:-:S02]  /*39bc0*/  IMAD.MOV.U32 R4, RZ, RZ, R212 ;  /* 0x000000ffff047224 */ /* 0x002fc400078e00d4 */
[----:B------:R-:W-:Y:S01]  /*39bd0*/  IMAD.MOV.U32 R5, RZ, RZ, R219 ;  /* 0x000000ffff057224 */ /* 0x000fe200078e00db */
[----:B------:R-:W2:Y:S04]  /*39be0*/  LDL.LU R63, [R1+0x1a80] ;  /* 0x001a8000013f7983 */ /* 0x000ea80000300800 */
[----:B------:R1:W5:Y:S04]  /*39bf0*/  LDL.LU R219, [R1+0x1d90] ;  /* 0x001d900001db7983 */ /* 0x0003680000300800 */
[----:B------:R1:W-:Y:S04]  /*39c00*/  LDGSTS.E [R3+0x5c00], [R4.64], P2 ;  /* 0x05c0000004037fae */ /* 0x0003e80009121844 */
[----:B------:R1:W5:Y:S02]  /*39c10*/  LDL.LU R212, [R1+0x1d8c] ;  /* 0x001d8c0001d47983 */ /* 0x0003640000300800 */
[----:B-1----:R-:W-:-:S02]  /*39c20*/  IMAD.MOV.U32 R4, RZ, RZ, R214 ;  /* 0x000000ffff047224 */ /* 0x002fc400078e00d6 */
[----:B------:R-:W-:Y:S02]  /*39c30*/  IMAD.X R239, R239, 0x1, R2, P5 ;  /* 0x00000001efef7824 */ /* 0x000fe400028e0602 */
[----:B------:R-:W-:-:S03]  /*39c40*/  IMAD.MOV.U32 R5, RZ, RZ, R213 ;  /* 0x000000ffff057224 */ /* 0x000fc600078e00d5 */
[----:B------:R-:W-:Y:S01]  /*39c50*/  STL [R1+0x1a4c], R239 ;  /* 0x001a4cef01007387 */ /* 0x000fe20000100800 */
[----:B------:R-:W-:-:S03]  /*39c60*/  IADD3 R47, P5, R47, R43, RZ ;  /* 0x0000002b2f2f7210 */ /* 0x000fc60007fbe0ff */
[----:B------:R1:W5:Y:S04]  /*39c70*/  LDL.LU R213, [R1+0x1d88] ;  /* 0x001d880001d57983 */ /* 0x0003680000300800 */
[----:B------:R1:W5:Y:S04]  /*39c80*/  LDL.LU R214, [R1+0x1d84] ;  /* 0x001d840001d67983 */ /* 0x0003680000300800 */
[----:B------:R-:W-:Y:S04]  /*39c90*/  STL [R1+0x1a60], R47 ;  /* 0x001a602f01007387 */ /* 0x000fe80000100800 */
[----:B------:R-:W2:Y:S04]  /*39ca0*/  LDL.LU R66, [R1+0x1a7c] ;  /* 0x001a7c0001427983 */ /* 0x000ea80000300800 */
[----:B------:R1:W-:Y:S04]  /*39cb0*/  LDGSTS.E [R3+0x6000], [R4.64], P2 ;  /* 0x0600000004037fae */ /* 0x0003e80009121844 */
[----:B------:R-:W2:Y:S01]  /*39cc0*/  LDL.LU R59, [R1+0x1a90] ;  /* 0x001a9000013b7983 */ /* 0x000ea20000300800 */
[----:B-1----:R-:W-:-:S02]  /*39cd0*/  IMAD.MOV.U32 R5, RZ, RZ, R215 ;  /* 0x000000ffff057224 */ /* 0x002fc400078e00d7 */
[----:B------:R-:W-:Y:S01]  /*39ce0*/  IMAD.MOV.U32 R4, RZ, RZ, R228 ;  /* 0x000000ffff047224 */ /* 0x000fe200078e00e4 */
[----:B------:R1:W5:Y:S04]  /*39cf0*/  LDL.LU R215, [R1+0x1d80] ;  /* 0x001d800001d77983 */ /* 0x0003680000300800 */
[----:B------:R1:W5:Y:S04]  /*39d00*/  LDL.LU R228, [R1+0x1d7c] ;  /* 0x001d7c0001e47983 */ /* 0x0003680000300800 */
[----:B------:R1:W-:Y:S01]  /*39d10*/  LDGSTS.E [R3+0x6400], [R4.64], P2 ;  /* 0x0640000004037fae */ /* 0x0003e20009121844 */
[----:B----4-:R-:W-:Y:S01]  /*39d20*/  IMAD.X R237, R237, 0x1, R2, P5 ;  /* 0x00000001eded7824 */ /* 0x010fe200028e0602 */
[----:B---3--:R-:W-:-:S04]  /*39d30*/  IADD3 R67, P5, R67, R43, RZ ;  /* 0x0000002b43437210 */ /* 0x008fc80007fbe0ff */
[----:B------:R-:W-:Y:S04]  /*39d40*/  STL [R1+0x1a5c], R237 ;  /* 0x001a5ced01007387 */ /* 0x000fe80000100800 */
[----:B------:R-:W-:Y:S04]  /*39d50*/  STL [R1+0x1a70], R67 ;  /* 0x001a704301007387 */ /* 0x000fe80000100800 */
[----:B------:R-:W3:Y:S04]  /*39d60*/  LDL.LU R62, [R1+0x1a8c] ;  /* 0x001a8c00013e7983 */ /* 0x000ee80000300800 */
[----:B------:R-:W4:Y:S04]  /*39d70*/  LDL.LU R55, [R1+0x1aa0] ;  /* 0x001aa00001377983 */ /* 0x000f280000300800 */
[----:B------:R-:W4:Y:S01]  /*39d80*/  LDL.LU R58, [R1+0x1a9c] ;  /* 0x001a9c00013a7983 */ /* 0x000f220000300800 */
[----:B--2---:R-:W-:-:S05]  /*39d90*/  IMAD.X R236, R236, 0x1, R2, P5 ;  /* 0x00000001ecec7824 */ /* 0x004fca00028e0602 */
[----:B------:R-:W-:Y:S04]  /*39da0*/  STL [R1+0x1a6c], R236 ;  /* 0x001a6cec01007387 */ /* 0x000fe80000100800 */
[----:B------:R-:W2:Y:S01]  /*39db0*/  LDL.LU R42, [R1+0x1ab0] ;  /* 0x001ab000012a7983 */ /* 0x000ea20000300800 */
        /* <DEDUP_REMOVED lines=9> */
[----:B------:R-:W-:Y:S01]  /*39e50*/  IADD3 R63, P5, R63, R43, RZ ;  /* 0x0000002b3f3f7210 */ /* 0x000fe20007fbe0ff */
[----:B-1----:R-:W-:Y:S02]  /*39e60*/  IMAD.MOV.U32 R4, RZ, RZ, R136 ;  /* 0x000000ffff047224 */ /* 0x002fe400078e0088 */
[----:B------:R-:W-:-:S05]  /*39e70*/  IMAD.MOV.U32 R5, RZ, RZ, R137 ;  /* 0x000000ffff057224 */ /* 0x000fca00078e0089 */
[----:B------:R1:W-:Y:S01]  /*39e80*/  LDGSTS.E [R3+0x7400], [R4.64], P2 ;  /* 0x0740000004037fae */ /* 0x0003e20009121844 */
[----:B------:R-:W-:Y:S01]  /*39e90*/  IMAD.X R66, R66, 0x1, R2, P5 ;  /* 0x0000000142427824 */ /* 0x000fe200028e0602 */
[----:B------:R-:W-:Y:S01]  /*39ea0*/  IADD3 R59, P5, R59, R43, RZ ;  /* 0x0000002b3b3b7210 */ /* 0x000fe20007fbe0ff */
[----:B-1----:R-:W-:Y:S02]  /*39eb0*/  IMAD.MOV.U32 R4, RZ, RZ, R134 ;  /* 0x000000ffff047224 */ /* 0x002fe400078e0086 */
[----:B------:R-:W-:-:S05]  /*39ec0*/  IMAD.MOV.U32 R5, RZ, RZ, R135 ;  /* 0x000000ffff057224 */ /* 0x000fca00078e0087 */
[----:B------:R1:W-:Y:S02]  /*39ed0*/  LDGSTS.E [R3+0x7800], [R4.64], P2 ;  /* 0x0780000004037fae */ /* 0x0003e40009121844 */
[----:B-1----:R-:W-:Y:S02]  /*39ee0*/  IMAD.MOV.U32 R4, RZ, RZ, R132 ;  /* 0x000000ffff047224 */ /* 0x002fe400078e0084 */
[----:B------:R-:W-:-:S05]  /*39ef0*/  IMAD.MOV.U32 R5, RZ, RZ, R133 ;  /* 0x000000ffff057224 */ /* 0x000fca00078e0085 */
[----:B------:R1:W-:Y:S01]  /*39f00*/  LDGSTS.E [R3+0x7c00], [R4.64], P2 ;  /* 0x07c0000004037fae */ /* 0x0003e20009121844 */
[----:B------:R-:W-:Y:S02]  /*39f10*/  IMAD.MOV.U32 R140, RZ, RZ, R128 ;  /* 0x000000ffff8c7224 */ /* 0x000fe400078e0080 */
[----:B-1----:R-:W-:Y:S02]  /*39f20*/  IMAD.MOV.U32 R4, RZ, RZ, R130 ;  /* 0x000000ffff047224 */ /* 0x002fe400078e0082 */
[----:B------:R-:W-:Y:S01]  /*39f30*/  IMAD.MOV.U32 R5, RZ, RZ, R131 ;  /* 0x000000ffff057224 */ /* 0x000fe200078e0083 */
[----:B------:R-:W-:Y:S04]  /*39f40*/  STL [R1+0x1a80], R63 ;  /* 0x001a803f01007387 */ /* 0x000fe80000100800 */
[----:B------:R1:W-:Y:S01]  /*39f50*/  LDGSTS.E [R3+0x8000], [R4.64], P2 ;  /* 0x0800000004037fae */ /* 0x0003e20009121844 */
[----:B------:R-:W-:-:S03]  /*39f60*/  IMAD.MOV.U32 R141, RZ, RZ, R129 ;  /* 0x000000ffff8d7224 */ /* 0x000fc600078e0081 */
[----:B------:R-:W-:Y:S01]  /*39f70*/  STL [R1+0x1a7c], R66 ;  /* 0x001a7c4201007387 */ /* 0x000fe20000100800 */
[----:B------:R-:W-:-:S03]  /*39f80*/  IMAD.MOV.U32 R142, RZ, RZ, R126 ;  /* 0x000000ffff8e7224 */ /* 0x000fc600078e007e */
[----:B-1----:R-:W1:Y:S01]  /*39f90*/  S2R R4, SR_TID.X ;  /* 0x0000000000047919 */ /* 0x002e620000002100 */
[----:B------:R-:W-:-:S03]  /*39fa0*/  IMAD.MOV.U32 R143, RZ, RZ, R127 ;  /* 0x000000ffff8f7224 */ /* 0x000fc600078e007f */
[----:B------:R-:W-:Y:S01]  /*39fb0*/  STL [R1+0x1a90], R59 ;  /* 0x001a903b01007387 */ /* 0x000fe20000100800 */
[----:B------:R-:W-:Y:S02]  /*39fc0*/  IMAD.MOV.U32 R136, RZ, RZ, R124 ;  /* 0x000000ffff887224 */ /* 0x000fe400078e007c */
[----:B------:R-:W-:Y:S01]  /*39fd0*/  IMAD.MOV.U32 R137, RZ, RZ, R125 ;  /* 0x000000ffff897224 */ /* 0x000fe200078e007d */
[----:B------:R1:W-:Y:S01]  /*39fe0*/  LDGSTS.E [R3+0x8400], [R140.64], P2 ;  /* 0x084000008c037fae */ /* 0x0003e20009121844 */
[----:B------:R-:W-:Y:S02]  /*39ff0*/  IMAD.MOV.U32 R138, RZ, RZ, R122 ;  /* 0x000000ffff8a7224 */ /* 0x000fe400078e007a */
[----:B------:R-:W-:Y:S01]  /*3a000*/  IMAD.MOV.U32 R139, RZ, RZ, R123 ;  /* 0x000000ffff8b7224 */ /* 0x000fe200078e007b */
[----:B------:R1:W-:Y:S01]  /*3a010*/  LDGSTS.E [R3+0x8800], [R142.64], P2 ;  /* 0x088000008e037fae */ /* 0x0003e20009121844 */
[----:B------:R-:W-:Y:S02]  /*3a020*/  IMAD.MOV.U32 R132, RZ, RZ, R120 ;  /* 0x000000ffff847224 */ /* 0x000fe400078e0078 */
[----:B------:R-:W-:Y:S01]  /*3a030*/  IMAD.MOV.U32 R133, RZ, RZ, R121 ;  /* 0x000000ffff857224 */ /* 0x000fe200078e0079 */
[----:B------:R1:W-:Y:S01]  /*3a040*/  LDGSTS.E [R3+0x8c00], [R136.64], P2 ;  /* 0x08c0000088037fae */ /* 0x0003e20009121844 */
[----:B------:R-:W-:-:S02]  /*3a050*/  IMAD.MOV.U32 R134, RZ, RZ, R118 ;  /* 0x000000ffff867224 */ /* 0x000fc400078e0076 */
[----:B------:R-:W-:Y:S01]  /*3a060*/  IMAD.MOV.U32 R135, RZ, RZ, R119 ;  /* 0x000000ffff877224 */ /* 0x000fe200078e0077 */
[----:B------:R2:W-:Y:S01]  /*3a070*/  LDGSTS.E [R3+0x9000], [R138.64], P2 ;  /* 0x090000008a037fae */ /* 0x0005e20009121844 */
[----:B------:R-:W-:Y:S02]  /*3a080*/  IMAD.MOV.U32 R128, RZ, RZ, R116 ;  /* 0x000000ffff807224 */ /* 0x000fe400078e0074 */
[----:B------:R-:W-:Y:S02]  /*3a090*/  IMAD.MOV.U32 R129, RZ, RZ, R117 ;  /* 0x000000ffff817224 */ /* 0x000fe400078e0075 */
[----:B------:R-:W-:Y:S02]  /*3a0a0*/  IMAD.MOV.U32 R130, RZ, RZ, R114 ;  /* 0x000000ffff827224 */ /* 0x000fe400078e0072 */
[----:B------:R-:W-:Y:S02]  /*3a0b0*/  IMAD.MOV.U32 R131, RZ, RZ, R115 ;  /* 0x000000ffff837224 */ /* 0x000fe400078e0073 */
[----:B------:R-:W-:Y:S01]  /*3a0c0*/  IMAD.MOV.U32 R126, RZ, RZ, R110 ;  /* 0x000000ffff7e7224 */ /* 0x000fe200078e006e */
[----:B-1----:R-:W-:Y:S01]  /*3a0d0*/  LOP3.LUT R5, R4, 0x7f, RZ, 0xc0, !PT ;  /* 0x0000007f04057812 */ /* 0x002fe200078ec0ff */
[----:B------:R-:W-:Y:S01]  /*3a0e0*/  IMAD.MOV.U32 R124, RZ, RZ, R112 ;  /* 0x000000ffff7c7224 */ /* 0x000fe200078e0070 */
[----:B------:R1:W-:Y:S01]  /*3a0f0*/  LDGSTS.E [R3+0x9400], [R132.64], P2 ;  /* 0x0940000084037fae */ /* 0x0003e20009121844 */
        /* <DEDUP_REMOVED lines=13> */
[----:B------:R-:W-:Y:S01]  /*3a1d0*/  LOP3.LUT R4, R4, 0x60, RZ, 0xc0, !PT ;  /* 0x0000006004047812 */ /* 0x000fe200078ec0ff */
        /* <DEDUP_REMOVED lines=10> */
[----:B------:R-:W-:Y:S01]  /*3a280*/  IMAD.MOV.U32 R33, RZ, RZ, R45 ;  /* 0x000000ffff217224 */ /* 0x000fe200078e002d */
[----:B------:R-:W-:Y:S01]  /*3a290*/  SHF.R.U32.HI R4, RZ, 0x1, R4 ;  /* 0x00000001ff047819 */ /* 0x000fe20000011604 */
[----:B------:R-:W-:Y:S01]  /*3a2a0*/  IMAD.MOV.U32 R36, RZ, RZ, R102 ;  /* 0x000000ffff247224 */ /* 0x000fe200078e0066 */
[----:B------:R1:W-:Y:S01]  /*3a2b0*/  LDGSTS.E [R3+0x9c00], [R128.64], P2 ;  /* 0x09c0000080037fae */ /* 0x0003e20009121844 */
[----:B------:R-:W-:Y:S02]  /*3a2c0*/  IMAD.MOV.U32 R37, RZ, RZ, R44 ;  /* 0x000000ffff257224 */ /* 0x000fe400078e002c */
[----:B------:R-:W-:Y:S01]  /*3a2d0*/  IMAD.MOV.U32 R32, RZ, RZ, R101 ;  /* 0x000000ffff207224 */ /* 0x000fe200078e0065 */
[----:B------:R1:W-:Y:S01]  /*3a2e0*/  LDGSTS.E [R3+0xa000], [R130.64], P2 ;  /* 0x0a00000082037fae */ /* 0x0003e20009121844 */
[----:B------:R-:W-:-:S02]  /*3a2f0*/  IMAD.MOV.U32 R101, RZ, RZ, R48 ;  /* 0x000000ffff657224 */ /* 0x000fc400078e0030 */
[----:B------:R-:W-:Y:S01]  /*3a300*/  IMAD.SHL.U32 R5, R5, 0x4, RZ ;  /* 0x0000000405057824 */ /* 0x000fe200078e00ff */
[----:B------:R1:W-:Y:S01]  /*3a310*/  LDGSTS.E [R3+0xa400], [R124.64], P2 ;  /* 0x0a4000007c037fae */ /* 0x0003e20009121844 */
[----:B------:R-:W-:Y:S02]  /*3a320*/  IMAD.MOV.U32 R102, RZ, RZ, R97 ;  /* 0x000000ffff667224 */ /* 0x000fe400078e0061 */
[----:B------:R-:W-:Y:S02]  /*3a330*/  IMAD.MOV.U32 R103, RZ, RZ, R49 ;  /* 0x000000ffff677224 */ /* 0x000fe400078e0031 */
[----:B------:R-:W-:Y:S01]  /*3a340*/  IMAD.MOV.U32 R234, RZ, RZ, R229 ;  /* 0x000000ffffea7224 */ /* 0x000fe200078e00e5 */
[----:B------:R-:W-:Y:S01]  /*3a350*/  LOP3.LUT R4, R5, R4, RZ, 0x3c, !PT ;  /* 0x0000000405047212 */ /* 0x000fe200078e3cff */
[----:B------:R-:W-:Y:S01]  /*3a360*/  IMAD.MOV.U32 R97, RZ, RZ, R52 ;  /* 0x000000ffff617224 */ /* 0x000fe200078e0034 */
[----:B------:R1:W-:Y:S01]  /*3a370*/  LDGSTS.E [R3+0xa800], [R126.64], P2 ;  /* 0x0a8000007e037fae */ /* 0x0003e20009121844 */
[----:B------:R-:W-:-:S02]  /*3a380*/  IMAD.MOV.U32 R232, RZ, RZ, R230 ;  /* 0x000000ffffe87224 */ /* 0x000fc400078e00e6 */
[----:B------:R-:W-:Y:S02]  /*3a390*/  IMAD.MOV.U32 R235, RZ, RZ, R53 ;  /* 0x000000ffffeb7224 */ /* 0x000fe400078e0035 */
[----:B---3--:R-:W-:Y:S02]  /*3a3a0*/  IMAD.X R62, R62, 0x1, R2, P5 ;  /* 0x000000013e3e7824 */ /* 0x008fe400028e0602 */
[----:B------:R-:W-:Y:S01]  /*3a3b0*/  IMAD.MOV.U32 R233, RZ, RZ, R56 ;  /* 0x000000ffffe97224 */ /* 0x000fe200078e0038 */
[----:B------:R-:W-:Y:S01]  /*3a3c0*/  LOP3.LUT R4, R4, 0x40, RZ, 0x3c, !PT ;  /* 0x0000004004047812 */ /* 0x000fe200078e3cff */
[----:B------:R-:W-:Y:S01]  /*3a3d0*/  IMAD.MOV.U32 R52, RZ, RZ, R231 ;  /* 0x000000ffff347224 */ /* 0x000fe200078e00e7 */
[----:B----4-:R-:W-:Y:S01]  /*3a3e0*/  IADD3 R55, P5, R55, R43, RZ ;  /* 0x0000002b37377210 */ /* 0x010fe20007fbe0ff */
[----:B------:R-:W-:Y:S04]  /*3a3f0*/  STL [R1+0x1a8c], R62 ;  /* 0x001a8c3e01007387 */ /* 0x000fe80000100800 */
[----:B------:R-:W-:Y:S01]  /*3a400*/  IMAD.X R58, R58, 0x1, R2, P5 ;  /* 0x000000013a3a7824 */ /* 0x000fe200028e0602 */
[----:B------:R-:W-:Y:S04]  /*3a410*/  STL [R1+0x1aa0], R55 ;  /* 0x001aa03701007387 */ /* 0x000fe80000100800 */
[----:B------:R-:W-:Y:S04]  /*3a420*/  STL [R1+0x1a9c], R58 ;  /* 0x001a9c3a01007387 */ /* 0x000fe80000100800 */
[----:B------:R3:W-:Y:S01]  /*3a430*/  STL.64 [R1+0x1698], R140 ;  /* 0x0016988c01007387 */ /* 0x0007e20000100a00 */
[----:B------:R-:W-:-:S02]  /*3a440*/  IMAD.MOV.U32 R40, RZ, RZ, R208 ;  /* 0x000000ffff287224 */ /* 0x000fc400078e00d0 */
[----:B------:R-:W-:Y:S01]  /*3a450*/  IMAD.MOV.U32 R48, RZ, RZ, R209 ;  /* 0x000000ffff307224 */ /* 0x000fe200078e00d1 */
[----:B------:R4:W-:Y:S01]  /*3a460*/  LDGSTS.E [R3+0xac00], [R120.64], P2 ;  /* 0x0ac0000078037fae */ /* 0x0009e20009121844 */
[----:B------:R-:W-:Y:S02]  /*3a470*/  IMAD.MOV.U32 R53, RZ, RZ, R57 ;  /* 0x000000ffff357224 */ /* 0x000fe400078e0039 */
[----:B------:R-:W-:Y:S01]  /*3a480*/  IMAD.MOV.U32 R41, RZ, RZ, R60 ;  /* 0x000000ffff297224 */ /* 0x000fe200078e003c */
[----:B------:R1:W-:Y:S01]  /*3a490*/  LDGSTS.E [R3+0xb000], [R122.64], P2 ;  /* 0x0b0000007a037fae */ /* 0x0003e20009121844 */
[----:B--2---:R-:W-:Y:S01]  /*3a4a0*/  IADD3 R42, P5, R42, R43, RZ ;  /* 0x0000002b2a2a7210 */ /* 0x004fe20007fbe0ff */
[----:B------:R-:W-:Y:S02]  /*3a4b0*/  IMAD.MOV.U32 R44, RZ, RZ, R210 ;  /* 0x000000ffff2c7224 */ /* 0x000fe400078e00d2 */
[----:B------:R-:W-:Y:S01]  /*3a4c0*/  IMAD.MOV.U32 R49, RZ, RZ, R61 ;  /* 0x000000ffff317224 */ /* 0x000fe200078e003d */
[----:B------:R2:W-:Y:S04]  /*3a4d0*/  LDGSTS.E [R3+0xb400], [R116.64], P2 ;  /* 0x0b40000074037fae */ /* 0x0005e80009121844 */
[----:B------:R-:W-:Y:S04]  /*3a4e0*/  STL [R1+0x1ab0], R42 ;  /* 0x001ab02a01007387 */ /* 0x000fe80000100800 */
        /* <DEDUP_REMOVED lines=21> */
[----:B------:R1:W5:Y:S04]  /*3a640*/  LDL.LU R229, [R1+0x1d78] ;  /* 0x001d780001e57983 */ /* 0x0003680000300800 */
[----:B------:R1:W-:Y:S04]  /*3a650*/  STL.64 [R1+0x1738], R100 ;  /* 0x0017386401007387 */ /* 0x0003e80000100a00 */
[----:B------:R1:W5:Y:S04]  /*3a660*/  LDL.LU R230, [R1+0x1d74] ;  /* 0x001d740001e67983 */ /* 0x0003680000300800 */
[----:B------:R1:W-:Y:S04]  /*3a670*/  STL.64 [R1+0x1730], R102 ;  /* 0x0017306601007387 */ /* 0x0003e80000100a00 */
[----:B------:R1:W5:Y:S04]  /*3a680*/  LDL.LU R231, [R1+0x1d70] ;  /* 0x001d700001e77983 */ /* 0x0003680000300800 */
[----:B------:R1:W-:Y:S04]  /*3a690*/  STL.64 [R1+0x1728], R96 ;  /* 0x0017286001007387 */ /* 0x0003e80000100a00 */
[----:B------:R1:W5:Y:S04]  /*3a6a0*/  LDL.LU R208, [R1+0x1d6c] ;  /* 0x001d6c0001d07983 */ /* 0x0003680000300800 */
[----:B------:R-:W-:Y:S01]  /*3a6b0*/  STL.64 [R1+0x1720], R234 ;  /* 0x001720ea01007387 */ /* 0x000fe20000100a00 */
[----:B------:R-:W-:-:S03]  /*3a6c0*/  IMAD R4, R211, 0x10000, R4 ;  /* 0x00010000d3047824 */ /* 0x000fc600078e0204 */
[----:B------:R1:W5:Y:S01]  /*3a6d0*/  LDL.LU R209, [R1+0x1d68] ;  /* 0x001d680001d17983 */ /* 0x0003620000300800 */
[----:B------:R-:W-:-:S03]  /*3a6e0*/  IMAD.MOV.U32 R45, RZ, RZ, R64 ;  /* 0x000000ffff2d7224 */ /* 0x000fc600078e0040 */
[----:B------:R-:W-:Y:S04]  /*3a6f0*/  STL.64 [R1+0x1718], R232 ;  /* 0x001718e801007387 */ /* 0x000fe80000100a00 */
[----:B------:R1:W5:Y:S04]  /*3a700*/  LDL.LU R210, [R1+0x1d64] ;  /* 0x001d640001d27983 */ /* 0x0003680000300800 */
[----:B------:R-:W-:Y:S04]  /*3a710*/  STL.64 [R1+0x1710], R52 ;  /* 0x0017103401007387 */ /* 0x000fe80000100a00 */
[----:B------:R1:W5:Y:S04]  /*3a720*/  LDL.LU R211, [R1+0x1d60] ;  /* 0x001d600001d37983 */ /* 0x0003680000300800 */
[----:B------:R1:W-:Y:S04]  /*3a730*/  STL.64 [R1+0x1708], R40 ;  /* 0x0017082801007387 */ /* 0x0003e80000100a00 */
[----:B---3--:R3:W5:Y:S04]  /*3a740*/  LDL.LU.64 R140, [R1+0x1d58] ;  /* 0x001d5800018c7983 */ /* 0x0087680000300a00 */
[----:B------:R2:W-:Y:S04]  /*3a750*/  STL.64 [R1+0x1700], R48 ;  /* 0x0017003001007387 */ /* 0x0005e80000100a00 */
[----:B-1----:R3:W5:Y:S04]  /*3a760*/  LDL.LU.64 R142, [R1+0x1d50] ;  /* 0x001d5000018e7983 */ /* 0x0027680000300a00 */
[----:B------:R1:W-:Y:S04]  /*3a770*/  STL.64 [R1+0x16f8], R44 ;  /* 0x0016f82c01007387 */ /* 0x0003e80000100a00 */
[----:B------:R3:W5:Y:S04]  /*3a780*/  LDL.LU.64 R136, [R1+0x1d48] ;  /* 0x001d480001887983 */ /* 0x0007680000300a00 */
[----:B------:R3:W5:Y:S04]  /*3a790*/  LDL.LU.64 R138, [R1+0x1d40] ;  /* 0x001d4000018a7983 */ /* 0x0007680000300a00 */
[----:B------:R3:W5:Y:S04]  /*3a7a0*/  LDL.LU.64 R132, [R1+0x1d38] ;  /* 0x001d380001847983 */ /* 0x0007680000300a00 */
[----:B------:R3:W5:Y:S04]  /*3a7b0*/  LDL.LU.64 R134, [R1+0x1d30] ;  /* 0x001d300001867983 */ /* 0x0007680000300a00 */
[----:B------:R3:W5:Y:S04]  /*3a7c0*/  LDL.LU.64 R128, [R1+0x1d28] ;  /* 0x001d280001807983 */ /* 0x0007680000300a00 */
[----:B------:R3:W5:Y:S04]  /*3a7d0*/  LDL.LU.64 R130, [R1+0x1d20] ;  /* 0x001d200001827983 */ /* 0x0007680000300a00 */
[----:B------:R3:W5:Y:S04]  /*3a7e0*/  LDL.LU.64 R124, [R1+0x1d18] ;  /* 0x001d1800017c7983 */ /* 0x0007680000300a00 */
[----:B------:R3:W5:Y:S04]  /*3a7f0*/  LDL.LU.64 R126, [R1+0x1d10] ;  /* 0x001d1000017e7983 */ /* 0x0007680000300a00 */
[----:B----4-:R3:W5:Y:S04]  /*3a800*/  LDL.LU.64 R120, [R1+0x1d08] ;  /* 0x001d080001787983 */ /* 0x0107680000300a00 */
[----:B------:R3:W5:Y:S04]  /*3a810*/  LDL.LU.64 R122, [R1+0x1d00] ;  /* 0x001d0000017a7983 */ /* 0x0007680000300a00 */
[----:B--2---:R3:W5:Y:S04]  /*3a820*/  LDL.LU.64 R116, [R1+0x1cf8] ;  /* 0x001cf80001747983 */ /* 0x0047680000300a00 */
[----:B------:R2:W-:Y:S04]  /*3a830*/  LDGSTS.E [R3+0xb800], [R118.64], P2 ;  /* 0x0b80000076037fae */ /* 0x0005e80009121844 */
[----:B------:R4:W-:Y:S04]  /*3a840*/  LDGSTS.E [R3+0xbc00], [R112.64], P2 ;  /* 0x0bc0000070037fae */ /* 0x0009e80009121844 */
[----:B------:R1:W-:Y:S04]  /*3a850*/  LDGSTS.E [R3+0xc000], [R114.64], P2 ;  /* 0x0c00000072037fae */ /* 0x0003e80009121844 */
[----:B--2---:R3:W5:Y:S04]  /*3a860*/  LDL.LU.64 R118, [R1+0x1cf0] ;  /* 0x001cf00001767983 */ /* 0x0047680000300a00 */
[----:B----4-:R3:W5:Y:S04]  /*3a870*/  LDL.LU.64 R112, [R1+0x1ce8] ;  /* 0x001ce80001707983 */ /* 0x0107680000300a00 */
[----:B-1----:R3:W5:Y:S04]  /*3a880*/  LDL.LU.64 R114, [R1+0x1ce0] ;  /* 0x001ce00001727983 */ /* 0x0027680000300a00 */
[----:B------:R1:W-:Y:S04]  /*3a890*/  LDGSTS.E [R3+0xc400], [R108.64], P2 ;  /* 0x0c4000006c037fae */ /* 0x0003e80009121844 */
[----:B------:R2:W-:Y:S04]  /*3a8a0*/  LDGSTS.E [R3+0xc800], [R110.64], P2 ;  /* 0x0c8000006e037fae */ /* 0x0005e80009121844 */
[----:B------:R4:W-:Y:S04]  /*3a8b0*/  LDGSTS.E [R3+0xcc00], [R104.64], P2 ;  /* 0x0cc0000068037fae */ /* 0x0009e80009121844 */
[----:B-1----:R3:W5:Y:S04]  /*3a8c0*/  LDL.LU.64 R108, [R1+0x1cd8] ;  /* 0x001cd800016c7983 */ /* 0x0027680000300a00 */
[----:B--2---:R3:W5:Y:S04]  /*3a8d0*/  LDL.LU.64 R110, [R1+0x1cd0] ;  /* 0x001cd000016e7983 */ /* 0x0047680000300a00 */
[----:B----4-:R3:W5:Y:S04]  /*3a8e0*/  LDL.LU.64 R104, [R1+0x1cc8] ;  /* 0x001cc80001687983 */ /* 0x0107680000300a00 */
[----:B------:R1:W-:Y:S04]  /*3a8f0*/  LDGSTS.E [R3+0xd000], [R106.64], P2 ;  /* 0x0d0000006a037fae */ /* 0x0003e80009121844 */
[----:B------:R2:W-:Y:S04]  /*3a900*/  LDGSTS.E [R3+0xd400], [R36.64], P2 ;  /* 0x0d40000024037fae */ /* 0x0005e80009121844 */
[----:B------:R4:W-:Y:S04]  /*3a910*/  LDGSTS.E [R3+0xd800], [R32.64], P2 ;  /* 0x0d80000020037fae */ /* 0x0009e80009121844 */
[----:B-1----:R3:W5:Y:S04]  /*3a920*/  LDL.LU.64 R106, [R1+0x1cc0] ;  /* 0x001cc000016a7983 */ /* 0x0027680000300a00 */
[----:B--2---:R-:W2:Y:S04]  /*3a930*/  LDL.LU R37, [R1+0x1aac] ;  /* 0x001aac0001257983 */ /* 0x004ea80000300800 */
[----:B----4-:R-:W4:Y:S04]  /*3a940*/  LDL.LU R33, [R1+0x1ac0] ;  /* 0x001ac00001217983 */ /* 0x010f280000300800 */
[----:B------:R1:W-:Y:S04]  /*3a950*/  LDGSTS.E [R3+0xdc00], [R100.64], P2 ;  /* 0x0dc0000064037fae */ /* 0x0003e80009121844 */
[----:B------:R3:W-:Y:S04]  /*3a960*/  LDGSTS.E [R3+0xe000], [R102.64], P2 ;  /* 0x0e00000066037fae */ /* 0x0007e80009121844 */
[----:B------:R3:W-:Y:S04]  /*3a970*/  LDGSTS.E [R3+0xe400], [R96.64], P2 ;  /* 0x0e40000060037fae */ /* 0x0007e80009121844 */
[----:B-1----:R1:W5:Y:S04]  /*3a980*/  LDL.LU.64 R100, [R1+0x1cb8] ;  /* 0x001cb80001647983 */ /* 0x0023680000300a00 */
[----:B------:R1:W-:Y:S04]  /*3a990*/  LDGSTS.E [R3+0xe800], [R234.64], P2 ;  /* 0x0e800000ea037fae */ /* 0x0003e80009121844 */
[----:B---3--:R3:W5:Y:S04]  /*3a9a0*/  LDL.LU.64 R102, [R1+0x1cb0] ;  /* 0x001cb00001667983 */ /* 0x0087680000300a00 */
[----:B------:R1:W-:Y:S04]  /*3a9b0*/  LDGSTS.E [R3+0xec00], [R232.64], P2 ;  /* 0x0ec00000e8037fae */ /* 0x0003e80009121844 */
[----:B------:R3:W5:Y:S04]  /*3a9c0*/  LDL.LU.64 R96, [R1+0x1ca8] ;  /* 0x001ca80001607983 */ /* 0x0007680000300a00 */
[----:B------:R1:W-:Y:S04]  /*3a9d0*/  LDGSTS.E [R3+0xf000], [R52.64], P2 ;  /* 0x0f00000034037fae */ /* 0x0003e80009121844 */
[----:B------:R-:W3:Y:S04]  /*3a9e0*/  LDL.LU R32, [R1+0x1ad0] ;  /* 0x001ad00001207983 */ /* 0x000ee80000300800 */
[----:B------:R1:W-:Y:S04]  /*3a9f0*/  LDGSTS.E [R3+0xf400], [R40.64], P2 ;  /* 0x0f40000028037fae */ /* 0x0003e80009121844 */
[----:B------:R2:W-:Y:S04]  /*3aa00*/  LDGSTS.E [R3+0xf800], [R48.64], P2 ;  /* 0x0f80000030037fae */ /* 0x0005e80009121844 */
[----:B------:R2:W-:Y:S04]  /*3aa10*/  LDGSTS.E [R3+0xfc00], [R44.64], P2 ;  /* 0x0fc000002c037fae */ /* 0x0005e80009121844 */
[----:B-1----:R-:W3:Y:S04]  /*3aa20*/  LDL.LU R40, [R1+0x1abc] ;  /* 0x001abc0001287983 */ /* 0x002ee80000300800 */
[----:B------:R1:W-:Y:S04]  /*3aa30*/  LDGSTS.E [R4+0x200], [R6.64], P2 ;  /* 0x0020000006047fae */ /* 0x0003e80009121844 */
[----:B------:R-:W3:Y:S04]  /*3aa40*/  LDL.LU R36, [R1+0x1acc] ;  /* 0x001acc0001247983 */ /* 0x000ee80000300800 */
[----:B------:R-:W3:Y:S01]  /*3aa50*/  LDL.LU R5, [R1+0x1ae0] ;  /* 0x001ae00001057983 */ /* 0x000ee20000300800 */
[----:B-1----:R-:W-:-:S02]  /*3aa60*/  IMAD.MOV.U32 R6, RZ, RZ, R99 ;  /* 0x000000ffff067224 */ /* 0x002fc400078e0063 */
[----:B------:R-:W-:Y:S02]  /*3aa70*/  IMAD.MOV.U32 R7, RZ, RZ, R98 ;  /* 0x000000ffff077224 */ /* 0x000fe400078e0062 */
[----:B------:R1:W5:Y:S04]  /*3aa80*/  LDL.LU R98, [R1+0x1ca0] ;  /* 0x001ca00001627983 */ /* 0x0003680000300800 */
[----:B------:R1:W5:Y:S04]  /*3aa90*/  LDL.LU R99, [R1+0x1c9c] ;  /* 0x001c9c0001637983 */ /* 0x0003680000300800 */
[----:B------:R1:W-:Y:S02]  /*3aaa0*/  LDGSTS.E [R4+0x600], [R6.64], P2 ;  /* 0x0060000006047fae */ /* 0x0003e40009121844 */
[----:B-1----:R-:W-:-:S02]  /*3aab0*/  IMAD.MOV.U32 R7, RZ, RZ, R156 ;  /* 0x000000ffff077224 */ /* 0x002fc400078e009c */
[----:B------:R-:W-:-:S05]  /*3aac0*/  IMAD.MOV.U32 R6, RZ, RZ, R157 ;  /* 0x000000ffff067224 */ /* 0x000fca00078e009d */
[----:B------:R1:W-:Y:S01]  /*3aad0*/  LDGSTS.E [R4+0xa00], [R6.64], P2 ;  /* 0x00a0000006047fae */ /* 0x0003e20009121844 */
[----:B--2---:R-:W-:Y:S01]  /*3aae0*/  IMAD.X R37, R37, 0x1, R2, P5 ;  /* 0x0000000125257824 */ /* 0x004fe200028e0602 */
[----:B----4-:R-:W-:-:S04]  /*3aaf0*/  IADD3 R33, P5, R33, R43, RZ ;  /* 0x0000002b21217210 */ /* 0x010fc80007fbe0ff */
[----:B------:R2:W-:Y:S04]  /*3ab00*/  STL [R1+0x1aac], R37 ;  /* 0x001aac2501007387 */ /* 0x0005e80000100800 */
[----:B------:R4:W5:Y:S04]  /*3ab10*/  LDL.LU R156, [R1+0x1c98] ;  /* 0x001c9800019c7983 */ /* 0x0009680000300800 */
[----:B------:R4:W5:Y:S04]  /*3ab20*/  LDL.LU R157, [R1+0x1c94] ;  /* 0x001c9400019d7983 */ /* 0x0009680000300800 */
[----:B------:R2:W-:Y:S04]  /*3ab30*/  STL [R1+0x1ac0], R33 ;  /* 0x001ac02101007387 */ /* 0x0005e80000100800 */
[----:B------:R-:W2:Y:S04]  /*3ab40*/  LDL.LU R29, [R1+0x1adc] ;  /* 0x001adc00011d7983 */ /* 0x000ea80000300800 */
[----:B------:R-:W4:Y:S01]  /*3ab50*/  LDL.LU R3, [R1+0x1af0] ;  /* 0x001af00001037983 */ /* 0x000f220000300800 */
[----:B-1----:R-:W-:-:S02]  /*3ab60*/  IMAD.MOV.U32 R6, RZ, RZ, R159 ;  /* 0x000000ffff067224 */ /* 0x002fc400078e009f */
[----:B------:R-:W-:Y:S02]  /*3ab70*/  IMAD.MOV.U32 R7, RZ, RZ, R158 ;  /* 0x000000ffff077224 */ /* 0x000fe400078e009e */
[----:B------:R1:W5:Y:S04]  /*3ab80*/  LDL.LU R158, [R1+0x1c90] ;  /* 0x001c9000019e7983 */ /* 0x0003680000300800 */
[----:B------:R1:W-:Y:S04]  /*3ab90*/  LDGSTS.E [R4+0xe00], [R6.64], P2 ;  /* 0x00e0000006047fae */ /* 0x0003e80009121844 */
[----:B------:R1:W5:Y:S02]  /*3aba0*/  LDL.LU R159, [R1+0x1c8c] ;  /* 0x001c8c00019f7983 */ /* 0x0003640000300800 */
[----:B-1----:R-:W-:-:S02]  /*3abb0*/  IMAD.MOV.U32 R6, RZ, RZ, R54 ;  /* 0x000000ffff067224 */ /* 0x002fc400078e0036 */
[----:B------:R-:W-:-:S05]  /*3abc0*/  IMAD.MOV.U32 R7, RZ, RZ, R152 ;  /* 0x000000ffff077224 */ /* 0x000fca00078e0098 */
[----:B------:R1:W-:Y:S01]  /*3abd0*/  LDGSTS.E [R4+0x1200], [R6.64], P2 ;  /* 0x0120000006047fae */ /* 0x0003e20009121844 */
[----:B---3--:R-:W-:Y:S01]  /*3abe0*/  IMAD.X R40, R40, 0x1, R2, P5 ;  /* 0x0000000128287824 */ /* 0x008fe200028e0602 */
[----:B------:R-:W-:Y:S01]  /*3abf0*/  IADD3 R32, P5, R32, R43, RZ ;  /* 0x0000002b20207210 */ /* 0x000fe20007fbe0ff */
[----:B-1----:R-:W-:Y:S02]  /*3ac00*/  IMAD.MOV.U32 R6, RZ, RZ, R154 ;  /* 0x000000ffff067224 */ /* 0x002fe400078e009a */
[----:B------:R-:W-:Y:S01]  /*3ac10*/  IMAD.MOV.U32 R7, RZ, RZ, R153 ;  /* 0x000000ffff077224 */ /* 0x000fe200078e0099 */
[----:B------:R1:W-:Y:S01]  /*3ac20*/  STL [R1+0x1abc], R40 ;  /* 0x001abc2801007387 */ /* 0x0003e20000100800 */
[----:B------:R-:W-:-:S03]  /*3ac30*/  IMAD.X R36, R36, 0x1, R2, P5 ;  /* 0x0000000124247824 */ /* 0x000fc600028e0602 */
[----:B------:R3:W5:Y:S01]  /*3ac40*/  LDL.LU R152, [R1+0x1c88] ;  /* 0x001c880001987983 */ /* 0x0007620000300800 */
[----:B------:R-:W-:-:S03]  /*3ac50*/  IADD3 R5, P5, R5, R43, RZ ;  /* 0x0000002b05057210 */ /* 0x000fc60007fbe0ff */
[----:B------:R-:W-:Y:S04]  /*3ac60*/  STL [R1+0x1ad0], R32 ;  /* 0x001ad02001007387 */ /* 0x000fe80000100800 */
[----:B------:R-:W3:Y:S04]  /*3ac70*/  LDL.LU R54, [R1+0x1aec] ;  /* 0x001aec0001367983 */ /* 0x000ee80000300800 */
[----:B------:R1:W-:Y:S04]  /*3ac80*/  LDGSTS.E [R4+0x1600], [R6.64], P2 ;  /* 0x0160000006047fae */ /* 0x0003e80009121844 */
[----:B------:R-:W3:Y:S04]  /*3ac90*/  LDL.LU R52, [R1+0x1b00] ;  /* 0x001b000001347983 */ /* 0x000ee80000300800 */
[----:B------:R2:W5:Y:S01]  /*3aca0*/  LDL.LU R153, [R1+0x1c84] ;  /* 0x001c840001997983 */ /* 0x0005620000300800 */
[----:B-1----:R-:W-:-:S03]  /*3acb0*/  IMAD.MOV.U32 R6, RZ, RZ, R50 ;  /* 0x000000ffff067224 */ /* 0x002fc600078e0032 */
[----:B------:R1:W5:Y:S01]  /*3acc0*/  LDL.LU R154, [R1+0x1c80] ;  /* 0x001c8000019a7983 */ /* 0x0003620000300800 */
[----:B------:R-:W-:-:S03]  /*3acd0*/  IMAD.MOV.U32 R7, RZ, RZ, R155 ;  /* 0x000000ffff077224 */ /* 0x000fc600078e009b */
[----:B------:R1:W-:Y:S04]  /*3ace0*/  STL [R1+0x1acc], R36 ;  /* 0x001acc2401007387 */ /* 0x0003e80000100800 */
[----:B------:R1:W5:Y:S04]  /*3acf0*/  LDL.LU R155, [R1+0x1c7c] ;  /* 0x001c7c00019b7983 */ /* 0x0003680000300800 */
[----:B------:R-:W-:Y:S04]  /*3ad00*/  STL [R1+0x1ae0], R5 ;  /* 0x001ae00501007387 */ /* 0x000fe80000100800 */
        /* <DEDUP_REMOVED lines=26> */
[----:B---3--:R-:W-:Y:S02]  /*3aeb0*/  IMAD.X R54, R54, 0x1, R2, P5 ;  /* 0x0000000136367824 */ /* 0x008fe400028e0602 */
[----:B-1----:R-:W-:-:S03]  /*3aec0*/  IMAD.MOV.U32 R6, RZ, RZ, R238 ;  /* 0x000000ffff067224 */ /* 0x002fc600078e00ee */
[----:B------:R1:W-:Y:S01]  /*3aed0*/  STL [R1+0x1aec], R54 ;  /* 0x001aec3601007387 */ /* 0x0003e20000100800 */
[----:B------:R-:W-:-:S03]  /*3aee0*/  IADD3 R52, P5, R52, R43, RZ ;  /* 0x0000002b34347210 */ /* 0x000fc60007fbe0ff */
[----:B------:R3:W5:Y:S01]  /*3aef0*/  LDL.LU R145, [R1+0x1c64] ;  /* 0x001c640001917983 */ /* 0x0007620000300800 */
[----:B------:R-:W-:-:S03]  /*3af00*/  IMAD.MOV.U32 R7, RZ, RZ, R239 ;  /* 0x000000ffff077224 */ /* 0x000fc600078e00ef */
[----:B------:R1:W-:Y:S04]  /*3af10*/  STL [R1+0x1b00], R52 ;  /* 0x001b003401007387 */ /* 0x0003e80000100800 */
[----:B------:R-:W3:Y:S04]  /*3af20*/  LDL.LU R49, [R1+0x1b1c] ;  /* 0x001b1c0001317983 */ /* 0x000ee80000300800 */
[----:B------:R-:W3:Y:S04]  /*3af30*/  LDL.LU R46, [R1+0x1b30] ;  /* 0x001b3000012e7983 */ /* 0x000ee80000300800 */
[----:B------:R1:W-:Y:S01]  /*3af40*/  LDGSTS.E [R4+0x2e00], [R6.64], P2 ;  /* 0x02e0000006047fae */ /* 0x0003e20009121844 */
[----:B------:R-:W-:Y:S01]  /*3af50*/  IMAD.X R53, R53, 0x1, R2, P5 ;  /* 0x0000000135357824 */ /* 0x000fe200028e0602 */
[----:B------:R-:W-:-:S04]  /*3af60*/  IADD3 R50, P5, R50, R43, RZ ;  /* 0x0000002b32327210 */ /* 0x000fc80007fbe0ff */
[----:B------:R2:W-:Y:S01]  /*3af70*/  STL [R1+0x1afc], R53 ;  /* 0x001afc3501007387 */ /* 0x0005e20000100800 */
[----:B-1----:R-:W-:-:S03]  /*3af80*/  IMAD.MOV.U32 R6, RZ, RZ, R47 ;  /* 0x000000ffff067224 */ /* 0x002fc600078e002f */
[----:B------:R1:W-:Y:S04]  /*3af90*/  STL [R1+0x1b10], R50 ;  /* 0x001b103201007387 */ /* 0x0003e80000100800 */
[----:B------:R-:W3:Y:S04]  /*3afa0*/  LDL.LU R47, [R1+0x1b2c] ;  /* 0x001b2c00012f7983 */ /* 0x000ee80000300800 */
[----:B------:R-:W3:Y:S01]  /*3afb0*/  LDL.LU R44, [R1+0x1b40] ;  /* 0x001b4000012c7983 */ /* 0x000ee20000300800 */
[----:B--2---:R-:W-:Y:S01]  /*3afc0*/  IMAD.X R51, R51, 0x1, R2, P5 ;  /* 0x0000000133337824 */ /* 0x004fe200028e0602 */
[----:B----4-:R-:W-:-:S04]  /*3afd0*/  IADD3 R48, P5, R48, R43, RZ ;  /* 0x0000002b30307210 */ /* 0x010fc80007fbe0ff */
[----:B------:R2:W-:Y:S04]  /*3afe0*/  STL [R1+0x1b0c], R51 ;  /* 0x001b0c3301007387 */ /* 0x0005e80000100800 */
[----:B------:R4:W-:Y:S04]  /*3aff0*/  STL [R1+0x1b20], R48 ;  /* 0x001b203001007387 */ /* 0x0009e80000100800 */
[----:B------:R-:W2:Y:S04]  /*3b000*/  LDL.LU R45, [R1+0x1b3c] ;  /* 0x001b3c00012d7983 */ /* 0x000ea80000300800 */
[----:B------:R-:W4:Y:S01]  /*3b010*/  LDL.LU R41, [R1+0x1b50] ;  /* 0x001b500001297983 */ /* 0x000f220000300800 */
        /* <DEDUP_REMOVED lines=9> */
[----:B------:R-:W-:Y:S01]  /*3b0b0*/  IADD3 R46, P5, R46, R43, RZ ;  /* 0x0000002b2e2e7210 */ /* 0x000fe20007fbe0ff */
[----:B-1----:R-:W-:Y:S02]  /*3b0c0*/  IMAD.MOV.U32 R6, RZ, RZ, R59 ;  /* 0x000000ffff067224 */ /* 0x002fe400078e003b */
[----:B------:R-:W-:-:S05]  /*3b0d0*/  IMAD.MOV.U32 R7, RZ, RZ, R62 ;  /* 0x000000ffff077224 */ /* 0x000fca00078e003e */
[----:B------:R1:W-:Y:S02]  /*3b0e0*/  LDGSTS.E [R4+0x3e00], [R6.64], P2 ;  /* 0x03e0000006047fae */ /* 0x0003e40009121844 */
[----:B-1----:R-:W-:Y:S02]  /*3b0f0*/  IMAD.MOV.U32 R6, RZ, RZ, R55 ;  /* 0x000000ffff067224 */ /* 0x002fe400078e0037 */
[----:B------:R-:W-:Y:S02]  /*3b100*/  IMAD.MOV.U32 R7, RZ, RZ, R58 ;  /* 0x000000ffff077224 */ /* 0x000fe400078e003a */
[----:B------:R-:W-:-:S03]  /*3b110*/  IMAD.X R47, R47, 0x1, R2, P5 ;  /* 0x000000012f2f7824 */ /* 0x000fc600028e0602 */
[----:B------:R1:W-:Y:S01]  /*3b120*/  LDGSTS.E [R4+0x4200], [R6.64], P2 ;  /* 0x0420000006047fae */ /* 0x0003e20009121844 */
[----:B------:R-:W-:-:S03]  /*3b130*/  IADD3 R44, P5, R44, R43, RZ ;  /* 0x0000002b2c2c7210 */ /* 0x000fc60007fbe0ff */
[----:B------:R3:W-:Y:S04]  /*3b140*/  STL [R1+0x1b1c], R49 ;  /* 0x001b1c3101007387 */ /* 0x0007e80000100800 */
[----:B------:R2:W-:Y:S01]  /*3b150*/  STL [R1+0x1b30], R46 ;  /* 0x001b302e01007387 */ /* 0x0005e20000100800 */
[----:B-1----:R-:W-:Y:S02]  /*3b160*/  IMAD.MOV.U32 R6, RZ, RZ, R42 ;  /* 0x000000ffff067224 */ /* 0x002fe400078e002a */
[----:B------:R-:W-:Y:S01]  /*3b170*/  IMAD.MOV.U32 R7, RZ, RZ, R37 ;  /* 0x000000ffff077224 */ /* 0x000fe200078e0025 */
[----:B------:R-:W3:Y:S04]  /*3b180*/  LDL.LU R42, [R1+0x1b4c] ;  /* 0x001b4c00012a7983 */ /* 0x000ee80000300800 */
[----:B------:R1:W-:Y:S04]  /*3b190*/  LDGSTS.E [R4+0x4600], [R6.64], P2 ;  /* 0x0460000006047fae */ /* 0x0003e80009121844 */
[----:B------:R2:W-:Y:S04]  /*3b1a0*/  STL [R1+0x1b2c], R47 ;  /* 0x001b2c2f01007387 */ /* 0x0005e80000100800 */
[----:B------:R-:W3:Y:S01]  /*3b1b0*/  LDL.LU R37, [R1+0x1b60] ;  /* 0x001b600001257983 */ /* 0x000ee20000300800 */
[----:B-1----:R-:W-:-:S02]  /*3b1c0*/  IMAD.MOV.U32 R6, RZ, RZ, R33 ;  /* 0x000000ffff067224 */ /* 0x002fc400078e0021 */
[----:B------:R-:W-:Y:S01]  /*3b1d0*/  IMAD.MOV.U32 R7, RZ, RZ, R40 ;  /* 0x000000ffff077224 */ /* 0x000fe200078e0028 */
[----:B------:R1:W-:Y:S04]  /*3b1e0*/  STL [R1+0x1b40], R44 ;  /* 0x001b402c01007387 */ /* 0x0003e80000100800 */
[----:B------:R-:W3:Y:S04]  /*3b1f0*/  LDL.LU R33, [R1+0x1b70] ;  /* 0x001b700001217983 */ /* 0x000ee80000300800 */
[----:B------:R1:W-:Y:S04]  /*3b200*/  LDGSTS.E [R4+0x4a00], [R6.64], P2 ;  /* 0x04a0000006047fae */ /* 0x0003e80009121844 */
[----:B------:R-:W3:Y:S01]  /*3b210*/  LDL.LU R40, [R1+0x1b5c] ;  /* 0x001b5c0001287983 */ /* 0x000ee20000300800 */
[----:B-1----:R-:W-:-:S02]  /*3b220*/  IMAD.MOV.U32 R6, RZ, RZ, R32 ;  /* 0x000000ffff067224 */ /* 0x002fc400078e0020 */
[----:B------:R-:W-:-:S05]  /*3b230*/  IMAD.MOV.U32 R7, RZ, RZ, R36 ;  /* 0x000000ffff077224 */ /* 0x000fca00078e0024 */
[----:B------:R1:W-:Y:S02]  /*3b240*/  LDGSTS.E [R4+0x4e00], [R6.64], P2 ;  /* 0x04e0000006047fae */ /* 0x0003e40009121844 */
[----:B-1----:R-:W-:Y:S02]  /*3b250*/  IMAD.MOV.U32 R6, RZ, RZ, R5 ;  /* 0x000000ffff067224 */ /* 0x002fe400078e0005 */
[----:B------:R-:W-:-:S05]  /*3b260*/  IMAD.MOV.U32 R7, RZ, RZ, R29 ;  /* 0x000000ffff077224 */ /* 0x000fca00078e001d */
[----:B------:R1:W-:Y:S02]  /*3b270*/  LDGSTS.E [R4+0x5200], [R6.64], P2 ;  /* 0x0520000006047fae */ /* 0x0003e40009121844 */
[----:B-1----:R-:W-:Y:S02]  /*3b280*/  IMAD.MOV.U32 R6, RZ, RZ, R3 ;  /* 0x000000ffff067224 */ /* 0x002fe400078e0003 */
[----:B--2---:R-:W-:Y:S01]  /*3b290*/  IMAD.X R45, R45, 0x1, R2, P5 ;  /* 0x000000012d2d7824 */ /* 0x004fe200028e0602 */
[----:B----4-:R-:W-:-:S04]  /*3b2a0*/  IADD3 R41, P5, R41, R43, RZ ;  /* 0x0000002b29297210 */ /* 0x010fc80007fbe0ff */
[----:B------:R1:W-:Y:S04]  /*3b2b0*/  STL [R1+0x1b3c], R45 ;  /* 0x001b3c2d01007387 */ /* 0x0003e80000100800 */
[----:B------:R-:W2:Y:S04]  /*3b2c0*/  LDL.LU R36, [R1+0x1b6c] ;  /* 0x001b6c0001247983 */ /* 0x000ea80000300800 */
[----:B------:R-:W-:Y:S04]  /*3b2d0*/  STL [R1+0x1b50], R41 ;  /* 0x001b502901007387 */ /* 0x000fe80000100800 */
[----:B------:R-:W4:Y:S04]  /*3b2e0*/  LDL.LU R32, [R1+0x1b7c] ;  /* 0x001b7c0001207983 */ /* 0x000f280000300800 */
[----:B------:R-:W4:Y:S04]  /*3b2f0*/  LDL.LU R29, [R1+0x1b80] ;  /* 0x001b8000011d7983 */ /* 0x000f280000300800 */
[----:B------:R-:W4:Y:S04]  /*3b300*/  LDL.LU R5, [R1+0x1b8c] ;  /* 0x001b8c0001057983 */ /* 0x000f280000300800 */
        /* <DEDUP_REMOVED lines=12> */
[----:B---3--:R-:W-:Y:S02]  /*3b3d0*/  IMAD.X R42, R42, 0x1, R2, P5 ;  /* 0x000000012a2a7824 */ /* 0x008fe400028e0602 */
[----:B-1----:R-:W-:Y:S01]  /*3b3e0*/  IMAD.MOV.U32 R6, RZ, RZ, R46 ;  /* 0x000000ffff067224 */ /* 0x002fe200078e002e */
[----:B------:R-:W-:Y:S01]  /*3b3f0*/  IADD3 R37, P5, R37, R43, RZ ;  /* 0x0000002b25257210 */ /* 0x000fe20007fbe0ff */
[----:B------:R-:W-:-:S05]  /*3b400*/  IMAD.MOV.U32 R7, RZ, RZ, R47 ;  /* 0x000000ffff077224 */ /* 0x000fca00078e002f */
[----:B------:R1:W-:Y:S01]  /*3b410*/  LDGSTS.E [R4+0x6600], [R6.64], P2 ;  /* 0x0660000006047fae */ /* 0x0003e20009121844 */
[----:B------:R-:W-:Y:S01]  /*3b420*/  IMAD.X R40, R40, 0x1, R2, P5 ;  /* 0x0000000128287824 */ /* 0x000fe200028e0602 */
[----:B------:R-:W-:Y:S01]  /*3b430*/  IADD3 R33, P5, R33, R43, RZ ;  /* 0x0000002b21217210 */ /* 0x000fe20007fbe0ff */
[----:B-1----:R-:W-:Y:S02]  /*3b440*/  IMAD.MOV.U32 R6, RZ, RZ, R44 ;  /* 0x000000ffff067224 */ /* 0x002fe400078e002c */
[----:B------:R-:W-:Y:S01]  /*3b450*/  IMAD.MOV.U32 R7, RZ, RZ, R45 ;  /* 0x000000ffff077224 */ /* 0x000fe200078e002d */
[----:B------:R-:W-:Y:S04]  /*3b460*/  STL [R1+0x1b4c], R42 ;  /* 0x001b4c2a01007387 */ /* 0x000fe80000100800 */
[----:B------:R1:W-:Y:S04]  /*3b470*/  LDGSTS.E [R4+0x6a00], [R6.64], P2 ;  /* 0x06a0000006047fae */ /* 0x0003e80009121844 */
[----:B------:R-:W-:Y:S04]  /*3b480*/  STL [R1+0x1b60], R37 ;  /* 0x001b602501007387 */ /* 0x000fe80000100800 */
[----:B------:R-:W-:Y:S01]  /*3b490*/  STL [R1+0x1b5c], R40 ;  /* 0x001b5c2801007387 */ /* 0x000fe20000100800 */
[----:B-1----:R-:W-:-:S02]  /*3b4a0*/  IMAD.MOV.U32 R6, RZ, RZ, R41 ;  /* 0x000000ffff067224 */ /* 0x002fc400078e0029 */
[----:B------:R-:W-:Y:S01]  /*3b4b0*/  IMAD.MOV.U32 R7, RZ, RZ, R42 ;  /* 0x000000ffff077224 */ /* 0x000fe200078e002a */
[----:B------:R-:W-:Y:S04]  /*3b4c0*/  STL [R1+0x1b70], R33 ;  /* 0x001b702101007387 */ /* 0x000fe80000100800 */
[----:B------:R1:W-:Y:S01]  /*3b4d0*/  LDGSTS.E [R4+0x6e00], [R6.64], P2 ;  /* 0x06e0000006047fae */ /* 0x0003e20009121844 */
[----:B------:R-:W-:Y:S02]  /*3b4e0*/  IMAD.MOV.U32 R239, RZ, RZ, R146 ;  /* 0x000000ffffef7224 */ /* 0x000fe400078e0092 */
[----:B------:R-:W-:Y:S02]  /*3b4f0*/  IMAD.MOV.U32 R238, RZ, RZ, R147 ;  /* 0x000000ffffee7224 */ /* 0x000fe400078e0093 */
[----:B-1----:R-:W-:-:S02]  /*3b500*/  IMAD.MOV.U32 R6, RZ, RZ, R37 ;  /* 0x000000ffff067224 */ /* 0x002fc400078e0025 */
[----:B------:R-:W-:-:S05]  /*3b510*/  IMAD.MOV.U32 R7, RZ, RZ, R40 ;  /* 0x000000ffff077224 */ /* 0x000fca00078e0028 */
[----:B------:R1:W-:Y:S01]  /*3b520*/  LDGSTS.E [R4+0x7200], [R6.64], P2 ;  /* 0x0720000006047fae */ /* 0x0003e20009121844 */
[----:B------:R-:W-:Y:S02]  /*3b530*/  IMAD.MOV.U32 R237, RZ, RZ, R92 ;  /* 0x000000ffffed7224 */ /* 0x000fe400078e005c */
[----:B------:R-:W-:Y:S02]  /*3b540*/  IMAD.MOV.U32 R236, RZ, RZ, R93 ;  /* 0x000000ffffec7224 */ /* 0x000fe400078e005d */
[----:B------:R-:W-:Y:S02]  /*3b550*/  IMAD.MOV.U32 R235, RZ, RZ, R94 ;  /* 0x000000ffffeb7224 */ /* 0x000fe400078e005e */
[----:B-1----:R-:W-:Y:S02]  /*3b560*/  IMAD.MOV.U32 R6, RZ, RZ, R33 ;  /* 0x000000ffff067224 */ /* 0x002fe400078e0021 */
        /* <DEDUP_REMOVED lines=10> */
[-C--:B------:R-:W-:Y:S01]  /*3b610*/  LOP3.LUT R35, R35, R34.reuse, RZ, 0x3c, !PT ;  /* 0x0000002223237212 */ /* 0x080fe200078e3cff */
[----:B------:R-:W-:Y:S02]  /*3b620*/  IMAD.MOV.U32 R60, RZ, RZ, R81 ;  /* 0x000000ffff3c7224 */ /* 0x000fe400078e0051 */
[----:B------:R-:W-:Y:S01]  /*3b630*/  IMAD.MOV.U32 R58, RZ, RZ, R82 ;  /* 0x000000ffff3a7224 */ /* 0x000fe200078e0052 */
[----:B------:R-:W-:Y:S01]  /*3b640*/  LOP3.LUT R34, R35, R34, RZ, 0x3c, !PT ;  /* 0x0000002223227212 */ /* 0x000fe200078e3cff */
[----:B------:R-:W-:Y:S02]  /*3b650*/  IMAD.MOV.U32 R57, RZ, RZ, R83 ;  /* 0x000000ffff397224 */ /* 0x000fe400078e0053 */
[----:B------:R-:W-:-:S02]  /*3b660*/  IMAD.MOV.U32 R56, RZ, RZ, R76 ;  /* 0x000000ffff387224 */ /* 0x000fc400078e004c */
[----:B------:R-:W-:Y:S02]  /*3b670*/  IMAD.MOV.U32 R59, RZ, RZ, R39 ;  /* 0x000000ffff3b7224 */ /* 0x000fe400078e0027 */
[----:B------:R-:W-:Y:S01]  /*3b680*/  IMAD.MOV.U32 R55, RZ, RZ, R77 ;  /* 0x000000ffff377224 */ /* 0x000fe200078e004d */
[----:B------:R-:W-:Y:S01]  /*3b690*/  LOP3.LUT R35, R35, R34, RZ, 0x3c, !PT ;  /* 0x0000002223237212 */ /* 0x000fe200078e3cff */
        /* <DEDUP_REMOVED lines=12> */
[----:B--2---:R-:W-:Y:S01]  /*3b760*/  IMAD.X R36, R36, 0x1, R2, P5 ;  /* 0x0000000124247824 */ /* 0x004fe200028e0602 */
[----:B----4-:R-:W-:-:S05]  /*3b770*/  IADD3 R29, P5, R29, R43, RZ ;  /* 0x0000002b1d1d7210 */ /* 0x010fca0007fbe0ff */
[--C-:B------:R-:W-:Y:S01]  /*3b780*/  IMAD.X R32, R32, 0x1, R2.reuse, P5 ;  /* 0x0000000120207824 */ /* 0x100fe200028e0602 */
[----:B------:R-:W-:Y:S01]  /*3b790*/  IADD3 R3, P5, R3, R43, RZ ;  /* 0x0000002b03037210 */ /* 0x000fe20007fbe0ff */
[----:B------:R-:W-:Y:S04]  /*3b7a0*/  STL [R1+0x1b6c], R36 ;  /* 0x001b6c2401007387 */ /* 0x000fe80000100800 */
[----:B------:R-:W-:Y:S01]  /*3b7b0*/  IMAD.X R5, R5, 0x1, R2, P5 ;  /* 0x0000000105057824 */ /* 0x000fe200028e0602 */
[----:B------:R1:W-:Y:S04]  /*3b7c0*/  STL [R1+0x1b80], R29 ;  /* 0x001b801d01007387 */ /* 0x0003e80000100800 */
[----:B------:R-:W-:Y:S04]  /*3b7d0*/  STL [R1+0x1b7c], R32 ;  /* 0x001b7c2001007387 */ /* 0x000fe80000100800 */
[----:B------:R-:W-:Y:S04]  /*3b7e0*/  STL [R1+0x1b90], R3 ;  /* 0x001b900301007387 */ /* 0x000fe80000100800 */
[----:B------:R-:W-:Y:S01]  /*3b7f0*/  STL [R1+0x1b8c], R5 ;  /* 0x001b8c0501007387 */ /* 0x000fe20000100800 */
[----:B------:R-:W-:-:S03]  /*3b800*/  IMAD.MOV.U32 R7, RZ, RZ, R36 ;  /* 0x000000ffff077224 */ /* 0x000fc600078e0024 */
[----:B------:R-:W-:Y:S04]  /*3b810*/  STL.64 [R1+0x1660], R78 ;  /* 0x0016604e01007387 */ /* 0x000fe80000100a00 */
[----:B------:R-:W-:Y:S04]  /*3b820*/  STL.64 [R1+0x1658], R72 ;  /* 0x0016584801007387 */ /* 0x000fe80000100a00 */
[----:B------:R-:W-:Y:S04]  /*3b830*/  STL.64 [R1+0x1650], R74 ;  /* 0x0016504a01007387 */ /* 0x000fe80000100a00 */
[----:B------:R-:W-:Y:S04]  /*3b840*/  STL.64 [R1+0x1648], R68 ;  /* 0x0016484401007387 */ /* 0x000fe80000100a00 */
[----:B------:R-:W-:Y:S04]  /*3b850*/  STL.64 [R1+0x1640], R70 ;  /* 0x0016404601007387 */ /* 0x000fe80000100a00 */
[----:B------:R2:W5:Y:S04]  /*3b860*/  LDL.LU R146, [R1+0x1c60] ;  /* 0x001c600001927983 */ /* 0x0005680000300800 */
[----:B------:R2:W5:Y:S04]  /*3b870*/  LDL.LU R147, [R1+0x1c5c] ;  /* 0x001c5c0001937983 */ /* 0x0005680000300800 */
[----:B------:R-:W-:Y:S04]  /*3b880*/  STL.64 [R1+0x1638], R244 ;  /* 0x001638f401007387 */ /* 0x000fe80000100a00 */
[----:B------:R3:W-:Y:S04]  /*3b890*/  LDGSTS.E [R4+0x7600], [R6.64], P2 ;  /* 0x0760000006047fae */ /* 0x0007e80009121844 */
[----:B------:R2:W5:Y:S04]  /*3b8a0*/  LDL.LU R92, [R1+0x1c58] ;  /* 0x001c5800015c7983 */ /* 0x0005680000300800 */
[----:B------:R2:W5:Y:S01]  /*3b8b0*/  LDL.LU R93, [R1+0x1c54] ;  /* 0x001c5400015d7983 */ /* 0x0005620000300800 */
[----:B---3--:R-:W-:-:S03]  /*3b8c0*/  IMAD.MOV.U32 R6, RZ, RZ, R29 ;  /* 0x000000ffff067224 */ /* 0x008fc600078e001d */
[----:B------:R-:W-:Y:S01]  /*3b8d0*/  STL.64 [R1+0x1630], R246 ;  /* 0x001630f601007387 */ /* 0x000fe20000100a00 */
[----:B------:R-:W-:-:S03]  /*3b8e0*/  IMAD.MOV.U32 R7, RZ, RZ, R32 ;  /* 0x000000ffff077224 */ /* 0x000fc600078e0020 */
        /* <DEDUP_REMOVED lines=14> */
[----:B------:R2:W5:Y:S04]  /*3b9d0*/  LDL.LU R85, [R1+0x1c34] ;  /* 0x001c340001557983 */ /* 0x0005680000300800 */
[----:B------:R4:W-:Y:S04]  /*3b9e0*/  LDGSTS.E [R4+0x8200], [R78.64], P2 ;  /* 0x082000004e047fae */ /* 0x0009e80009121844 */
[----:B------:R-:W-:Y:S04]  /*3b9f0*/  STL.64 [R1+0x1610], R234 ;  /* 0x001610ea01007387 */ /* 0x000fe80000100a00 */
[----:B------:R1:W-:Y:S04]  /*3ba00*/  LDGSTS.E [R4+0x8600], [R72.64], P2 ;  /* 0x0860000048047fae */ /* 0x0003e80009121844 */
[----:B------:R2:W5:Y:S04]  /*3ba10*/  LDL.LU R86, [R1+0x1c30] ;  /* 0x001c300001567983 */ /* 0x0005680000300800 */
[----:B------:R1:W-:Y:S04]  /*3ba20*/  LDGSTS.E [R4+0x8a00], [R74.64], P2 ;  /* 0x08a000004a047fae */ /* 0x0003e80009121844 */
        /* <DEDUP_REMOVED lines=19> */
[----:B------:R2:W-:Y:S01]  /*3bb60*/  LDGSTS.E [R4+0xb200], [R66.64], P2 ;  /* 0x0b20000042047fae */ /* 0x0005e20009121844 */
[----:B-1----:R-:W-:-:S03]  /*3bb70*/  IMAD.MOV.U32 R29, RZ, RZ, R28 ;  /* 0x000000ffff1d7224 */ /* 0x002fc600078e001c */
[----:B------:R2:W5:Y:S04]  /*3bb80*/  LDL.LU R77, [R1+0x1c14] ;  /* 0x001c1400014d7983 */ /* 0x0005680000300800 */
[----:B------:R2:W-:Y:S01]  /*3bb90*/  LDGSTS.E [R4+0xb600], [R64.64], P2 ;  /* 0x0b60000040047fae */ /* 0x0005e20009121844 */
[----:B------:R-:W-:-:S03]  /*3bba0*/  IMAD.MOV.U32 R28, RZ, RZ, R31 ;  /* 0x000000ffff1c7224 */ /* 0x000fc600078e001f */
[----:B------:R2:W5:Y:S04]  /*3bbb0*/  LDL.LU R250, [R1+0x1c10] ;  /* 0x001c100001fa7983 */ /* 0x0005680000300800 */
[----:B------:R2:W-:Y:S04]  /*3bbc0*/  LDGSTS.E [R4+0xba00], [R62.64], P2 ;  /* 0x0ba000003e047fae */ /* 0x0005e80009121844 */
[----:B------:R-:W-:Y:S04]  /*3bbd0*/  STL.64 [R1+0x15e8], R60 ;  /* 0x0015e83c01007387 */ /* 0x000fe80000100a00 */
[----:B------:R2:W-:Y:S04]  /*3bbe0*/  LDGSTS.E [R4+0xbe00], [R60.64], P2 ;  /* 0x0be000003c047fae */ /* 0x0005e80009121844 */
[----:B------:R-:W-:Y:S04]  /*3bbf0*/  STL.64 [R1+0x15e0], R58 ;  /* 0x0015e03a01007387 */ /* 0x000fe80000100a00 */
[----:B------:R2:W-:Y:S04]  /*3bc00*/  LDGSTS.E [R4+0xc200], [R58.64], P2 ;  /* 0x0c2000003a047fae */ /* 0x0005e80009121844 */
[----:B------:R-:W-:Y:S04]  /*3bc10*/  STL.64 [R1+0x15d8], R56 ;  /* 0x0015d83801007387 */ /* 0x000fe80000100a00 */
[----:B------:R2:W-:Y:S04]  /*3bc20*/  LDGSTS.E [R4+0xc600], [R56.64], P2 ;  /* 0x0c60000038047fae */ /* 0x0005e80009121844 */
[----:B------:R-:W-:Y:S04]  /*3bc30*/  STL.64 [R1+0x15d0], R54 ;  /* 0x0015d03601007387 */ /* 0x000fe80000100a00 */
[----:B------:R2:W-:Y:S01]  /*3bc40*/  LDGSTS.E [R4+0xca00], [R54.64], P2 ;  /* 0x0ca0000036047fae */ /* 0x0005e20009121844 */
[----:B------:R-:W-:-:S03]  /*3bc50*/  IMAD.MOV.U32 R42, RZ, RZ, R15 ;  /* 0x000000ffff2a7224 */ /* 0x000fc600078e000f */
[----:B------:R-:W-:Y:S01]  /*3bc60*/  STL.64 [R1+0x15c8], R34 ;  /* 0x0015c82201007387 */ /* 0x000fe20000100a00 */
[----:B------:R-:W-:-:S03]  /*3bc70*/  IMAD.MOV.U32 R43, RZ, RZ, R13 ;  /* 0x000000ffff2b7224 */ /* 0x000fc600078e000d */
        /* <DEDUP_REMOVED lines=15> */
[----:B------:R1:W-:Y:S04]  /*3bd70*/  STL.64 [R1+0x1688], R42 ;  /* 0x0016882a01007387 */ /* 0x0003e80000100a00 */
[----:B------:R1:W-:Y:S01]  /*3bd80*/  LDGSTS.E [R4+0xee00], [R42.64], P2 ;  /* 0x0ee000002a047fae */ /* 0x0003e20009121844 */
[----:B------:R-:W-:-:S02]  /*3bd90*/  IMAD.MOV.U32 R40, RZ, RZ, R16 ;  /* 0x000000ffff287224 */ /* 0x000fc400078e0010 */
[----:B------:R-:W-:Y:S02]  /*3bda0*/  IMAD.MOV.U32 R41, RZ, RZ, R14 ;  /* 0x000000ffff297224 */ /* 0x000fe400078e000e */
[----:B------:R-:W-:Y:S02]  /*3bdb0*/  IMAD.MOV.U32 R36, RZ, RZ, R17 ;  /* 0x000000ffff247224 */ /* 0x000fe400078e0011 */
[----:B-1----:R-:W-:Y:S02]  /*3bdc0*/  IMAD.MOV.U32 R43, RZ, RZ, 0x1f ;  /* 0x0000001fff2b7424 */ /* 0x002fe400078e00ff */
[----:B------:R-:W-:Y:S01]  /*3bdd0*/  IMAD.MOV.U32 R37, RZ, RZ, R8 ;  /* 0x000000ffff257224 */ /* 0x000fe200078e0008 */
[----:B------:R-:W-:Y:S01]  /*3bde0*/  IADD3 R251, R251, 0x1, RZ ;  /* 0x00000001fbfb7810 */ /* 0x000fe20007ffe0ff */
[----:B------:R-:W-:Y:S01]  /*3bdf0*/  IMAD.MOV.U32 R32, RZ, RZ, R11 ;  /* 0x000000ffff207224 */ /* 0x000fe200078e000b */
[----:B------:R-:W-:Y:S01]  /*3be00*/  IADD3 R43, R43, c[0x0][0x180], RZ ;  /* 0x000060002b2b7a10 */ /* 0x000fe20007ffe0ff */
[----:B------:R-:W-:Y:S01]  /*3be10*/  IMAD.MOV.U32 R33, RZ, RZ, R9 ;  /* 0x000000ffff217224 */ /* 0x000fe200078e0009 */
[----:B------:R-:W-:Y:S01]  /*3be20*/  STL.64 [R1+0x1680], R40 ;  /* 0x0016802801007387 */ /* 0x000fe20000100a00 */
[----:B---3--:R-:W-:Y:S01]  /*3be30*/  IMAD.MOV.U32 R6, RZ, RZ, R12 ;  /* 0x000000ffff067224 */ /* 0x008fe200078e000c */
[----:B------:R-:W-:Y:S01]  /*3be40*/  SHF.R.S32.HI R3, RZ, 0x1f, R43 ;  /* 0x0000001fff037819 */ /* 0x000fe2000001142b */
[----:B------:R-:W-:Y:S01]  /*3be50*/  IMAD.MOV.U32 R7, RZ, RZ, R10 ;  /* 0x000000ffff077224 */ /* 0x000fe200078e000a */
[----:B----4-:R2:W5:Y:S02]  /*3be60*/  LDL.LU.64 R78, [R1+0x1c08] ;  /* 0x001c0800014e7983 */ /* 0x0105640000300a00 */
[----:B------:R-:W-:-:S02]  /*3be70*/  LEA.HI R3, R3, R43, RZ, 0x5 ;  /* 0x0000002b03037211 */ /* 0x000fc400078f28ff */
[----:B------:R-:W-:Y:S04]  /*3be80*/  STL.64 [R1+0x1678], R36 ;  /* 0x0016782401007387 */ /* 0x000fe80000100a00 */
[----:B------:R2:W5:Y:S04]  /*3be90*/  LDL.LU.64 R72, [R1+0x1c00] ;  /* 0x001c000001487983 */ /* 0x0005680000300a00 */
[----:B------:R-:W-:Y:S01]  /*3bea0*/  STL.64 [R1+0x1670], R32 ;  /* 0x0016702001007387 */ /* 0x000fe20000100a00 */
[----:B------:R-:W-:-:S03]  /*3beb0*/  SHF.R.S32.HI R3, RZ, 0x5, R3 ;  /* 0x00000005ff037819 */ /* 0x000fc60000011403 */
[----:B------:R2:W5:Y:S04]  /*3bec0*/  LDL.LU.64 R74, [R1+0x1bf8] ;  /* 0x001bf800014a7983 */ /* 0x0005680000300a00 */
[----:B------:R-:W-:Y:S04]  /*3bed0*/  STL.64 [R1+0x1668], R6 ;  /* 0x0016680601007387 */ /* 0x000fe80000100a00 */
[----:B------:R2:W5:Y:S04]  /*3bee0*/  LDL.LU.64 R68, [R1+0x1bf0] ;  /* 0x001bf00001447983 */ /* 0x0005680000300a00 */
        /* <DEDUP_REMOVED lines=8> */
[----:B------:R-:W-:-:S03]  /*3bf70*/  ISETP.NE.U32.AND P2, PT, R251, R3, PT ;  /* 0x00000003fb00720c */ /* 0x000fc60003f45070 */
[----:B------:R1:W-:Y:S04]  /*3bf80*/  STL [R1+0x178c], R251 ;  /* 0x00178cfb01007387 */ /* 0x0003e80000100800 */
[----:B------:R-:W0:Y:S04]  /*3bf90*/  LDGDEPBAR ;  /* 0x00000000000079af */ /* 0x000e280000000000 */
[----:B-1----:R2:W5:Y:S02]  /*3bfa0*/  LDL.LU R251, [R1+0x1bcc] ;  /* 0x001bcc0001fb7983 */ /* 0x0025640000300800 */
[----:B------:R-:W-:Y:S01]  /*3bfb0*/  @!P2 CALL.REL.NOINC `(.L_x_0) ;  /* 0x000000100000a944 */ /* 0x000fe20003c00000 */
[----:B------:R-:W-:Y:S05]  /*3bfc0*/  BRA `(.L_x_1) ;  /* 0xfffdc65000007947 */ /* 0x000fea000383ffff */
.L_x_0:
[----:B------:R-:W3:Y:S01]  /*3bfd0*/  LDL R25, [R1+0xa9c] ;  /* 0x000a9c0001197983 */ /* 0x000ee20000100800 */
[----:B------:R-:W-:-:S04]  /*3bfe0*/  DEPBAR.LE SB0, 0x0 ;  /* 0x000080000000791a */ /* 0x000fc80000000000 */
[----:B--2---:R-:W3:Y:S04]  /*3bff0*/  LDL.LU R4, [R1+0xf30] ;  /* 0x000f300001047983 */ /* 0x004ee80000300800 */
[----:B------:R-:W3:Y:S04]  /*3c000*/  LDL.LU R5, [R1+0xf34] ;  /* 0x000f340001057983 */ /* 0x000ee80000300800 */
[----:B----4-:R-:W3:Y:S04]  /*3c010*/  LDL.LU R6, [R1+0xf10] ;  /* 0x000f100001067983 */ /* 0x010ee80000300800 */
[----:B------:R-:W3:Y:S04]  /*3c020*/  LDL.LU R7, [R1+0xf14] ;  /* 0x000f140001077983 */ /* 0x000ee80000300800 */
[----:B------:R-:W-:Y:S06]  /*3c030*/  BAR.SYNC.DEFER_BLOCKING 0x0 ;  /* 0x0000000000007b1d */ /* 0x000fec0000010000 */
        /* <DEDUP_REMOVED lines=16> */
[----:B---3--:R1:W-:Y:S04]  /*3c140*/  STS.128 [R25], R4 ;  /* 0x0000000419007388 */ /* 0x0083e80000000c00 */
[----:B-1----:R-:W3:Y:S04]  /*3c150*/  LDL.LU R4, [R1+0xbd8] ;  /* 0x000bd80001047983 */ /* 0x002ee80000300800 */
[----:B------:R-:W3:Y:S04]  /*3c160*/  LDL.LU R5, [R1+0xbdc] ;  /* 0x000bdc0001057983 */ /* 0x000ee80000300800 */
[----:B------:R-:W3:Y:S04]  /*3c170*/  LDL.LU R6, [R1+0xbc8] ;  /* 0x000bc80001067983 */ /* 0x000ee80000300800 */
[----:B------:R-:W3:Y:S04]  /*3c180*/  LDL.LU R7, [R1+0xbcc] ;  /* 0x000bcc0001077983 */ /* 0x000ee80000300800 */
[----:B--2---:R1:W-:Y:S04]  /*3c190*/  STS.128 [R25+0x80], R20 ;  /* 0x0000801419007388 */ /* 0x0043e80000000c00 */
[----:B----4-:R2:W-:Y:S04]  /*3c1a0*/  STS.128 [R25+0x100], R16 ;  /* 0x0001001019007388 */ /* 0x0105e80000000c00 */
[----:B-1----:R-:W4:Y:S04]  /*3c1b0*/  LDL.LU R20, [R1+0xac0] ;  /* 0x000ac00001147983 */ /* 0x002f280000300800 */
[----:B------:R-:W4:Y:S04]  /*3c1c0*/  LDL.LU R21, [R1+0xac4] ;  /* 0x000ac40001157983 */ /* 0x000f280000300800 */
[----:B------:R-:W4:Y:S04]  /*3c1d0*/  LDL.LU R22, [R1+0xab0] ;  /* 0x000ab00001167983 */ /* 0x000f280000300800 */
[----:B------:R-:W4:Y:S04]  /*3c1e0*/  LDL.LU R23, [R1+0xab4] ;  /* 0x000ab40001177983 */ /* 0x000f280000300800 */
[----:B--2---:R-:W2:Y:S04]  /*3c1f0*/  LDL.LU R16, [R1+0xac8] ;  /* 0x000ac80001107983 */ /* 0x004ea80000300800 */
[----:B------:R-:W2:Y:S04]  /*3c200*/  LDL.LU R17, [R1+0xacc] ;  /* 0x000acc0001117983 */ /* 0x000ea80000300800 */
[----:B------:R-:W2:Y:S04]  /*3c210*/  LDL.LU R18, [R1+0xab8] ;  /* 0x000ab80001127983 */ /* 0x000ea80000300800 */
[----:B------:R1:W-:Y:S04]  /*3c220*/  STS.128 [R25+0x180], R12 ;  /* 0x0001800c19007388 */ /* 0x0003e80000000c00 */
[----:B------:R-:W2:Y:S04]  /*3c230*/  LDL.LU R19, [R1+0xabc] ;  /* 0x000abc0001137983 */ /* 0x000ea80000300800 */
[----:B------:R1:W-:Y:S04]  /*3c240*/  STS.128 [R25+0x200], R8 ;  /* 0x0002000819007388 */ /* 0x0003e80000000c00 */
        /* <DEDUP_REMOVED lines=8> */
[----:B---3--:R1:W-:Y:S04]  /*3c2d0*/  STS.128 [R25+0x280], R4 ;  /* 0x0002800419007388 */ /* 0x0083e80000000c00 */
[----:B-1----:R-:W3:Y:S04]  /*3c2e0*/  LDL.LU R4, [R1+0x4b0] ;  /* 0x0004b00001047983 */ /* 0x002ee80000300800 */
[----:B------:R-:W3:Y:S04]  /*3c2f0*/  LDL.LU R5, [R1+0x4b4] ;  /* 0x0004b40001057983 */ /* 0x000ee80000300800 */
[----:B------:R-:W3:Y:S04]  /*3c300*/  LDL.LU R6, [R1+0x4a0] ;  /* 0x0004a00001067983 */ /* 0x000ee80000300800 */
[----:B------:R-:W3:Y:S04]  /*3c310*/  LDL.LU R7, [R1+0x4a4] ;  /* 0x0004a40001077983 */ /* 0x000ee80000300800 */
[----:B----4-:R1:W-:Y:S04]  /*3c320*/  STS.128 [R25+0x300], R20 ;  /* 0x0003001419007388 */ /* 0x0103e80000000c00 */
[----:B-1----:R-:W4:Y:S04]  /*3c330*/  LDL.LU R20, [R1+0x4b8] ;  /* 0x0004b80001147983 */ /* 0x002f280000300800 */
[----:B------:R-:W4:Y:S04]  /*3c340*/  LDL.LU R21, [R1+0x4bc] ;  /* 0x0004bc0001157983 */ /* 0x000f280000300800 */
[----:B------:R-:W4:Y:S04]  /*3c350*/  LDL.LU R22, [R1+0x4a8] ;  /* 0x0004a80001167983 */ /* 0x000f280000300800 */
[----:B--2---:R1:W-:Y:S04]  /*3c360*/  STS.128 [R25+0x380], R16 ;  /* 0x0003801019007388 */ /* 0x0043e80000000c00 */
[----:B------:R-:W4:Y:S04]  /*3c370*/  LDL.LU R23, [R1+0x4ac] ;  /* 0x0004ac0001177983 */ /* 0x000f280000300800 */
[----:B-1----:R-:W2:Y:S04]  /*3c380*/  LDL.LU R16, [R1+0x180] ;  /* 0x0001800001107983 */ /* 0x002ea80000300800 */
        /* <DEDUP_REMOVED lines=18> */
[----:B------:R-:W1:Y:S04]  /*3c4b0*/  S2R R3, SR_TID.X ;  /* 0x0000000000037919 */ /* 0x000e680000002100 */
[----:B----4-:R-:W-:Y:S04]  /*3c4c0*/  STS.128 [R25+0x580], R20 ;  /* 0x0005801419007388 */ /* 0x010fe80000000c00 */
[----:B--2---:R-:W-:Y:S01]  /*3c4d0*/  STS.128 [R25+0x600], R16 ;  /* 0x0006001019007388 */ /* 0x004fe20000000c00 */
[C---:B-1----:R-:W-:Y:S01]  /*3c4e0*/  IMAD.SHL.U32 R2, R3.reuse, 0x1000, RZ ;  /* 0x0000100003027824 */ /* 0x042fe200078e00ff */
[----:B------:R-:W-:-:S04]  /*3c4f0*/  LOP3.LUT R0, R3, 0x7f, RZ, 0xc0, !PT ;  /* 0x0000007f03007812 */ /* 0x000fc800078ec0ff */
[----:B------:R-:W-:Y:S01]  /*3c500*/  LOP3.LUT R2, R2, 0x6000, RZ, 0xc0, !PT ;  /* 0x0000600002027812 */ /* 0x000fe200078ec0ff */
[----:B------:R-:W-:Y:S04]  /*3c510*/  STS.128 [R25+0x680], R12 ;  /* 0x0006800c19007388 */ /* 0x000fe80000000c00 */
[----:B------:R-:W-:Y:S01]  /*3c520*/  STS.128 [R25+0x700], R8 ;  /* 0x0007000819007388 */ /* 0x000fe20000000c00 */
[----:B------:R-:W-:-:S05]  /*3c530*/  IMAD R0, R0, 0x10, R2 ;  /* 0x0000001000007824 */ /* 0x000fca00078e0202 */
[C---:B------:R-:W-:Y:S02]  /*3c540*/  LOP3.LUT R24, R0.reuse, 0x20, RZ, 0x3c, !PT ;  /* 0x0000002000187812 */ /* 0x040fe400078e3cff */
[----:B------:R-:W-:-:S03]  /*3c550*/  LOP3.LUT R3, R0, 0x40, RZ, 0x3c, !PT ;  /* 0x0000004000037812 */ /* 0x000fc600078e3cff */
[----:B------:R-:W-:Y:S04]  /*3c560*/  STL [R1+0x704], R24 ;  /* 0x0007041801007387 */ /* 0x000fe80000100800 */
[----:B------:R-:W-:Y:S01]  /*3c570*/  STL [R1+0x700], R3 ;  /* 0x0007000301007387 */ /* 0x000fe20000100800 */
[----:B------:R-:W-:-:S03]  /*3c580*/  LOP3.LUT R252, R0, 0x60, RZ, 0x3c, !PT ;  /* 0x0000006000fc7812 */ /* 0x000fc600078e3cff */
[----:B---3--:R-:W-:Y:S04]  /*3c590*/  STS.128 [R25+0x780], R4 ;  /* 0x0007800419007388 */ /* 0x008fe80000000c00 */
[----:B------:R-:W-:Y:S06]  /*3c5a0*/  BAR.SYNC.DEFER_BLOCKING 0x0 ;  /* 0x0000000000007b1d */ /* 0x000fec0000010000 */
[----:B------:R-:W1:Y:S04]  /*3c5b0*/  LDS.128 R8, [R0] ;  /* 0x0000000000087984 */ /* 0x000e680000000c00 */
[----:B------:R-:W2:Y:S04]  /*3c5c0*/  LDS.128 R16, [R0+0x800] ;  /* 0x0008000000107984 */ /* 0x000ea80000000c00 */
[----:B------:R-:W3:Y:S04]  /*3c5d0*/  LDS.128 R12, [R0+0x1000] ;  /* 0x00100000000c7984 */ /* 0x000ee80000000c00 */
[----:B-1----:R-:W-:Y:S04]  /*3c5e0*/  STL.64 [R1+0x420], R8 ;  /* 0x0004200801007387 */ /* 0x002fe80000100a00 */
[----:B------:R-:W-:Y:S04]  /*3c5f0*/  STL.64 [R1+0x428], R10 ;  /* 0x0004280a01007387 */ /* 0x000fe80000100a00 */
[----:B------:R-:W1:Y:S04]  /*3c600*/  LDS.128 R8, [R0+0x1800] ;  /* 0x0018000000087984 */ /* 0x000e680000000c00 */
[----:B--2---:R-:W-:Y:S04]  /*3c610*/  STL.64 [R1+0x650], R16 ;  /* 0x0006501001007387 */ /* 0x004fe80000100a00 */
[----:B------:R-:W-:Y:S04]  /*3c620*/  STL.64 [R1+0x658], R18 ;  /* 0x0006581201007387 */ /* 0x000fe80000100a00 */
[----:B------:R-:W2:Y:S04]  /*3c630*/  LDS.128 R16, [R24] ;  /* 0x0000000018107984 */ /* 0x000ea80000000c00 */
[----:B---3--:R-:W-:Y:S04]  /*3c640*/  STL.64 [R1+0xab0], R12 ;  /* 0x000ab00c01007387 */ /* 0x008fe80000100a00 */
[----:B------:R-:W-:Y:S04]  /*3c650*/  STL.64 [R1+0xab8], R14 ;  /* 0x000ab80e01007387 */ /* 0x000fe80000100a00 */
[----:B------:R-:W3:Y:S04]  /*3c660*/  LDS.128 R12, [R24+0x800] ;  /* 0x00080000180c7984 */ /* 0x000ee80000000c00 */
[----:B-1----:R-:W-:Y:S04]  /*3c670*/  STL.64 [R1+0xbd0], R8 ;  /* 0x000bd00801007387 */ /* 0x002fe80000100a00 */
[----:B------:R-:W-:Y:S04]  /*3c680*/  STL.64 [R1+0xbd8], R10 ;  /* 0x000bd80a01007387 */ /* 0x000fe80000100a00 */
[----:B------:R-:W1:Y:S04]  /*3c690*/  LDS.128 R8, [R24+0x1000] ;  /* 0x0010000018087984 */ /* 0x000e680000000c00 */
[----:B--2---:R-:W-:Y:S04]  /*3c6a0*/  STL.64 [R1+0x450], R16 ;  /* 0x0004501001007387 */ /* 0x004fe80000100a00 */
[----:B------:R-:W-:Y:S04]  /*3c6b0*/  STL.64 [R1+0x458], R18 ;  /* 0x0004581201007387 */ /* 0x000fe80000100a00 */
[----:B------:R-:W2:Y:S04]  /*3c6c0*/  LDS.128 R16, [R24+0x1800] ;  /* 0x0018000018107984 */ /* 0x000ea80000000c00 */
[----:B---3--:R-:W-:Y:S04]  /*3c6d0*/  STL.64 [R1+0x990], R12 ;  /* 0x0009900c01007387 */ /* 0x008fe80000100a00 */
[----:B------:R-:W-:Y:S04]  /*3c6e0*/  STL.64 [R1+0x998], R14 ;  /* 0x0009980e01007387 */ /* 0x000fe80000100a00 */
[----:B------:R-:W3:Y:S04]  /*3c6f0*/  LDS.128 R12, [R3] ;  /* 0x00000000030c7984 */ /* 0x000ee80000000c00 */
        /* <DEDUP_REMOVED lines=8> */
[----:B------:R-:W3:Y:S04]  /*3c780*/  LDS.128 R12, [R3+0x1800] ;  /* 0x00180000030c7984 */ /* 0x000ee80000000c00 */
[----:B-1----:R-:W-:Y:S04]  /*3c790*/  STL.64 [R1+0x9a0], R8 ;  /* 0x0009a00801007387 */ /* 0x002fe80000100a00 */
[----:B------:R-:W-:Y:S04]  /*3c7a0*/  STL.64 [R1+0x9a8], R10 ;  /* 0x0009a80a01007387 */ /* 0x000fe80000100a00 */
[----:B------:R-:W1:Y:S04]  /*3c7b0*/  LDS.128 R8, [R252] ;  /* 0x00000000fc087984 */ /* 0x000e680000000c00 */
        /* <DEDUP_REMOVED lines=11> */
[----:B---3--:R-:W-:Y:S04]  /*3c870*/  STL.64 [R1+0xbc0], R12 ;  /* 0x000bc00c01007387 */ /* 0x008fe80000100a00 */
[----:B------:R-:W-:Y:S01]  /*3c880*/  STL.64 [R1+0xbc8], R14 ;  /* 0x000bc80e01007387 */ /* 0x000fe20000100a00 */
[----:B-----5:R-:W-:-:S02]  /*3c890*/  IMAD.MOV.U32 R4, RZ, RZ, R144 ;  /* 0x000000ffff047224 */ /* 0x020fc400078e0090 */
[----:B------:R-:W-:Y:S02]  /*3c8a0*/  IMAD.MOV.U32 R5, RZ, RZ, R145 ;  /* 0x000000ffff057224 */ /* 0x000fe400078e0091 */
[----:B------:R-:W-:Y:S02]  /*3c8b0*/  IMAD.MOV.U32 R6, RZ, RZ, R148 ;  /* 0x000000ffff067224 */ /* 0x000fe400078e0094 */
[----:B------:R-:W-:Y:S01]  /*3c8c0*/  IMAD.MOV.U32 R7, RZ, RZ, R149 ;  /* 0x000000ffff077224 */ /* 0x000fe200078e0095 */
[----:B------:R-:W-:Y:S01]  /*3c8d0*/  BAR.SYNC.DEFER_BLOCKING 0x0 ;  /* 0x0000000000007b1d */ /* 0x000fe20000010000 */
[----:B------:R-:W-:Y:S02]  /*3c8e0*/  IMAD.MOV.U32 R148, RZ, RZ, R146 ;  /* 0x000000ffff947224 */ /* 0x000fe400078e0092 */
[----:B------:R-:W-:-:S03]  /*3c8f0*/  IMAD.MOV.U32 R149, RZ, RZ, R147 ;  /* 0x000000ffff957224 */ /* 0x000fc600078e0093 */
[----:B-1----:R1:W-:Y:S04]  /*3c900*/  STL.64 [R1+0xcf0], R8 ;  /* 0x000cf00801007387 */ /* 0x0023e80000100a00 */
[----:B------:R2:W-:Y:S04]  /*3c910*/  STL.64 [R1+0xcf8], R10 ;  /* 0x000cf80a01007387 */ /* 0x0005e80000100a00 */
[----:B------:R-:W3:Y:S04]  /*3c920*/  LDL.LU R20, [R1+0x5f0] ;  /* 0x0005f00001147983 */ /* 0x000ee80000300800 */
[----:B------:R-:W3:Y:S04]  /*3c930*/  LDL.LU R21, [R1+0x5f4] ;  /* 0x0005f40001157983 */ /* 0x000ee80000300800 */
[----:B------:R-:W3:Y:S01]  /*3c940*/  LDL.LU R22, [R1+0x610] ;  /* 0x0006100001167983 */ /* 0x000ee20000300800 */
[----:B-1----:R-:W-:-:S03]  /*3c950*/  IMAD.MOV.U32 R8, RZ, RZ, R208 ;  /* 0x000000ffff087224 */ /* 0x002fc600078e00d0 */
[----:B------:R-:W3:Y:S01]  /*3c960*/  LDL.LU R23, [R1+0x614] ;  /* 0x0006140001177983 */ /* 0x000ee20000300800 */
[----:B------:R-:W-:-:S03]  /*3c970*/  IMAD.MOV.U32 R9, RZ, RZ, R209 ;  /* 0x000000ffff097224 */ /* 0x000fc600078e00d1 */
[----:B------:R-:W4:Y:S01]  /*3c980*/  LDL.LU R16, [R1+0x5f8] ;  /* 0x0005f80001107983 */ /* 0x000f220000300800 */
[----:B--2---:R-:W-:Y:S02]  /*3c990*/  IMAD.MOV.U32 R10, RZ, RZ, R228 ;  /* 0x000000ffff0a7224 */ /* 0x004fe400078e00e4 */
[----:B------:R-:W-:Y:S01]  /*3c9a0*/  IMAD.MOV.U32 R11, RZ, RZ, R229 ;  /* 0x000000ffff0b7224 */ /* 0x000fe200078e00e5 */
[----:B------:R-:W4:Y:S01]  /*3c9b0*/  LDL.LU R17, [R1+0x5fc] ;  /* 0x0005fc0001117983 */ /* 0x000f220000300800 */
[----:B------:R-:W-:-:S03]  /*3c9c0*/  IMAD.MOV.U32 R228, RZ, RZ, R210 ;  /* 0x000000ffffe47224 */ /* 0x000fc600078e00d2 */
[----:B------:R-:W4:Y:S01]  /*3c9d0*/  LDL.LU R18, [R1+0x618] ;  /* 0x0006180001127983 */ /* 0x000f220000300800 */
[----:B------:R-:W-:-:S03]  /*3c9e0*/  IMAD.MOV.U32 R229, RZ, RZ, R211 ;  /* 0x000000ffffe57224 */ /* 0x000fc600078e00d3 */
[----:B------:R-:W4:Y:S04]  /*3c9f0*/  LDL.LU R19, [R1+0x61c] ;  /* 0x00061c0001137983 */ /* 0x000f280000300800 */
[----:B------:R-:W2:Y:S04]  /*3ca00*/  LDL.LU R12, [R1+0x310] ;  /* 0x00031000010c7983 */ /* 0x000ea80000300800 */
[----:B------:R1:W-:Y:S04]  /*3ca10*/  STS.128 [R25], R4 ;  /* 0x0000000419007388 */ /* 0x0003e80000000c00 */
[----:B------:R-:W2:Y:S04]  /*3ca20*/  LDL.LU R13, [R1+0x314] ;  /* 0x00031400010d7983 */ /* 0x000ea80000300800 */
[----:B------:R-:W-:Y:S04]  /*3ca30*/  STS.128 [R25+0x80], R148 ;  /* 0x0000809419007388 */ /* 0x000fe80000000c00 */
[----:B------:R-:W2:Y:S01]  /*3ca40*/  LDL.LU R14, [R1+0x330] ;  /* 0x00033000010e7983 */ /* 0x000ea20000300800 */
[----:B-1----:R-:W-:-:S03]  /*3ca50*/  IMAD.MOV.U32 R4, RZ, RZ, R220 ;  /* 0x000000ffff047224 */ /* 0x002fc600078e00dc */
[----:B------:R1:W-:Y:S01]  /*3ca60*/  STS.128 [R25+0x100], R8 ;  /* 0x0001000819007388 */ /* 0x0003e20000000c00 */
[----:B------:R-:W-:Y:S02]  /*3ca70*/  IMAD.MOV.U32 R5, RZ, RZ, R221 ;  /* 0x000000ffff057224 */ /* 0x000fe400078e00dd */
[----:B------:R-:W-:Y:S01]  /*3ca80*/  IMAD.MOV.U32 R6, RZ, RZ, R224 ;  /* 0x000000ffff067224 */ /* 0x000fe200078e00e0 */
[----:B------:R-:W2:Y:S01]  /*3ca90*/  LDL.LU R15, [R1+0x334] ;  /* 0x00033400010f7983 */ /* 0x000ea20000300800 */
[----:B------:R-:W-:-:S03]  /*3caa0*/  IMAD.MOV.U32 R7, RZ, RZ, R225 ;  /* 0x000000ffff077224 */ /* 0x000fc600078e00e1 */
[----:B------:R-:W-:Y:S04]  /*3cab0*/  STS.128 [R25+0x180], R228 ;  /* 0x000180e419007388 */ /* 0x000fe80000000c00 */
        /* <DEDUP_REMOVED lines=10> */
[----:B------:R-:W-:-:S05]  /*3cb60*/  IMAD.MOV.U32 R225, RZ, RZ, R223 ;  /* 0x000000ffffe17224 */ /* 0x000fca00078e00df */
[----:B------:R-:W-:Y:S04]  /*3cb70*/  STS.128 [R25+0x280], R224 ;  /* 0x000280e019007388 */ /* 0x000fe80000000c00 */
[----:B---3--:R1:W-:Y:S04]  /*3cb80*/  STS.128 [R25+0x300], R20 ;  /* 0x0003001419007388 */ /* 0x0083e80000000c00 */
[----:B-1----:R-:W3:Y:S04]  /*3cb90*/  LDL.LU R20, [R1+0x6f8] ;  /* 0x0006f80001147983 */ /* 0x002ee80000300800 */
[----:B------:R-:W3:Y:S04]  /*3cba0*/  LDL.LU R21, [R1+0x6fc] ;  /* 0x0006fc0001157983 */ /* 0x000ee80000300800 */
[----:B------:R-:W3:Y:S04]  /*3cbb0*/  LDL.LU R22, [R1+0x738] ;  /* 0x0007380001167983 */ /* 0x000ee80000300800 */
[----:B----4-:R1:W-:Y:S04]  /*3cbc0*/  STS.128 [R25+0x380], R16 ;  /* 0x0003801019007388 */ /* 0x0103e80000000c00 */
[----:B------:R-:W3:Y:S04]  /*3cbd0*/  LDL.LU R23, [R1+0x73c] ;  /* 0x00073c0001177983 */ /* 0x000ee80000300800 */
[----:B-1----:R-:W4:Y:S04]  /*3cbe0*/  LDL.LU R18, [R1+0x430] ;  /* 0x0004300001127983 */ /* 0x002f280000300800 */
[----:B--2---:R1:W-:Y:S04]  /*3cbf0*/  STS.128 [R25+0x400], R12 ;  /* 0x0004000c19007388 */ /* 0x0043e80000000c00 */
[----:B------:R-:W4:Y:S04]  /*3cc00*/  LDL.LU R19, [R1+0x434] ;  /* 0x0004340001137983 */ /* 0x000f280000300800 */
[----:B-1----:R-:W2:Y:S04]  /*3cc10*/  LDL.LU R14, [R1+0x438] ;  /* 0x00043800010e7983 */ /* 0x002ea80000300800 */
[----:B------:R-:W2:Y:S04]  /*3cc20*/  LDL.LU R15, [R1+0x43c] ;  /* 0x00043c00010f7983 */ /* 0x000ea80000300800 */
[----:B------:R1:W-:Y:S04]  /*3cc30*/  STS.128 [R25+0x480], R8 ;  /* 0x0004800819007388 */ /* 0x0003e80000000c00 */
        /* <DEDUP_REMOVED lines=12> */
[----:B------:R-:W-:Y:S01]  /*3cd00*/  IMAD.MOV.U32 R13, RZ, RZ, R243 ;  /* 0x000000ffff0d7224 */ /* 0x000fe200078e00f3 */
[----:B---3--:R-:W-:Y:S04]  /*3cd10*/  STS.128 [R25+0x580], R20 ;  /* 0x0005801419007388 */ /* 0x008fe80000000c00 */
[----:B----4-:R-:W-:Y:S04]  /*3cd20*/  STS.128 [R25+0x600], R16 ;  /* 0x0006001019007388 */ /* 0x010fe80000000c00 */
[----:B--2---:R-:W-:Y:S04]  /*3cd30*/  STS.128 [R25+0x680], R12 ;  /* 0x0006800c19007388 */ /* 0x004fe80000000c00 */
[----:B------:R-:W-:Y:S04]  /*3cd40*/  STS.128 [R25+0x700], R8 ;  /* 0x0007000819007388 */ /* 0x000fe80000000c00 */
[----:B------:R1:W-:Y:S04]  /*3cd50*/  STS.128 [R25+0x780], R4 ;  /* 0x0007800419007388 */ /* 0x0003e80000000c00 */
[----:B------:R-:W-:Y:S06]  /*3cd60*/  BAR.SYNC.DEFER_BLOCKING 0x0 ;  /* 0x0000000000007b1d */ /* 0x000fec0000010000 */
[----:B-1----:R-:W3:Y:S04]  /*3cd70*/  LDL.LU R4, [R1+0xf00] ;  /* 0x000f000001047983 */ /* 0x002ee80000300800 */
[----:B------:R-:W3:Y:S04]  /*3cd80*/  LDL.LU R5, [R1+0xf04] ;  /* 0x000f040001057983 */ /* 0x000ee80000300800 */
[----:B------:R-:W3:Y:S04]  /*3cd90*/  LDL.LU R6, [R1+0xee0] ;  /* 0x000ee00001067983 */ /* 0x000ee80000300800 */
[----:B------:R-:W3:Y:S04]  /*3cda0*/  LDL.LU R7, [R1+0xee4] ;  /* 0x000ee40001077983 */ /* 0x000ee80000300800 */
[----:B------:R-:W1:Y:S04]  /*3cdb0*/  LDS.128 R8, [R0] ;  /* 0x0000000000087984 */ /* 0x000e680000000c00 */
[----:B------:R-:W3:Y:S04]  /*3cdc0*/  LDS.128 R16, [R0+0x800] ;  /* 0x0008000000107984 */ /* 0x000ee80000000c00 */
[----:B------:R-:W4:Y:S04]  /*3cdd0*/  LDS.128 R12, [R0+0x1000] ;  /* 0x00100000000c7984 */ /* 0x000f280000000c00 */
[----:B-1----:R-:W-:Y:S04]  /*3cde0*/  STL.64 [R1+0x140], R8 ;  /* 0x0001400801007387 */ /* 0x002fe80000100a00 */
[----:B------:R-:W-:Y:S04]  /*3cdf0*/  STL.64 [R1+0x148], R10 ;  /* 0x0001480a01007387 */ /* 0x000fe80000100a00 */
[----:B------:R-:W1:Y:S04]  /*3ce00*/  LDS.128 R8, [R0+0x1800] ;  /* 0x0018000000087984 */ /* 0x000e680000000c00 */
[----:B---3--:R-:W-:Y:S04]  /*3ce10*/  STL.64 [R1+0x310], R16 ;  /* 0x0003101001007387 */ /* 0x008fe80000100a00 */
[----:B------:R-:W-:Y:S04]  /*3ce20*/  STL.64 [R1+0x318], R18 ;  /* 0x0003181201007387 */ /* 0x000fe80000100a00 */
[----:B------:R-:W3:Y:S04]  /*3ce30*/  LDS.128 R16, [R24] ;  /* 0x0000000018107984 */ /* 0x000ee80000000c00 */
[----:B----4-:R-:W-:Y:S04]  /*3ce40*/  STL.64 [R1+0x570], R12 ;  /* 0x0005700c01007387 */ /* 0x010fe80000100a00 */
[----:B------:R-:W-:Y:S04]  /*3ce50*/  STL.64 [R1+0x578], R14 ;  /* 0x0005780e01007387 */ /* 0x000fe80000100a00 */
[----:B------:R-:W4:Y:S04]  /*3ce60*/  LDS.128 R12, [R24+0x800] ;  /* 0x00080000180c7984 */ /* 0x000f280000000c00 */
[----:B-1----:R-:W-:Y:S04]  /*3ce70*/  STL.64 [R1+0x6f0], R8 ;  /* 0x0006f00801007387 */ /* 0x002fe80000100a00 */
[----:B------:R-:W-:Y:S04]  /*3ce80*/  STL.64 [R1+0x6f8], R10 ;  /* 0x0006f80a01007387 */ /* 0x000fe80000100a00 */
[----:B------:R-:W1:Y:S04]  /*3ce90*/  LDS.128 R8, [R24+0x1000] ;  /* 0x0010000018087984 */ /* 0x000e680000000c00 */
[----:B---3--:R-:W-:Y:S04]  /*3cea0*/  STL.64 [R1+0x150], R16 ;  /* 0x0001501001007387 */ /* 0x008fe80000100a00 */
[----:B------:R-:W-:Y:S04]  /*3ceb0*/  STL.64 [R1+0x158], R18 ;  /* 0x0001581201007387 */ /* 0x000fe80000100a00 */
[----:B------:R-:W3:Y:S04]  /*3cec0*/  LDS.128 R16, [R24+0x1800] ;  /* 0x0018000018107984 */ /* 0x000ee80000000c00 */
[----:B----4-:R-:W-:Y:S04]  /*3ced0*/  STL.64 [R1+0x330], R12 ;  /* 0x0003300c01007387 */ /* 0x010fe80000100a00 */
[----:B------:R-:W-:Y:S04]  /*3cee0*/  STL.64 [R1+0x338], R14 ;  /* 0x0003380e01007387 */ /* 0x000fe80000100a00 */
[----:B------:R-:W4:Y:S04]  /*3cef0*/  LDS.128 R12, [R3] ;  /* 0x00000000030c7984 */ /* 0x000f280000000c00 */
        /* <DEDUP_REMOVED lines=8> */
[----:B------:R-:W4:Y:S04]  /*3cf80*/  LDS.128 R12, [R3+0x1800] ;  /* 0x00180000030c7984 */ /* 0x000f280000000c00 */
[----:B-1----:R-:W-:Y:S04]  /*3cf90*/  STL.64 [R1+0x430], R8 ;  /* 0x0004300801007387 */ /* 0x002fe80000100a00 */
[----:B------:R-:W-:Y:S04]  /*3cfa0*/  STL.64 [R1+0x438], R10 ;  /* 0x0004380a01007387 */ /* 0x000fe80000100a00 */
[----:B------:R-:W1:Y:S04]  /*3cfb0*/  LDS.128 R8, [R252] ;  /* 0x00000000fc087984 */ /* 0x000e680000000c00 */
        /* <DEDUP_REMOVED lines=8> */
[----:B------:R-:W1:Y:S04]  /*3d040*/  LDS.128 R8, [R252+0x1800] ;  /* 0x00180000fc087984 */ /* 0x000e680000000c00 */
[----:B------:R-:W-:Y:S06]  /*3d050*/  BAR.SYNC.DEFER_BLOCKING 0x0 ;  /* 0x0000000000007b1d */ /* 0x000fec0000010000 */
[----:B---3--:R3:W-:Y:S04]  /*3d060*/  STL.64 [R1+0x4a0], R16 ;  /* 0x0004a01001007387 */ /* 0x0087e80000100a00 */
[----:B------:R1:W-:Y:S04]  /*3d070*/  STL.64 [R1+0x4a8], R18 ;  /* 0x0004a81201007387 */ /* 0x0003e80000100a00 */
[----:B----4-:R4:W-:Y:S04]  /*3d080*/  STL.64 [R1+0x610], R12 ;  /* 0x0006100c01007387 */ /* 0x0109e80000100a00 */
[----:B------:R1:W-:Y:S04]  /*3d090*/  STL.64 [R1+0x618], R14 ;  /* 0x0006180e01007387 */ /* 0x0003e80000100a00 */
[----:B-1----:R1:W-:Y:S04]  /*3d0a0*/  STL.64 [R1+0x810], R8 ;  /* 0x0008100801007387 */ /* 0x0023e80000100a00 */
[----:B------:R1:W-:Y:S04]  /*3d0b0*/  STL.64 [R1+0x818], R10 ;  /* 0x0008180a01007387 */ /* 0x0003e80000100a00 */
[----:B------:R-:W2:Y:S04]  /*3d0c0*/  LDL.LU R20, [R1+0xf08] ;  /* 0x000f080001147983 */ /* 0x000ea80000300800 */
[----:B------:R-:W2:Y:S04]  /*3d0d0*/  LDL.LU R21, [R1+0xf0c] ;  /* 0x000f0c0001157983 */ /* 0x000ea80000300800 */
[----:B------:R-:W2:Y:S04]  /*3d0e0*/  LDL.LU R22, [R1+0xee8] ;  /* 0x000ee80001167983 */ /* 0x000ea80000300800 */
[----:B------:R-:W2:Y:S04]  /*3d0f0*/  LDL.LU R23, [R1+0xeec] ;  /* 0x000eec0001177983 */ /* 0x000ea80000300800 */
[----:B---3--:R-:W3:Y:S04]  /*3d100*/  LDL.LU R16, [R1+0xcb0] ;  /* 0x000cb00001107983 */ /* 0x008ee80000300800 */
[----:B------:R-:W3:Y:S04]  /*3d110*/  LDL.LU R17, [R1+0xcb4] ;  /* 0x000cb40001117983 */ /* 0x000ee80000300800 */
[----:B------:R-:W3:Y:S04]  /*3d120*/  LDL.LU R18, [R1+0xca0] ;  /* 0x000ca00001127983 */ /* 0x000ee80000300800 */
[----:B------:R-:W3:Y:S04]  /*3d130*/  LDL.LU R19, [R1+0xca4] ;  /* 0x000ca40001137983 */ /* 0x000ee80000300800 */
[----:B----4-:R-:W4:Y:S04]  /*3d140*/  LDL.LU R12, [R1+0xcb8] ;  /* 0x000cb800010c7983 */ /* 0x010f280000300800 */
[----:B------:R-:W4:Y:S04]  /*3d150*/  LDL.LU R13, [R1+0xcbc] ;  /* 0x000cbc00010d7983 */ /* 0x000f280000300800 */
[----:B------:R-:W4:Y:S04]  /*3d160*/  LDL.LU R14, [R1+0xca8] ;  /* 0x000ca800010e7983 */ /* 0x000f280000300800 */
[----:B------:R-:W4:Y:S04]  /*3d170*/  LDL.LU R15, [R1+0xcac] ;  /* 0x000cac00010f7983 */ /* 0x000f280000300800 */
[----:B-1----:R-:W4:Y:S04]  /*3d180*/  LDL.LU R8, [R1+0xbb0] ;  /* 0x000bb00001087983 */ /* 0x002f280000300800 */
[----:B------:R-:W4:Y:S04]  /*3d190*/  LDL.LU R9, [R1+0xbb4] ;  /* 0x000bb40001097983 */ /* 0x000f280000300800 */
[----:B------:R-:W4:Y:S04]  /*3d1a0*/  LDL.LU R10, [R1+0xba0] ;  /* 0x000ba000010a7983 */ /* 0x000f280000300800 */
[----:B------:R1:W-:Y:S04]  /*3d1b0*/  STS.128 [R25], R4 ;  /* 0x0000000419007388 */ /* 0x0003e80000000c00 */
[----:B------:R-:W4:Y:S04]  /*3d1c0*/  LDL.LU R11, [R1+0xba4] ;  /* 0x000ba400010b7983 */ /* 0x000f280000300800 */
[----:B-1----:R-:W4:Y:S04]  /*3d1d0*/  LDL.LU R4, [R1+0xbb8] ;  /* 0x000bb80001047983 */ /* 0x002f280000300800 */
[----:B------:R-:W4:Y:S04]  /*3d1e0*/  LDL.LU R5, [R1+0xbbc] ;  /* 0x000bbc0001057983 */ /* 0x000f280000300800 */
[----:B------:R-:W4:Y:S04]  /*3d1f0*/  LDL.LU R6, [R1+0xba8] ;  /* 0x000ba80001067983 */ /* 0x000f280000300800 */
[----:B------:R-:W4:Y:S04]  /*3d200*/  LDL.LU R7, [R1+0xbac] ;  /* 0x000bac0001077983 */ /* 0x000f280000300800 */
[----:B--2---:R1:W-:Y:S04]  /*3d210*/  STS.128 [R25+0x80], R20 ;  /* 0x0000801419007388 */ /* 0x0043e80000000c00 */
[----:B-1----:R-:W2:Y:S04]  /*3d220*/  LDL.LU R20, [R1+0xaa0] ;  /* 0x000aa00001147983 */ /* 0x002ea80000300800 */
[----:B------:R-:W2:Y:S04]  /*3d230*/  LDL.LU R21, [R1+0xaa4] ;  /* 0x000aa40001157983 */ /* 0x000ea80000300800 */
[----:B------:R-:W2:Y:S04]  /*3d240*/  LDL.LU R22, [R1+0xa80] ;  /* 0x000a800001167983 */ /* 0x000ea80000300800 */
[----:B---3--:R1:W-:Y:S04]  /*3d250*/  STS.128 [R25+0x100], R16 ;  /* 0x0001001019007388 */ /* 0x0083e80000000c00 */
[----:B------:R-:W2:Y:S04]  /*3d260*/  LDL.LU R23, [R1+0xa84] ;  /* 0x000a840001177983 */ /* 0x000ea80000300800 */
[----:B----4-:R3:W-:Y:S04]  /*3d270*/  STS.128 [R25+0x180], R12 ;  /* 0x0001800c19007388 */ /* 0x0107e80000000c00 */
[----:B-1----:R-:W4:Y:S04]  /*3d280*/  LDL.LU R16, [R1+0xaa8] ;  /* 0x000aa80001107983 */ /* 0x002f280000300800 */
[----:B------:R-:W4:Y:S04]  /*3d290*/  LDL.LU R17, [R1+0xaac] ;  /* 0x000aac0001117983 */ /* 0x000f280000300800 */
[----:B------:R-:W4:Y:S04]  /*3d2a0*/  LDL.LU R18, [R1+0xa88] ;  /* 0x000a880001127983 */ /* 0x000f280000300800 */
[----:B------:R-:W4:Y:S04]  /*3d2b0*/  LDL.LU R19, [R1+0xa8c] ;  /* 0x000a8c0001137983 */ /* 0x000f280000300800 */
[----:B---3--:R-:W3:Y:S04]  /*3d2c0*/  LDL.LU R12, [R1+0x980] ;  /* 0x00098000010c7983 */ /* 0x008ee80000300800 */
[----:B------:R-:W3:Y:S04]  /*3d2d0*/  LDL.LU R13, [R1+0x984] ;  /* 0x00098400010d7983 */ /* 0x000ee80000300800 */
[----:B------:R-:W3:Y:S04]  /*3d2e0*/  LDL.LU R14, [R1+0x970] ;  /* 0x00097000010e7983 */ /* 0x000ee80000300800 */
[----:B------:R1:W-:Y:S04]  /*3d2f0*/  STS.128 [R25+0x200], R8 ;  /* 0x0002000819007388 */ /* 0x0003e80000000c00 */
[----:B------:R-:W3:Y:S04]  /*3d300*/  LDL.LU R15, [R1+0x974] ;  /* 0x00097400010f7983 */ /* 0x000ee80000300800 */
[----:B------:R1:W-:Y:S04]  /*3d310*/  STS.128 [R25+0x280], R4 ;  /* 0x0002800419007388 */ /* 0x0003e80000000c00 */
        /* <DEDUP_REMOVED lines=8> */
[----:B--2---:R1:W-:Y:S04]  /*3d3a0*/  STS.128 [R25+0x300], R20 ;  /* 0x0003001419007388 */ /* 0x0043e80000000c00 */
[----:B-1----:R-:W2:Y:S04]  /*3d3b0*/  LDL.LU R20, [R1+0x468] ;  /* 0x0004680001147983 */ /* 0x002ea80000300800 */
[----:B------:R-:W2:Y:S04]  /*3d3c0*/  LDL.LU R21, [R1+0x46c] ;  /* 0x00046c0001157983 */ /* 0x000ea80000300800 */
[----:B------:R-:W2:Y:S04]  /*3d3d0*/  LDL.LU R22, [R1+0x328] ;  /* 0x0003280001167983 */ /* 0x000ea80000300800 */
[----:B----4-:R1:W-:Y:S04]  /*3d3e0*/  STS.128 [R25+0x380], R16 ;  /* 0x0003801019007388 */ /* 0x0103e80000000c00 */
[----:B------:R-:W2:Y:S04]  /*3d3f0*/  LDL.LU R23, [R1+0x32c] ;  /* 0x00032c0001177983 */ /* 0x000ea80000300800 */
[----:B-1----:R-:W4:Y:S04]  /*3d400*/  LDL.LU R16, [R1+0xc0] ;  /* 0x0000c00001107983 */ /* 0x002f280000300800 */
[----:B------:R-:W4:Y:S04]  /*3d410*/  LDL.LU R17, [R1+0xc4] ;  /* 0x0000c40001117983 */ /* 0x000f280000300800 */
[----:B------:R-:W4:Y:S04]  /*3d420*/  LDL.LU R18, [R1+0xb0] ;  /* 0x0000b00001127983 */ /* 0x000f280000300800 */
[----:B---3--:R1:W-:Y:S04]  /*3d430*/  STS.128 [R25+0x400], R12 ;  /* 0x0004000c19007388 */ /* 0x0083e80000000c00 */
[----:B------:R-:W4:Y:S04]  /*3d440*/  LDL.LU R19, [R1+0xb4] ;  /* 0x0000b40001137983 */ /* 0x000f280000300800 */
[----:B------:R3:W-:Y:S04]  /*3d450*/  STS.128 [R25+0x480], R8 ;  /* 0x0004800819007388 */ /* 0x0007e80000000c00 */
        /* <DEDUP_REMOVED lines=9> */
[----:B-1----:R-:W3:Y:S04]  /*3d4f0*/  LDL.LU R4, [R1+0x138] ;  /* 0x0001380001047983 */ /* 0x002ee80000300800 */
[----:B------:R-:W3:Y:S04]  /*3d500*/  LDL.LU R5, [R1+0x13c] ;  /* 0x00013c0001057983 */ /* 0x000ee80000300800 */
[----:B------:R-:W3:Y:S04]  /*3d510*/  LDL.LU R6, [R1+0x118] ;  /* 0x0001180001067983 */ /* 0x000ee80000300800 */
[----:B------:R-:W3:Y:S04]  /*3d520*/  LDL.LU R7, [R1+0x11c] ;  /* 0x00011c0001077983 */ /* 0x000ee80000300800 */
[----:B--2---:R-:W-:Y:S04]  /*3d530*/  STS.128 [R25+0x580], R20 ;  /* 0x0005801419007388 */ /* 0x004fe80000000c00 */
[----:B----4-:R-:W-:Y:S04]  /*3d540*/  STS.128 [R25+0x600], R16 ;  /* 0x0006001019007388 */ /* 0x010fe80000000c00 */
[----:B------:R-:W-:Y:S04]  /*3d550*/  STS.128 [R25+0x680], R12 ;  /* 0x0006800c19007388 */ /* 0x000fe80000000c00 */
[----:B---3--:R-:W-:Y:S04]  /*3d560*/  STS.128 [R25+0x700], R8 ;  /* 0x0007000819007388 */ /* 0x008fe80000000c00 */
[----:B------:R-:W-:Y:S04]  /*3d570*/  STS.128 [R25+0x780], R4 ;  /* 0x0007800419007388 */ /* 0x000fe80000000c00 */
        /* <DEDUP_REMOVED lines=43> */
[----:B--2---:R-:W-:Y:S01]  /*3d830*/  STL.64 [R1+0xbb0], R16 ;  /* 0x000bb01001007387 */ /* 0x004fe20000100a00 */
[----:B------:R-:W-:-:S03]  /*3d840*/  IMAD.MOV.U32 R4, RZ, RZ, R152 ;  /* 0x000000ffff047224 */ /* 0x000fc600078e0098 */
[----:B------:R-:W-:Y:S01]  /*3d850*/  STL.64 [R1+0xbb8], R18 ;  /* 0x000bb81201007387 */ /* 0x000fe20000100a00 */
[----:B------:R-:W-:Y:S02]  /*3d860*/  IMAD.MOV.U32 R5, RZ, RZ, R153 ;  /* 0x000000ffff057224 */ /* 0x000fe400078e0099 */
[----:B------:R-:W-:Y:S02]  /*3d870*/  IMAD.MOV.U32 R6, RZ, RZ, R156 ;  /* 0x000000ffff067224 */ /* 0x000fe400078e009c */
[----:B------:R-:W-:Y:S01]  /*3d880*/  IMAD.MOV.U32 R7, RZ, RZ, R157 ;  /* 0x000000ffff077224 */ /* 0x000fe200078e009d */
[----:B------:R-:W-:Y:S06]  /*3d890*/  BAR.SYNC.DEFER_BLOCKING 0x0 ;  /* 0x0000000000007b1d */ /* 0x000fec0000010000 */
[----:B---3--:R-:W-:Y:S04]  /*3d8a0*/  STL.64 [R1+0xd20], R12 ;  /* 0x000d200c01007387 */ /* 0x008fe80000100a00 */
[----:B------:R-:W-:Y:S04]  /*3d8b0*/  STL.64 [R1+0xd28], R14 ;  /* 0x000d280e01007387 */ /* 0x000fe80000100a00 */
[----:B-1----:R1:W-:Y:S04]  /*3d8c0*/  STL.64 [R1+0xd60], R8 ;  /* 0x000d600801007387 */ /* 0x0023e80000100a00 */
[----:B------:R2:W-:Y:S04]  /*3d8d0*/  STL.64 [R1+0xd68], R10 ;  /* 0x000d680a01007387 */ /* 0x0005e80000100a00 */
[----:B------:R3:W-:Y:S04]  /*3d8e0*/  STS.128 [R25], R4 ;  /* 0x0000000419007388 */ /* 0x0007e80000000c00 */
[----:B-1----:R-:W4:Y:S04]  /*3d8f0*/  LDL.LU R8, [R1+0x120] ;  /* 0x0001200001087983 */ /* 0x002f280000300800 */
[----:B------:R-:W4:Y:S04]  /*3d900*/  LDL.LU R9, [R1+0x124] ;  /* 0x0001240001097983 */ /* 0x000f280000300800 */
[----:B--2---:R-:W4:Y:S04]  /*3d910*/  LDL.LU R10, [R1+0x170] ;  /* 0x00017000010a7983 */ /* 0x004f280000300800 */
[----:B------:R-:W4:Y:S04]  /*3d920*/  LDL.LU R11, [R1+0x174] ;  /* 0x00017400010b7983 */ /* 0x000f280000300800 */
[----:B---3--:R-:W2:Y:S04]  /*3d930*/  LDL.LU R4, [R1+0x128] ;  /* 0x0001280001047983 */ /* 0x008ea80000300800 */
[----:B------:R-:W2:Y:S04]  /*3d940*/  LDL.LU R5, [R1+0x12c] ;  /* 0x00012c0001057983 */ /* 0x000ea80000300800 */
[----:B------:R-:W2:Y:S04]  /*3d950*/  LDL.LU R6, [R1+0x178] ;  /* 0x0001780001067983 */ /* 0x000ea80000300800 */
[----:B------:R-:W2:Y:S01]  /*3d960*/  LDL.LU R7, [R1+0x17c] ;  /* 0x00017c0001077983 */ /* 0x000ea20000300800 */
[----:B------:R-:W-:-:S02]  /*3d970*/  IMAD.MOV.U32 R156, RZ, RZ, R154 ;  /* 0x000000ffff9c7224 */ /* 0x000fc400078e009a */
        /* <DEDUP_REMOVED lines=8> */
[----:B------:R-:W-:-:S03]  /*3da00*/  IMAD.MOV.U32 R216, RZ, RZ, R214 ;  /* 0x000000ffffd87224 */ /* 0x000fc600078e00d6 */
[----:B------:R-:W3:Y:S01]  /*3da10*/  LDL.LU R23, [R1+0x634] ;  /* 0x0006340001177983 */ /* 0x000ee20000300800 */
[----:B------:R-:W-:-:S03]  /*3da20*/  IMAD.MOV.U32 R217, RZ, RZ, R215 ;  /* 0x000000ffffd97224 */ /* 0x000fc600078e00d7 */
[----:B------:R-:W3:Y:S04]  /*3da30*/  LDL.LU R16, [R1+0x628] ;  /* 0x0006280001107983 */ /* 0x000ee80000300800 */
[----:B------:R-:W3:Y:S04]  /*3da40*/  LDL.LU R17, [R1+0x62c] ;  /* 0x00062c0001117983 */ /* 0x000ee80000300800 */
[----:B------:R-:W-:Y:S04]  /*3da50*/  STS.128 [R25+0x80], R156 ;  /* 0x0000809c19007388 */ /* 0x000fe80000000c00 */
[----:B------:R-:W3:Y:S04]  /*3da60*/  LDL.LU R18, [R1+0x638] ;  /* 0x0006380001127983 */ /* 0x000ee80000300800 */
[----:B------:R1:W-:Y:S04]  /*3da70*/  STS.128 [R25+0x100], R12 ;  /* 0x0001000c19007388 */ /* 0x0003e80000000c00 */
[----:B------:R-:W3:Y:S04]  /*3da80*/  LDL.LU R19, [R1+0x63c] ;  /* 0x00063c0001137983 */ /* 0x000ee80000300800 */
[----:B------:R-:W-:Y:S04]  /*3da90*/  STS.128 [R25+0x180], R216 ;  /* 0x000180d819007388 */ /* 0x000fe80000000c00 */
        /* <DEDUP_REMOVED lines=13> */
[----:B------:R-:W2:Y:S04]  /*3db70*/  LDL.LU R7, [R1+0x754] ;  /* 0x0007540001077983 */ /* 0x000ea80000300800 */
[----:B---3--:R1:W-:Y:S04]  /*3db80*/  STS.128 [R25+0x300], R20 ;  /* 0x0003001419007388 */ /* 0x0083e80000000c00 */
[----:B------:R3:W-:Y:S04]  /*3db90*/  STS.128 [R25+0x380], R16 ;  /* 0x0003801019007388 */ /* 0x0007e80000000c00 */
[----:B-1----:R-:W2:Y:S04]  /*3dba0*/  LDL.LU R20, [R1+0x748] ;  /* 0x0007480001147983 */ /* 0x002ea80000300800 */
[----:B------:R-:W2:Y:S04]  /*3dbb0*/  LDL.LU R21, [R1+0x74c] ;  /* 0x00074c0001157983 */ /* 0x000ea80000300800 */
[----:B------:R-:W2:Y:S04]  /*3dbc0*/  LDL.LU R22, [R1+0x758] ;  /* 0x0007580001167983 */ /* 0x000ea80000300800 */
[----:B------:R-:W2:Y:S04]  /*3dbd0*/  LDL.LU R23, [R1+0x75c] ;  /* 0x00075c0001177983 */ /* 0x000ea80000300800 */
        /* <DEDUP_REMOVED lines=19> */
[----:B------:R-:W-:Y:S04]  /*3dd10*/  STS.128 [R25+0x580], R20 ;  /* 0x0005801419007388 */ /* 0x000fe80000000c00 */
[----:B---3--:R-:W-:Y:S04]  /*3dd20*/  STS.128 [R25+0x600], R16 ;  /* 0x0006001019007388 */ /* 0x008fe80000000c00 */
[----:B------:R-:W-:Y:S04]  /*3dd30*/  STS.128 [R25+0x680], R12 ;  /* 0x0006800c19007388 */ /* 0x000fe80000000c00 */
[----:B----4-:R-:W-:Y:S04]  /*3dd40*/  STS.128 [R25+0x700], R8 ;  /* 0x0007000819007388 */ /* 0x010fe80000000c00 */
[----:B--2---:R1:W-:Y:S04]  /*3dd50*/  STS.128 [R25+0x780], R4 ;  /* 0x0007800419007388 */ /* 0x0043e80000000c00 */
        /* <DEDUP_REMOVED lines=513> */
[----:B-1----:R-:W4:Y:S04]  /*3fd70*/  LDL.LU R4, [R1+0xe70] ;  /* 0x000e700001047983 */ /* 0x002f280000300800 */
[----:B------:R-:W4:Y:S04]  /*3fd80*/  LDL.LU R5, [R1+0xe74] ;  /* 0x000e740001057983 */ /* 0x000f280000300800 */
[----:B------:R-:W4:Y:S04]  /*3fd90*/  LDL.LU R6, [R1+0xe60] ;  /* 0x000e600001067983 */ /* 0x000f280000300800 */
[----:B------:R-:W1:Y:S04]  /*3fda0*/  LDS.128 R8, [R0] ;  /* 0x0000000000087984 */ /* 0x000e680000000c00 */
[----:B------:R-:W3:Y:S04]  /*3fdb0*/  LDS.128 R16, [R0+0x800] ;  /* 0x0008000000107984 */ /* 0x000ee80000000c00 */
[----:B------:R-:W4:Y:S04]  /*3fdc0*/  LDL.LU R7, [R1+0xe64] ;  /* 0x000e640001077983 */ /* 0x000f280000300800 */
        /* <DEDUP_REMOVED lines=40> */
[----:B---3--:R3:W-:Y:S04]  /*40050*/  STL.64 [R1+0x390], R16 ;  /* 0x0003901001007387 */ /* 0x0087e80000100a00 */
[----:B------:R1:W-:Y:S04]  /*40060*/  STL.64 [R1+0x398], R18 ;  /* 0x0003981201007387 */ /* 0x0003e80000100a00 */
[----:B------:R-:W-:Y:S06]  /*40070*/  BAR.SYNC.DEFER_BLOCKING 0x0 ;  /* 0x0000000000007b1d */ /* 0x000fec0000010000 */
        /* <DEDUP_REMOVED lines=19> */
[----:B------:R-:W4:Y:S04]  /*401b0*/  LDL.LU R11, [R1+0xb34] ;  /* 0x000b3400010b7983 */ /* 0x000f280000300800 */
[----:B------:R1:W-:Y:S04]  /*401c0*/  STS.128 [R25], R4 ;  /* 0x0000000419007388 */ /* 0x0003e80000000c00 */
        /* <DEDUP_REMOVED lines=24> */
[----:B------:R1:W-:Y:S04]  /*40350*/  STS.128 [R25+0x280], R4 ;  /* 0x0002800419007388 */ /* 0x0003e80000000c00 */
[----:B-1----:R-:W3:Y:S04]  /*40360*/  LDL.LU R4, [R1+0x270] ;  /* 0x0002700001047983 */ /* 0x002ee80000300800 */
[----:B------:R-:W3:Y:S04]  /*40370*/  LDL.LU R5, [R1+0x274] ;  /* 0x0002740001057983 */ /* 0x000ee80000300800 */
[----:B------:R-:W3:Y:S04]  /*40380*/  LDL.LU R6, [R1+0x250] ;  /* 0x0002500001067983 */ /* 0x000ee80000300800 */
[----:B------:R-:W3:Y:S04]  /*40390*/  LDL.LU R7, [R1+0x254] ;  /* 0x0002540001077983 */ /* 0x000ee80000300800 */
[----:B--2---:R-:W-:Y:S04]  /*403a0*/  STS.128 [R25+0x300], R20 ;  /* 0x0003001419007388 */ /* 0x004fe80000000c00 */
[----:B----4-:R1:W-:Y:S04]  /*403b0*/  STS.128 [R25+0x380], R16 ;  /* 0x0003801019007388 */ /* 0x0103e80000000c00 */
[----:B-1----:R-:W2:Y:S04]  /*403c0*/  LDL.LU R16, [R1+0x278] ;  /* 0x0002780001107983 */ /* 0x002ea80000300800 */
[----:B------:R-:W2:Y:S04]  /*403d0*/  LDL.LU R17, [R1+0x27c] ;  /* 0x00027c0001117983 */ /* 0x000ea80000300800 */
[----:B------:R-:W2:Y:S04]  /*403e0*/  LDL.LU R18, [R1+0x258] ;  /* 0x0002580001127983 */ /* 0x000ea80000300800 */
[----:B---3--:R1:W-:Y:S04]  /*403f0*/  STS.128 [R25+0x400], R12 ;  /* 0x0004000c19007388 */ /* 0x0083e80000000c00 */
[----:B------:R-:W2:Y:S04]  /*40400*/  LDL.LU R19, [R1+0x25c] ;  /* 0x00025c0001137983 */ /* 0x000ea80000300800 */
[----:B-1----:R-:W3:Y:S04]  /*40410*/  LDL.LU R12, [R1+0x60] ;  /* 0x00006000010c7983 */ /* 0x002ee80000300800 */
[----:B------:R-:W3:Y:S04]  /*40420*/  LDL.LU R13, [R1+0x64] ;  /* 0x00006400010d7983 */ /* 0x000ee80000300800 */
[----:B------:R-:W3:Y:S04]  /*40430*/  LDL.LU R14, [R1+0x50] ;  /* 0x00005000010e7983 */ /* 0x000ee80000300800 */
[----:B------:R1:W-:Y:S04]  /*40440*/  STS.128 [R25+0x480], R8 ;  /* 0x0004800819007388 */ /* 0x0003e80000000c00 */
[----:B------:R-:W3:Y:S04]  /*40450*/  LDL.LU R15, [R1+0x54] ;  /* 0x00005400010f7983 */ /* 0x000ee80000300800 */
[----:B-1----:R-:W4:Y:S04]  /*40460*/  LDL.LU R8, [R1+0x68] ;  /* 0x0000680001087983 */ /* 0x002f280000300800 */
[----:B------:R-:W4:Y:S04]  /*40470*/  LDL.LU R9, [R1+0x6c] ;  /* 0x00006c0001097983 */ /* 0x000f280000300800 */
[----:B------:R-:W4:Y:S04]  /*40480*/  LDL.LU R10, [R1+0x58] ;  /* 0x00005800010a7983 */ /* 0x000f280000300800 */
[----:B------:R-:W4:Y:S04]  /*40490*/  LDL.LU R11, [R1+0x5c] ;  /* 0x00005c00010b7983 */ /* 0x000f280000300800 */
[----:B------:R1:W-:Y:S02]  /*404a0*/  STS.128 [R25+0x500], R4 ;  /* 0x0005000419007388 */ /* 0x0003e40000000c00 */
[----:B-1----:R-:W-:-:S02]  /*404b0*/  IMAD.MOV.U32 R4, RZ, RZ, R244 ;  /* 0x000000ffff047224 */ /* 0x002fc400078e00f4 */
[----:B------:R-:W-:Y:S02]  /*404c0*/  IMAD.MOV.U32 R5, RZ, RZ, R245 ;  /* 0x000000ffff057224 */ /* 0x000fe400078e00f5 */
[----:B------:R-:W-:Y:S02]  /*404d0*/  IMAD.MOV.U32 R6, RZ, RZ, R68 ;  /* 0x000000ffff067224 */ /* 0x000fe400078e0044 */
[----:B------:R-:W-:Y:S02]  /*404e0*/  IMAD.MOV.U32 R7, RZ, RZ, R69 ;  /* 0x000000ffff077224 */ /* 0x000fe400078e0045 */
[----:B------:R-:W-:Y:S02]  /*404f0*/  IMAD.MOV.U32 R68, RZ, RZ, R246 ;  /* 0x000000ffff447224 */ /* 0x000fe400078e00f6 */
[----:B------:R-:W-:Y:S01]  /*40500*/  IMAD.MOV.U32 R69, RZ, RZ, R247 ;  /* 0x000000ffff457224 */ /* 0x000fe200078e00f7 */
[----:B--2---:R-:W-:Y:S04]  /*40510*/  STS.128 [R25+0x580], R16 ;  /* 0x0005801019007388 */ /* 0x004fe80000000c00 */
[----:B---3--:R-:W-:Y:S04]  /*40520*/  STS.128 [R25+0x600], R12 ;  /* 0x0006000c19007388 */ /* 0x008fe80000000c00 */
[----:B----4-:R-:W-:Y:S04]  /*40530*/  STS.128 [R25+0x680], R8 ;  /* 0x0006800819007388 */ /* 0x010fe80000000c00 */
[----:B------:R-:W-:Y:S04]  /*40540*/  STS.128 [R25+0x700], R4 ;  /* 0x0007000419007388 */ /* 0x000fe80000000c00 */
        /* <DEDUP_REMOVED lines=389> */
[----:B------:R-:W-:Y:S04]  /*41da0*/  LDS.128 R244, [R3+0x1800] ;  /* 0x0018000003f47984 */ /* 0x000fe80000000c00 */
[----:B------:R-:W-:Y:S04]  /*41db0*/  LDS.128 R240, [R252] ;  /* 0x00000000fcf07984 */ /* 0x000fe80000000c00 */
[----:B------:R-:W-:Y:S04]  /*41dc0*/  LDS.128 R236, [R252+0x800] ;  /* 0x00080000fcec7984 */ /* 0x000fe80000000c00 */
[----:B------:R-:W-:Y:S04]  /*41dd0*/  LDS.128 R232, [R252+0x1000] ;  /* 0x00100000fce87984 */ /* 0x000fe80000000c00 */
[----:B------:R-:W-:Y:S04]  /*41de0*/  LDS.128 R228, [R252+0x1800] ;  /* 0x00180000fce47984 */ /* 0x000fe80000000c00 */
        /* <DEDUP_REMOVED lines=24> */
[----:B------:R-:W-:Y:S06]  /*41f70*/  BAR.SYNC.DEFER_BLOCKING 0x0 ;  /* 0x0000000000007b1d */ /* 0x000fec0000010000 */
[----:B----4-:R4:W-:Y:S04]  /*41f80*/  STL.64 [R1+0x50], R16 ;  /* 0x0000501001007387 */ /* 0x0109e80000100a00 */
[----:B------:R1:W-:Y:S04]  /*41f90*/  STL.64 [R1+0x58], R18 ;  /* 0x0000581201007387 */ /* 0x0003e80000100a00 */
[----:B-1----:R1:W-:Y:S04]  /*41fa0*/  STL.64 [R1+0x40], R12 ;  /* 0x0000400c01007387 */ /* 0x0023e80000100a00 */
[----:B------:R1:W-:Y:S04]  /*41fb0*/  STL.64 [R1+0x48], R14 ;  /* 0x0000480e01007387 */ /* 0x0003e80000100a00 */
[----:B---3--:R3:W-:Y:S04]  /*41fc0*/  STL.64 [R1+0x30], R8 ;  /* 0x0000300801007387 */ /* 0x0087e80000100a00 */
[----:B------:R1:W-:Y:S04]  /*41fd0*/  STL.64 [R1+0x38], R10 ;  /* 0x0000380a01007387 */ /* 0x0003e80000100a00 */
[----:B------:R-:W2:Y:S04]  /*41fe0*/  LDL.LU R20, [R1+0xe18] ;  /* 0x000e180001147983 */ /* 0x000ea80000300800 */
[----:B------:R-:W2:Y:S04]  /*41ff0*/  LDL.LU R21, [R1+0xe1c] ;  /* 0x000e1c0001157983 */ /* 0x000ea80000300800 */
[----:B------:R-:W2:Y:S04]  /*42000*/  LDL.LU R22, [R1+0xe08] ;  /* 0x000e080001167983 */ /* 0x000ea80000300800 */
[----:B------:R-:W2:Y:S04]  /*42010*/  LDL.LU R23, [R1+0xe0c] ;  /* 0x000e0c0001177983 */ /* 0x000ea80000300800 */
        /* <DEDUP_REMOVED lines=8> */
[----:B---3--:R-:W3:Y:S04]  /*420a0*/  LDL.LU R8, [R1+0xb00] ;  /* 0x000b000001087983 */ /* 0x008ee80000300800 */
[----:B------:R-:W3:Y:S04]  /*420b0*/  LDL.LU R9, [R1+0xb04] ;  /* 0x000b040001097983 */ /* 0x000ee80000300800 */
[----:B------:R-:W3:Y:S04]  /*420c0*/  LDL.LU R10, [R1+0xaf0] ;  /* 0x000af000010a7983 */ /* 0x000ee80000300800 */
[----:B------:R-:W3:Y:S04]  /*420d0*/  LDL.LU R11, [R1+0xaf4] ;  /* 0x000af400010b7983 */ /* 0x000ee80000300800 */
[----:B------:R1:W-:Y:S04]  /*420e0*/  STS.128 [R25], R4 ;  /* 0x0000000419007388 */ /* 0x0003e80000000c00 */
        /* <DEDUP_REMOVED lines=8> */
[----:B------:R1:W-:Y:S04]  /*42170*/  STS.128 [R25+0x280], R4 ;  /* 0x0002800419007388 */ /* 0x0003e80000000c00 */
[----:B-1----:R-:W2:Y:S04]  /*42180*/  LDL.LU R4, [R1+0x9f0] ;  /* 0x0009f00001047983 */ /* 0x002ea80000300800 */
        /* <DEDUP_REMOVED lines=19> */
[----:B--2---:R-:W-:Y:S04]  /*422c0*/  STS.128 [R25+0x300], R4 ;  /* 0x0003000419007388 */ /* 0x004fe80000000c00 */
[----:B---3--:R-:W-:Y:S04]  /*422d0*/  STS.128 [R25+0x380], R12 ;  /* 0x0003800c19007388 */ /* 0x008fe80000000c00 */
[----:B----4-:R1:W-:Y:S04]  /*422e0*/  STS.128 [R25+0x400], R8 ;  /* 0x0004000819007388 */ /* 0x0103e80000000c00 */
[----:B-1----:R-:W2:Y:S04]  /*422f0*/  LDL.LU R8, [R1+0x1f8] ;  /* 0x0001f80001087983 */ /* 0x002ea80000300800 */
[----:B------:R-:W2:Y:S04]  /*42300*/  LDL.LU R9, [R1+0x1fc] ;  /* 0x0001fc0001097983 */ /* 0x000ea80000300800 */
[----:B------:R-:W2:Y:S04]  /*42310*/  LDL.LU R10, [R1+0x1d8] ;  /* 0x0001d800010a7983 */ /* 0x000ea80000300800 */
[----:B------:R-:W2:Y:S04]  /*42320*/  LDL.LU R11, [R1+0x1dc] ;  /* 0x0001dc00010b7983 */ /* 0x000ea80000300800 */
[----:B------:R-:W3:Y:S04]  /*42330*/  LDL.LU R4, [R1+0x20] ;  /* 0x0000200001047983 */ /* 0x000ee80000300800 */
[----:B------:R-:W3:Y:S04]  /*42340*/  LDL.LU R5, [R1+0x24] ;  /* 0x0000240001057983 */ /* 0x000ee80000300800 */
[----:B------:R1:W-:Y:S04]  /*42350*/  STL [R1+0x1bcc], R231 ;  /* 0x001bcce701007387 */ /* 0x0003e80000100800 */
[----:B-1----:R-:W2:Y:S04]  /*42360*/  LDL.LU R231, [R1+0xa9c] ;  /* 0x000a9c0001e77983 */ /* 0x002ea80000300800 */
[----:B------:R-:W3:Y:S04]  /*42370*/  LDL.LU R7, [R1+0x14] ;  /* 0x0000140001077983 */ /* 0x000ee80000300800 */
[----:B------:R-:W4:Y:S04]  /*42380*/  LDL.LU R12, [R1+0x28] ;  /* 0x00002800010c7983 */ /* 0x000f280000300800 */
[----:B------:R-:W4:Y:S04]  /*42390*/  LDL.LU R13, [R1+0x2c] ;  /* 0x00002c00010d7983 */ /* 0x000f280000300800 */
[----:B------:R-:W4:Y:S04]  /*423a0*/  LDL.LU R14, [R1+0x18] ;  /* 0x00001800010e7983 */ /* 0x000f280000300800 */
[----:B------:R-:W4:Y:S04]  /*423b0*/  LDL.LU R15, [R1+0x1c] ;  /* 0x00001c00010f7983 */ /* 0x000f280000300800 */
[----:B------:R-:W3:Y:S04]  /*423c0*/  LDL.LU R6, [R1+0x10] ;  /* 0x0000100001067983 */ /* 0x000ee80000300800 */
[----:B------:R1:W-:Y:S04]  /*423d0*/  STS.128 [R25+0x480], R16 ;  /* 0x0004801019007388 */ /* 0x0003e80000000c00 */
[----:B------:R-:W-:Y:S04]  /*423e0*/  STS.128 [R25+0x500], R20 ;  /* 0x0005001419007388 */ /* 0x000fe80000000c00 */
[----:B------:R-:W3:Y:S04]  /*423f0*/  LDL.LU R44, [R1+0x2a0] ;  /* 0x0002a000012c7983 */ /* 0x000ee80000300800 */
[----:B------:R-:W3:Y:S01]  /*42400*/  LDL.LU R45, [R1+0x2a4] ;  /* 0x0002a400012d7983 */ /* 0x000ee20000300800 */
[----:B-1----:R-:W-:-:S03]  /*42410*/  IMAD.MOV.U32 R16, RZ, RZ, R80 ;  /* 0x000000ffff107224 */ /* 0x002fc600078e0050 */
        /* <DEDUP_REMOVED lines=8> */
[----:B------:R-:W3:Y:S04]  /*424a0*/  LDL.LU R49, [R1+0x2ac] ;  /* 0x0002ac0001317983 */ /* 0x000ee80000300800 */
[----:B------:R-:W3:Y:S04]  /*424b0*/  LDL.LU R50, [R1+0x2c8] ;  /* 0x0002c80001327983 */ /* 0x000ee80000300800 */
[----:B------:R-:W3:Y:S01]  /*424c0*/  LDL.LU R51, [R1+0x2cc] ;  /* 0x0002cc0001337983 */ /* 0x000ee20000300800 */
[----:B------:R-:W-:Y:S02]  /*424d0*/  IMAD.MOV.U32 R40, RZ, RZ, R128 ;  /* 0x000000ffff287224 */ /* 0x000fe400078e0080 */
[----:B------:R-:W-:-:S02]  /*424e0*/  IMAD.MOV.U32 R41, RZ, RZ, R129 ;  /* 0x000000ffff297224 */ /* 0x000fc400078e0081 */
[----:B------:R-:W-:Y:S02]  /*424f0*/  IMAD.MOV.U32 R42, RZ, RZ, R132 ;  /* 0x000000ffff2a7224 */ /* 0x000fe400078e0084 */
[----:B------:R-:W-:Y:S02]  /*42500*/  IMAD.MOV.U32 R43, RZ, RZ, R133 ;  /* 0x000000ffff2b7224 */ /* 0x000fe400078e0085 */
[----:B------:R-:W-:Y:S02]  /*42510*/  IMAD.MOV.U32 R132, RZ, RZ, R130 ;  /* 0x000000ffff847224 */ /* 0x000fe400078e0082 */
[----:B------:R-:W-:Y:S01]  /*42520*/  IMAD.MOV.U32 R133, RZ, RZ, R131 ;  /* 0x000000ffff857224 */ /* 0x000fe200078e0083 */
[----:B--2---:R-:W-:Y:S04]  /*42530*/  STS.128 [R231+0x580], R8 ;  /* 0x00058008e7007388 */ /* 0x004fe80000000c00 */
[----:B----4-:R-:W-:Y:S04]  /*42540*/  STS.128 [R231+0x680], R12 ;  /* 0x0006800ce7007388 */ /* 0x010fe80000000c00 */
[----:B------:R-:W-:Y:S04]  /*42550*/  STS.128 [R231+0x700], R16 ;  /* 0x00070010e7007388 */ /* 0x000fe80000000c00 */
[----:B------:R-:W-:Y:S04]  /*42560*/  STS.128 [R231+0x780], R84 ;  /* 0x00078054e7007388 */ /* 0x000fe80000000c00 */
[----:B---3--:R-:W-:Y:S04]  /*42570*/  STS.128 [R231+0x600], R4 ;  /* 0x00060004e7007388 */ /* 0x008fe80000000c00 */
[----:B------:R-:W-:Y:S06]  /*42580*/  BAR.SYNC.DEFER_BLOCKING 0x0 ;  /* 0x0000000000007b1d */ /* 0x000fec0000010000 */
[----:B------:R-:W-:Y:S04]  /*42590*/  LDS.128 R208, [R24] ;  /* 0x0000000018d07984 */ /* 0x000fe80000000c00 */
[----:B------:R-:W-:Y:S04]  /*425a0*/  LDS.128 R180, [R24+0x800] ;  /* 0x0008000018b47984 */ /* 0x000fe80000000c00 */
[----:B------:R-:W-:Y:S04]  /*425b0*/  LDS.128 R116, [R24+0x1000] ;  /* 0x0010000018747984 */ /* 0x000fe80000000c00 */
[----:B------:R-:W-:Y:S04]  /*425c0*/  LDS.128 R12, [R24+0x1800] ;  /* 0x00180000180c7984 */ /* 0x000fe80000000c00 */
[----:B------:R-:W1:Y:S04]  /*425d0*/  LDS.128 R224, [R0] ;  /* 0x0000000000e07984 */ /* 0x000e680000000c00 */
[----:B------:R-:W-:Y:S04]  /*425e0*/  LDS.128 R220, [R0+0x800] ;  /* 0x0008000000dc7984 */ /* 0x000fe80000000c00 */
[----:B------:R-:W-:Y:S04]  /*425f0*/  LDS.128 R216, [R0+0x1000] ;  /* 0x0010000000d87984 */ /* 0x000fe80000000c00 */
[----:B------:R-:W-:Y:S04]  /*42600*/  LDS.128 R212, [R0+0x1800] ;  /* 0x0018000000d47984 */ /* 0x000fe80000000c00 */
[----:B------:R-:W-:Y:S04]  /*42610*/  LDS.128 R36, [R3] ;  /* 0x0000000003247984 */ /* 0x000fe80000000c00 */
[----:B------:R-:W-:Y:S04]  /*42620*/  LDS.128 R28, [R3+0x800] ;  /* 0x00080000031c7984 */ /* 0x000fe80000000c00 */
[----:B------:R-:W-:Y:S04]  /*42630*/  LDS.128 R20, [R3+0x1000] ;  /* 0x0010000003147984 */ /* 0x000fe80000000c00 */
[----:B------:R-:W-:Y:S04]  /*42640*/  LDS.128 R8, [R3+0x1800] ;  /* 0x0018000003087984 */ /* 0x000fe80000000c00 */
[----:B------:R-:W-:Y:S04]  /*42650*/  LDS.128 R32, [R252] ;  /* 0x00000000fc207984 */ /* 0x000fe80000000c00 */
[----:B------:R-:W-:Y:S04]  /*42660*/  LDS.128 R24, [R252+0x800] ;  /* 0x00080000fc187984 */ /* 0x000fe80000000c00 */
[----:B------:R-:W-:Y:S04]  /*42670*/  LDS.128 R16, [R252+0x1000] ;  /* 0x00100000fc107984 */ /* 0x000fe80000000c00 */
[----:B------:R-:W-:Y:S04]  /*42680*/  LDS.128 R4, [R252+0x1800] ;  /* 0x00180000fc047984 */ /* 0x000fe80000000c00 */
[----:B------:R-:W-:Y:S06]  /*42690*/  BAR.SYNC.DEFER_BLOCKING 0x0 ;  /* 0x0000000000007b1d */ /* 0x000fec0000010000 */
[----:B------:R2:W-:Y:S04]  /*426a0*/  STS.128 [R231], R40 ;  /* 0x00000028e7007388 */ /* 0x0005e80000000c00 */
[----:B------:R-:W-:Y:S01]  /*426b0*/  STS.128 [R231+0x80], R132 ;  /* 0x00008084e7007388 */ /* 0x000fe20000000c00 */
[----:B--2---:R-:W-:-:S02]  /*426c0*/  IMAD.MOV.U32 R40, RZ, RZ, R192 ;  /* 0x000000ffff287224 */ /* 0x004fc400078e00c0 */
[----:B------:R-:W-:Y:S02]  /*426d0*/  IMAD.MOV.U32 R41, RZ, RZ, R193 ;  /* 0x000000ffff297224 */ /* 0x000fe400078e00c1 */
[----:B------:R-:W-:Y:S02]  /*426e0*/  IMAD.MOV.U32 R42, RZ, RZ, R196 ;  /* 0x000000ffff2a7224 */ /* 0x000fe400078e00c4 */
[----:B------:R-:W-:-:S05]  /*426f0*/  IMAD.MOV.U32 R43, RZ, RZ, R197 ;  /* 0x000000ffff2b7224 */ /* 0x000fca00078e00c5 */
[----:B------:R2:W-:Y:S04]  /*42700*/  STS.128 [R231+0x100], R40 ;  /* 0x00010028e7007388 */ /* 0x0005e80000000c00 */
[----:B--2---:R-:W2:Y:S04]  /*42710*/  LDL.LU R40, [R1+0x6d0] ;  /* 0x0006d00001287983 */ /* 0x004ea80000300800 */
[----:B------:R-:W2:Y:S04]  /*42720*/  LDL.LU R41, [R1+0x6d4] ;  /* 0x0006d40001297983 */ /* 0x000ea80000300800 */
[----:B------:R-:W2:Y:S04]  /*42730*/  LDL.LU R42, [R1+0x6e0] ;  /* 0x0006e000012a7983 */ /* 0x000ea80000300800 */
[----:B------:R-:W2:Y:S01]  /*42740*/  LDL.LU R43, [R1+0x6e4] ;  /* 0x0006e400012b7983 */ /* 0x000ea20000300800 */
[----:B------:R-:W-:-:S02]  /*42750*/  IMAD.MOV.U32 R196, RZ, RZ, R194 ;  /* 0x000000ffffc47224 */ /* 0x000fc400078e00c2 */
[----:B------:R-:W-:-:S05]  /*42760*/  IMAD.MOV.U32 R197, RZ, RZ, R195 ;  /* 0x000000ffffc57224 */ /* 0x000fca00078e00c3 */
[----:B------:R-:W-:Y:S04]  /*42770*/  STS.128 [R231+0x180], R196 ;  /* 0x000180c4e7007388 */ /* 0x000fe80000000c00 */
[----:B------:R-:W-:Y:S04]  /*42780*/  STS.128 [R231+0x200], R44 ;  /* 0x0002002ce7007388 */ /* 0x000fe80000000c00 */
[----:B------:R3:W-:Y:S04]  /*42790*/  STS.128 [R231+0x280], R48 ;  /* 0x00028030e7007388 */ /* 0x0007e80000000c00 */
[----:B---3--:R-:W3:Y:S04]  /*427a0*/  LDL.LU R48, [R1+0x6d8] ;  /* 0x0006d80001307983 */ /* 0x008ee80000300800 */
        /* <DEDUP_REMOVED lines=25> */
[----:B--2---:R2:W-:Y:S04]  /*42940*/  STS.128 [R231+0x300], R40 ;  /* 0x00030028e7007388 */ /* 0x0045e80000000c00 */
[----:B--2---:R-:W2:Y:S04]  /*42950*/  LDL.LU R40, [R1+0x538] ;  /* 0x0005380001287983 */ /* 0x004ea80000300800 */
[----:B------:R-:W2:Y:S04]  /*42960*/  LDL.LU R41, [R1+0x53c] ;  /* 0x00053c0001297983 */ /* 0x000ea80000300800 */
[----:B------:R-:W2:Y:S04]  /*42970*/  LDL.LU R42, [R1+0x548] ;  /* 0x00054800012a7983 */ /* 0x000ea80000300800 */
[----:B------:R-:W2:Y:S04]  /*42980*/  LDL.LU R43, [R1+0x54c] ;  /* 0x00054c00012b7983 */ /* 0x000ea80000300800 */
[----:B---3--:R-:W-:Y:S04]  /*42990*/  STS.128 [R231+0x380], R48 ;  /* 0x00038030e7007388 */ /* 0x008fe80000000c00 */
[----:B----4-:R3:W-:Y:S04]  /*429a0*/  STS.128 [R231+0x400], R44 ;  /* 0x0004002ce7007388 */ /* 0x0107e80000000c00 */
        /* <DEDUP_REMOVED lines=8> */
[----:B------:R-:W-:Y:S04]  /*42a30*/  STS.128 [R231+0x480], R52 ;  /* 0x00048034e7007388 */ /* 0x000fe80000000c00 */
[----:B------:R-:W-:Y:S04]  /*42a40*/  STS.128 [R231+0x500], R56 ;  /* 0x00050038e7007388 */ /* 0x000fe80000000c00 */
[----:B------:R-:W-:Y:S04]  /*42a50*/  STS.128 [R231+0x580], R64 ;  /* 0x00058040e7007388 */ /* 0x000fe80000000c00 */
[----:B------:R-:W-:Y:S04]  /*42a60*/  STS.128 [R231+0x600], R60 ;  /* 0x0006003ce7007388 */ /* 0x000fe80000000c00 */
[----:B--2---:R2:W-:Y:S04]  /*42a70*/  STS.128 [R231+0x680], R40 ;  /* 0x00068028e7007388 */ /* 0x0045e80000000c00 */
[----:B--2---:R-:W2:Y:S04]  /*42a80*/  LDL.LU R40, [R1+0xd00] ;  /* 0x000d000001287983 */ /* 0x004ea80000300800 */
[----:B------:R-:W2:Y:S04]  /*42a90*/  LDL.LU R41, [R1+0xd04] ;  /* 0x000d040001297983 */ /* 0x000ea80000300800 */
[----:B------:R-:W2:Y:S04]  /*42aa0*/  LDL.LU R42, [R1+0xce0] ;  /* 0x000ce000012a7983 */ /* 0x000ea80000300800 */
[----:B------:R-:W2:Y:S04]  /*42ab0*/  LDL.LU R43, [R1+0xce4] ;  /* 0x000ce400012b7983 */ /* 0x000ea80000300800 */
[----:B------:R-:W2:Y:S04]  /*42ac0*/  LDL.LU R120, [R1+0xd08] ;  /* 0x000d080001787983 */ /* 0x000ea80000300800 */
[----:B------:R-:W2:Y:S04]  /*42ad0*/  LDL.LU R121, [R1+0xd0c] ;  /* 0x000d0c0001797983 */ /* 0x000ea80000300800 */
[----:B------:R-:W2:Y:S04]  /*42ae0*/  LDL.LU R122, [R1+0xce8] ;  /* 0x000ce800017a7983 */ /* 0x000ea80000300800 */
[----:B------:R-:W2:Y:S04]  /*42af0*/  LDL.LU R123, [R1+0xcec] ;  /* 0x000cec00017b7983 */ /* 0x000ea80000300800 */
[----:B---3--:R-:W-:Y:S04]  /*42b00*/  STS.128 [R231+0x700], R44 ;  /* 0x0007002ce7007388 */ /* 0x008fe80000000c00 */
[----:B----4-:R-:W-:Y:S04]  /*42b10*/  STS.128 [R231+0x780], R48 ;  /* 0x00078030e7007388 */ /* 0x010fe80000000c00 */
[----:B------:R-:W-:Y:S06]  /*42b20*/  BAR.SYNC.DEFER_BLOCKING 0x0 ;  /* 0x0000000000007b1d */ /* 0x000fec0000010000 */
[----:B------:R-:W3:Y:S04]  /*42b30*/  LDS.128 R44, [R0] ;  /* 0x00000000002c7984 */ /* 0x000ee80000000c00 */
[----:B------:R-:W-:Y:S04]  /*42b40*/  LDS.128 R48, [R0+0x800] ;  /* 0x0008000000307984 */ /* 0x000fe80000000c00 */
[----:B------:R-:W-:Y:S04]  /*42b50*/  LDS.128 R52, [R0+0x1000] ;  /* 0x0010000000347984 */ /* 0x000fe80000000c00 */
[----:B------:R-:W-:Y:S04]  /*42b60*/  LDS.128 R56, [R0+0x1800] ;  /* 0x0018000000387984 */ /* 0x000fe80000000c00 */
[----:B------:R-:W4:Y:S04]  /*42b70*/  LDS.128 R60, [R198] ;  /* 0x00000000c63c7984 */ /* 0x000f280000000c00 */
[----:B------:R-:W-:Y:S04]  /*42b80*/  LDS.128 R64, [R198+0x800] ;  /* 0x00080000c6407984 */ /* 0x000fe80000000c00 */
[----:B------:R-:W-:Y:S04]  /*42b90*/  LDS.128 R68, [R198+0x1000] ;  /* 0x00100000c6447984 */ /* 0x000fe80000000c00 */
[----:B------:R-:W-:Y:S04]  /*42ba0*/  LDS.128 R72, [R198+0x1800] ;  /* 0x00180000c6487984 */ /* 0x000fe80000000c00 */
[----:B------:R-:W1:Y:S04]  /*42bb0*/  LDS.128 R76, [R199] ;  /* 0x00000000c74c7984 */ /* 0x000e680000000c00 */
[----:B------:R-:W-:Y:S04]  /*42bc0*/  LDS.128 R80, [R199+0x800] ;  /* 0x00080000c7507984 */ /* 0x000fe80000000c00 */
[----:B------:R-:W-:Y:S04]  /*42bd0*/  LDS.128 R84, [R199+0x1000] ;  /* 0x00100000c7547984 */ /* 0x000fe80000000c00 */
[----:B------:R-:W-:Y:S04]  /*42be0*/  LDS.128 R96, [R199+0x1800] ;  /* 0x00180000c7607984 */ /* 0x000fe80000000c00 */
[----:B------:R-:W1:Y:S04]  /*42bf0*/  LDS.128 R100, [R252] ;  /* 0x00000000fc647984 */ /* 0x000e680000000c00 */
[----:B------:R-:W1:Y:S04]  /*42c00*/  LDS.128 R104, [R252+0x800] ;  /* 0x00080000fc687984 */ /* 0x000e680000000c00 */
[----:B------:R-:W1:Y:S04]  /*42c10*/  LDS.128 R108, [R252+0x1000] ;  /* 0x00100000fc6c7984 */ /* 0x000e680000000c00 */
[----:B------:R-:W1:Y:S04]  /*42c20*/  LDS.128 R112, [R252+0x1800] ;  /* 0x00180000fc707984 */ /* 0x000e680000000c00 */
[----:B------:R-:W-:Y:S06]  /*42c30*/  BAR.SYNC.DEFER_BLOCKING 0x0 ;  /* 0x0000000000007b1d */ /* 0x000fec0000010000 */
[----:B--2---:R2:W-:Y:S04]  /*42c40*/  STS.128 [R231], R40 ;  /* 0x00000028e7007388 */ /* 0x0045e80000000c00 */
[----:B--2---:R-:W2:Y:S04]  /*42c50*/  LDL.LU R40, [R1+0xbf0] ;  /* 0x000bf00001287983 */ /* 0x004ea80000300800 */
        /* <DEDUP_REMOVED lines=15> */
[----:B------:R-:W-:Y:S01]  /*42d50*/  STS.128 [R231+0x80], R120 ;  /* 0x00008078e7007388 */ /* 0x000fe20000000c00 */
[----:B------:R-:W-:-:S02]  /*42d60*/  IMAD.MOV.U32 R146, RZ, RZ, R248 ;  /* 0x000000ffff927224 */ /* 0x000fc400078e00f8 */
[----:B------:R-:W-:Y:S01]  /*42d70*/  IMAD.MOV.U32 R147, RZ, RZ, R249 ;  /* 0x000000ffff937224 */ /* 0x000fe200078e00f9 */
[----:B--2---:R2:W-:Y:S04]  /*42d80*/  STS.128 [R231+0x100], R40 ;  /* 0x00010028e7007388 */ /* 0x0045e80000000c00 */
[----:B--2---:R-:W2:Y:S04]  /*42d90*/  LDL.LU R40, [R1+0x9c0] ;  /* 0x0009c00001287983 */ /* 0x004ea80000300800 */
[----:B------:R-:W2:Y:S04]  /*42da0*/  LDL.LU R41, [R1+0x9c4] ;  /* 0x0009c40001297983 */ /* 0x000ea80000300800 */
[----:B------:R-:W2:Y:S04]  /*42db0*/  LDL.LU R42, [R1+0x9b0] ;  /* 0x0009b000012a7983 */ /* 0x000ea80000300800 */
[----:B---3--:R3:W-:Y:S04]  /*42dc0*/  STS.128 [R231+0x180], R124 ;  /* 0x0001807ce7007388 */ /* 0x0087e80000000c00 */
[----:B------:R-:W2:Y:S04]  /*42dd0*/  LDL.LU R43, [R1+0x9b4] ;  /* 0x0009b400012b7983 */ /* 0x000ea80000300800 */
[----:B----4-:R4:W-:Y:S04]  /*42de0*/  STS.128 [R231+0x200], R128 ;  /* 0x00020080e7007388 */ /* 0x0109e80000000c00 */
[----:B---3--:R-:W3:Y:S04]  /*42df0*/  LDL.LU R124, [R1+0x9c8] ;  /* 0x0009c800017c7983 */ /* 0x008ee80000300800 */
        /* <DEDUP_REMOVED lines=10> */
[----:B------:R1:W-:Y:S04]  /*42ea0*/  STS.128 [R231+0x280], R132 ;  /* 0x00028084e7007388 */ /* 0x0003e80000000c00 */
        /* <DEDUP_REMOVED lines=12> */
[----:B------:R-:W4:Y:S04]  /*42f70*/  LDL.LU R249, [R1+0xc] ;  /* 0x00000c0001f97983 */ /* 0x000f280000300800 */
[----:B--2---:R-:W-:Y:S04]  /*42f80*/  STS.128 [R231+0x300], R40 ;  /* 0x00030028e7007388 */ /* 0x004fe80000000c00 */
[----:B---3--:R-:W-:Y:S04]  /*42f90*/  STS.128 [R231+0x380], R124 ;  /* 0x0003807ce7007388 */ /* 0x008fe80000000c00 */
[----:B------:R-:W-:Y:S04]  /*42fa0*/  STS.128 [R231+0x400], R120 ;  /* 0x00040078e7007388 */ /* 0x000fe80000000c00 */
[----:B----4-:R-:W-:Y:S04]  /*42fb0*/  STS.128 [R231+0x480], R128 ;  /* 0x00048080e7007388 */ /* 0x010fe80000000c00 */
[----:B------:R-:W-:Y:S04]  /*42fc0*/  STS.128 [R231+0x500], R132 ;  /* 0x00050084e7007388 */ /* 0x000fe80000000c00 */
[----:B------:R-:W-:Y:S04]  /*42fd0*/  STS.128 [R231+0x580], R148 ;  /* 0x00058094e7007388 */ /* 0x000fe80000000c00 */
[----:B------:R-:W-:Y:S04]  /*42fe0*/  STS.128 [R231+0x600], R144 ;  /* 0x00060090e7007388 */ /* 0x000fe80000000c00 */
[----:B------:R1:W-:Y:S04]  /*42ff0*/  STS.128 [R231+0x680], R248 ;  /* 0x000680f8e7007388 */ /* 0x0003e80000000c00 */
[----:B-1----:R-:W2:Y:S01]  /*43000*/  LDL.LU R251, [R1+0x1788] ;  /* 0x0017880001fb7983 */ /* 0x002ea20000300800 */
[----:B------:R-:W-:-:S02]  /*43010*/  IMAD.MOV.U32 R40, RZ, RZ, R88 ;  /* 0x000000ffff287224 */ /* 0x000fc400078e0058 */
[----:B------:R-:W-:Y:S02]  /*43020*/  IMAD.MOV.U32 R41, RZ, RZ, R89 ;  /* 0x000000ffff297224 */ /* 0x000fe400078e0059 */
[----:B------:R-:W-:Y:S02]  /*43030*/  IMAD.MOV.U32 R42, RZ, RZ, R92 ;  /* 0x000000ffff2a7224 */ /* 0x000fe400078e005c */
[----:B------:R-:W-:Y:S02]  /*43040*/  IMAD.MOV.U32 R43, RZ, RZ, R93 ;  /* 0x000000ffff2b7224 */ /* 0x000fe400078e005d */
[----:B------:R-:W-:Y:S02]  /*43050*/  IMAD.MOV.U32 R92, RZ, RZ, R90 ;  /* 0x000000ffff5c7224 */ /* 0x000fe400078e005a */
[----:B------:R-:W-:Y:S01]  /*43060*/  IMAD.MOV.U32 R93, RZ, RZ, R91 ;  /* 0x000000ffff5d7224 */ /* 0x000fe200078e005b */
[----:B------:R1:W-:Y:S04]  /*43070*/  STS.128 [R231+0x700], R40 ;  /* 0x00070028e7007388 */ /* 0x0003e80000000c00 */
[----:B------:R-:W-:Y:S04]  /*43080*/  STS.128 [R231+0x780], R92 ;  /* 0x0007805ce7007388 */ /* 0x000fe80000000c00 */
[----:B------:R-:W-:Y:S01]  /*43090*/  BAR.SYNC.DEFER_BLOCKING 0x0 ;  /* 0x0000000000007b1d */ /* 0x000fe20000010000 */
[----:B-1----:R-:W-:-:S02]  /*430a0*/  IMAD.MOV.U32 R42, RZ, RZ, R140 ;  /* 0x000000ffff2a7224 */ /* 0x002fc400078e008c */
[----:B------:R-:W-:Y:S02]  /*430b0*/  IMAD.MOV.U32 R43, RZ, RZ, R141 ;  /* 0x000000ffff2b7224 */ /* 0x000fe400078e008d */
[----:B------:R-:W-:Y:S02]  /*430c0*/  IMAD.MOV.U32 R40, RZ, RZ, R136 ;  /* 0x000000ffff287224 */ /* 0x000fe400078e0088 */
[----:B------:R-:W-:Y:S02]  /*430d0*/  IMAD.MOV.U32 R41, RZ, RZ, R137 ;  /* 0x000000ffff297224 */ /* 0x000fe400078e0089 */
[----:B------:R-:W-:Y:S02]  /*430e0*/  IMAD.MOV.U32 R140, RZ, RZ, R138 ;  /* 0x000000ffff8c7224 */ /* 0x000fe400078e008a */
[----:B------:R-:W-:Y:S01]  /*430f0*/  IMAD.MOV.U32 R141, RZ, RZ, R139 ;  /* 0x000000ffff8d7224 */ /* 0x000fe200078e008b */
        /* <DEDUP_REMOVED lines=12> */
[----:B--2---:R-:W1:Y:S04]  /*431c0*/  LDS.128 R88, [R251] ;  /* 0x00000000fb587984 */ /* 0x004e680000000c00 */
[----:B------:R-:W-:Y:S04]  /*431d0*/  LDS.128 R92, [R251+0x800] ;  /* 0x00080000fb5c7984 */ /* 0x000fe80000000c00 */
[----:B------:R-:W-:Y:S04]  /*431e0*/  LDS.128 R120, [R251+0x1000] ;  /* 0x00100000fb787984 */ /* 0x000fe80000000c00 */
[----:B------:R-:W-:Y:S04]  /*431f0*/  LDS.128 R124, [R251+0x1800] ;  /* 0x00180000fb7c7984 */ /* 0x000fe80000000c00 */
[----:B------:R-:W-:Y:S06]  /*43200*/  BAR.SYNC.DEFER_BLOCKING 0x0 ;  /* 0x0000000000007b1d */ /* 0x000fec0000010000 */
[----:B------:R-:W-:Y:S04]  /*43210*/  STS.128 [R231], R40 ;  /* 0x00000028e7007388 */ /* 0x000fe80000000c00 */
[----:B------:R2:W-:Y:S04]  /*43220*/  STS.128 [R231+0x80], R140 ;  /* 0x0000808ce7007388 */ /* 0x0005e80000000c00 */
[----:B--2---:R-:W2:Y:S04]  /*43230*/  LDL.LU R140, [R1+0x2f0] ;  /* 0x0002f000018c7983 */ /* 0x004ea80000300800 */
[----:B------:R-:W2:Y:S04]  /*43240*/  LDL.LU R141, [R1+0x2f4] ;  /* 0x0002f400018d7983 */ /* 0x000ea80000300800 */
[----:B------:R-:W2:Y:S04]  /*43250*/  LDL.LU R142, [R1+0x2e0] ;  /* 0x0002e000018e7983 */ /* 0x000ea80000300800 */
[----:B------:R-:W2:Y:S01]  /*43260*/  LDL.LU R143, [R1+0x2e4] ;  /* 0x0002e400018f7983 */ /* 0x000ea20000300800 */
        /* <DEDUP_REMOVED lines=10> */
[----:B------:R-:W4:Y:S04]  /*43310*/  LDL.LU R188, [R1+0x720] ;  /* 0x0007200001bc7983 */ /* 0x000f280000300800 */
[----:B------:R-:W4:Y:S04]  /*43320*/  LDL.LU R189, [R1+0x724] ;  /* 0x0007240001bd7983 */ /* 0x000f280000300800 */
[----:B------:R-:W4:Y:S04]  /*43330*/  LDL.LU R190, [R1+0x710] ;  /* 0x0007100001be7983 */ /* 0x000f280000300800 */
[----:B------:R-:W4:Y:S04]  /*43340*/  LDL.LU R191, [R1+0x714] ;  /* 0x0007140001bf7983 */ /* 0x000f280000300800 */
        /* <DEDUP_REMOVED lines=12> */
[----:B----4-:R4:W-:Y:S04]  /*43410*/  STS.128 [R231+0x300], R188 ;  /* 0x000300bce7007388 */ /* 0x0109e80000000c00 */
        /* <DEDUP_REMOVED lines=15> */
[----:B------:R2:W-:Y:S04]  /*43510*/  STS.128 [R231+0x400], R40 ;  /* 0x00040028e7007388 */ /* 0x0005e80000000c00 */
        /* <DEDUP_REMOVED lines=9> */
[----:B----4-:R3:W-:Y:S04]  /*435b0*/  STS.128 [R231+0x500], R188 ;  /* 0x000500bce7007388 */ /* 0x0107e80000000c00 */
[----:B------:R-:W4:Y:S04]  /*435c0*/  LDL.LU R207, [R1+0x420] ;  /* 0x0004200001cf7983 */ /* 0x000f280000300800 */
[----:B------:R-:W4:Y:S04]  /*435d0*/  LDL.LU R201, [R1+0x140] ;  /* 0x0001400001c97983 */ /* 0x000f280000300800 */
[----:B------:R-:W-:Y:S04]  /*435e0*/  STS.128 [R231+0x580], R192 ;  /* 0x000580c0e7007388 */ /* 0x000fe80000000c00 */
[----:B------:R-:W4:Y:S01]  /*435f0*/  LDL.LU R248, [R1+0x424] ;  /* 0x0004240001f87983 */ /* 0x000f220000300800 */
[----:B------:R-:W-:-:S03]  /*43600*/  IMAD R0, R196, c[0x0][0x194], RZ ;  /* 0x00006500c4007a24 */ /* 0x000fc600078e02ff */
[----:B------:R-:W4:Y:S02]  /*43610*/  LDL.LU R249, [R1+0x144] ;  /* 0x0001440001f97983 */ /* 0x000f240000300800 */
[C---:B------:R-:W-:Y:S02]  /*43620*/  LEA R2, P2, R0.reuse, c[0x0][0x170], 0x2 ;  /* 0x00005c0000027a11 */ /* 0x040fe400078410ff */
[----:B---3--:R-:W3:Y:S02]  /*43630*/  LDL.LU R188, [R1+0xa90] ;  /* 0x000a900001bc7983 */ /* 0x008ee40000300800 */
[----:B------:R-:W-:Y:S02]  /*43640*/  LEA.HI.X.SX32 R3, R0, c[0x0][0x174], 0x2, P2 ;  /* 0x00005d0000037a11 */ /* 0x000fe400010f16ff */
[----:B------:R-:W3:Y:S04]  /*43650*/  LDL.LU R184, [R1+0x830] ;  /* 0x0008300001b87983 */ /* 0x000ee80000300800 */
[----:B------:R-:W3:Y:S04]  /*43660*/  LDL.LU R185, [R1+0x834] ;  /* 0x0008340001b97983 */ /* 0x000ee80000300800 */
[----:B------:R-:W3:Y:S04]  /*43670*/  LDL.LU R186, [R1+0x7f0] ;  /* 0x0007f00001ba7983 */ /* 0x000ee80000300800 */
[----:B------:R-:W3:Y:S04]  /*43680*/  LDL.LU R187, [R1+0x7f4] ;  /* 0x0007f40001bb7983 */ /* 0x000ee80000300800 */
[----:B--2---:R2:W-:Y:S02]  /*43690*/  STS.128 [R231+0x600], R40 ;  /* 0x00060028e7007388 */ /* 0x0045e40000000c00 */
[----:B--2---:R-:W-:-:S04]  /*436a0*/  IMAD.MOV.U32 R40, RZ, RZ, c[0x0][0x194] ;  /* 0x00006500ff287624 */ /* 0x004fc800078e00ff */
[----:B------:R-:W-:Y:S01]  /*436b0*/  IMAD R40, R40, 0x80, R0 ;  /* 0x0000008028287824 */ /* 0x000fe200078e0200 */
[----:B------:R2:W-:Y:S04]  /*436c0*/  STS.128 [R231+0x680], R140 ;  /* 0x0006808ce7007388 */ /* 0x0005e80000000c00 */
[----:B--2---:R-:W-:-:S04]  /*436d0*/  LEA R140, P2, R40, c[0x0][0x170], 0x2 ;  /* 0x00005c00288c7a11 */ /* 0x004fc800078410ff */
[----:B------:R-:W-:Y:S02]  /*436e0*/  LEA.HI.X.SX32 R141, R40, c[0x0][0x174], 0x2, P2 ;  /* 0x00005d00288d7a11 */ /* 0x000fe400010f16ff */
[----:B------:R-:W2:Y:S04]  /*436f0*/  LDL.LU R40, [R1+0x838] ;  /* 0x0008380001287983 */ /* 0x000ea80000300800 */
[----:B------:R-:W2:Y:S04]  /*43700*/  LDL.LU R41, [R1+0x83c] ;  /* 0x00083c0001297983 */ /* 0x000ea80000300800 */
[----:B------:R-:W2:Y:S04]  /*43710*/  LDL.LU R42, [R1+0x7f8] ;  /* 0x0007f800012a7983 */ /* 0x000ea80000300800 */
[----:B------:R-:W2:Y:S04]  /*43720*/  LDL.LU R43, [R1+0x7fc] ;  /* 0x0007fc00012b7983 */ /* 0x000ea80000300800 */
[----:B------:R-:W4:Y:S04]  /*43730*/  LDL.LU R203, [R1+0x450] ;  /* 0x0004500001cb7983 */ /* 0x000f280000300800 */
[----:B------:R-:W4:Y:S04]  /*43740*/  LDL.LU R202, [R1+0x150] ;  /* 0x0001500001ca7983 */ /* 0x000f280000300800 */
[----:B---3--:R3:W-:Y:S01]  /*43750*/  STS.128 [R231+0x700], R184 ;  /* 0x000700b8e7007388 */ /* 0x0087e20000000c00 */
[----:B------:R-:W-:-:S02]  /*43760*/  ISETP.GE.AND P5, PT, R196, c[0x0][0x178], PT ;  /* 0x00005e00c4007a0c */ /* 0x000fc40003fa6270 */
[C---:B------:R-:W-:Y:S02]  /*43770*/  ISETP.GE.AND P6, PT, R197.reuse, c[0x0][0x17c], PT ;  /* 0x00005f00c5007a0c */ /* 0x040fe40003fc6270 */
[C---:B------:R-:W-:Y:S02]  /*43780*/  ISETP.LT.AND P5, PT, R197.reuse, c[0x0][0x17c], !P5 ;  /* 0x00005f00c5007a0c */ /* 0x040fe40006fa1270 */
[----:B------:R-:W-:Y:S01]  /*43790*/  ISETP.LT.AND P6, PT, R188, c[0x0][0x178], !P6 ;  /* 0x00005e00bc007a0c */ /* 0x000fe200077c1270 */
[----:B------:R-:W-:-:S04]  /*437a0*/  IMAD R0, R197, c[0x0][0x198], RZ ;  /* 0x00006600c5007a24 */ /* 0x000fc800078e02ff */
[----:B------:R-:W-:-:S04]  /*437b0*/  IMAD.WIDE R142, R0, 0x4, R140 ;  /* 0x00000004008e7825 */ /* 0x000fc800078e028c */
[----:B---3--:R-:W-:Y:S01]  /*437c0*/  IMAD.WIDE R184, R0, 0x4, R2 ;  /* 0x0000000400b87825 */ /* 0x008fe200078e0202 */
[----:B------:R-:W-:Y:S01]  /*437d0*/  ISETP.LT.AND P2, PT, R196, c[0x0][0x178], !P3 ;  /* 0x00005e00c4007a0c */ /* 0x000fe20005f41270 */
[----:B--2---:R2:W-:Y:S04]  /*437e0*/  STS.128 [R231+0x780], R40 ;  /* 0x00078028e7007388 */ /* 0x0045e80000000c00 */
[----:B------:R-:W-:Y:S06]  /*437f0*/  BAR.SYNC.DEFER_BLOCKING 0x0 ;  /* 0x0000000000007b1d */ /* 0x000fec0000010000 */
[----:B--2---:R-:W2:Y:S04]  /*43800*/  LDL.LU R231, [R1+0x1bcc] ;  /* 0x001bcc0001e77983 */ /* 0x004ea80000300800 */
[----:B------:R-:W3:Y:S04]  /*43810*/  LDL.LU R200, [R1+0x454] ;  /* 0x0004540001c87983 */ /* 0x000ee80000300800 */
[----:B------:R-:W2:Y:S01]  /*43820*/  LDL.LU R250, [R1+0x154] ;  /* 0x0001540001fa7983 */ /* 0x000ea20000300800 */
[----:B------:R-:W-:-:S03]  /*43830*/  ISETP.LT.AND P3, PT, R188, c[0x0][0x178], !P3 ;  /* 0x00005e00bc007a0c */ /* 0x000fc60005f61270 */
[----:B----4-:R4:W-:Y:S01]  /*43840*/  @P5 STG.E [R184.64], R207 ;  /* 0x000000cfb8005986 */ /* 0x0109e2000c101904 */
[----:B------:R-:W-:-:S03]  /*43850*/  IADD3 R40, R0, c[0x0][0x198], RZ ;  /* 0x0000660000287a10 */ /* 0x000fc60007ffe0ff */
[----:B------:R1:W-:Y:S01]  /*43860*/  @P6 STG.E [R142.64], R201 ;  /* 0x000000c98e006986 */ /* 0x0003e2000c101904 */
[----:B------:R-:W-:-:S03]  /*43870*/  IADD3 R41, R197, 0x3, RZ ;  /* 0x00000003c5297810 */ /* 0x000fc60007ffe0ff */
[----:B----4-:R-:W4:Y:S04]  /*43880*/  LDL.LU R207, [R1+0x4b0] ;  /* 0x0004b00001cf7983 */ /* 0x010f280000300800 */
[----:B-1----:R-:W4:Y:S01]  /*43890*/  LDL.LU R201, [R1+0x160] ;  /* 0x0001600001c97983 */ /* 0x002f220000300800 */
[----:B------:R-:W-:Y:S01]  /*438a0*/  ISETP.LT.AND P6, PT, R196, c[0x0][0x178], !P4 ;  /* 0x00005e00c4007a0c */ /* 0x000fe200067c1270 */
[----:B------:R-:W-:Y:S01]  /*438b0*/  IMAD.WIDE R42, R40, 0x4, R2 ;  /* 0x00000004282a7825 */ /* 0x000fe200078e0202 */
[----:B------:R-:W-:Y:S02]  /*438c0*/  ISETP.LT.AND P4, PT, R188, c[0x0][0x178], !P4 ;  /* 0x00005e00bc007a0c */ /* 0x000fe40006781270 */
[C---:B------:R-:W-:Y:S02]  /*438d0*/  IADD3 R0, R40.reuse, c[0x0][0x198], RZ ;  /* 0x0000660028007a10 */ /* 0x040fe40007ffe0ff */
[----:B------:R-:W-:Y:S01]  /*438e0*/  ISETP.GE.AND P5, PT, R41, c[0x0][0x17c], PT ;  /* 0x00005f0029007a0c */ /* 0x000fe20003fa6270 */
[--C-:B------:R-:W-:Y:S01]  /*438f0*/  IMAD.WIDE R40, R40, 0x4, R140.reuse ;  /* 0x0000000428287825 */ /* 0x100fe200078e028c */
[----:B------:R1:W-:Y:S03]  /*43900*/  @P2 STG.E [R42.64], R248 ;  /* 0x000000f82a002986 */ /* 0x0003e6000c101904 */
[----:B------:R-:W-:Y:S01]  /*43910*/  IMAD.WIDE R142, R0, 0x4, R140 ;  /* 0x00000004008e7825 */ /* 0x000fe200078e028c */
[----:B------:R1:W-:Y:S01]  /*43920*/  @P3 STG.E [R40.64], R249 ;  /* 0x000000f928003986 */ /* 0x0003e2000c101904 */
[----:B------:R-:W-:-:S02]  /*43930*/  ISETP.LT.AND P3, PT, R196, c[0x0][0x178], !P5 ;  /* 0x00005e00c4007a0c */ /* 0x000fc40006f61270 */
[C---:B-1----:R-:W-:Y:S01]  /*43940*/  IMAD.WIDE R42, R0.reuse, 0x4, R2 ;  /* 0x00000004002a7825 */ /* 0x042fe200078e0202 */
[----:B------:R-:W4:Y:S04]  /*43950*/  LDL.LU R248, [R1+0x4b4] ;  /* 0x0004b40001f87983 */ /* 0x000f280000300800 */
[----:B------:R-:W4:Y:S04]  /*43960*/  LDL.LU R249, [R1+0x164] ;  /* 0x0001640001f97983 */ /* 0x000f280000300800 */
[----:B------:R1:W-:Y:S01]  /*43970*/  @P6 STG.E [R42.64], R203 ;  /* 0x000000cb2a006986 */ /* 0x0003e2000c101904 */
[----:B------:R-:W-:-:S03]  /*43980*/  IADD3 R40, R0, c[0x0][0x198], RZ ;  /* 0x0000660000287a10 */ /* 0x000fc60007ffe0ff */
[----:B------:R1:W-:Y:S01]  /*43990*/  @P4 STG.E [R142.64], R202 ;  /* 0x000000ca8e004986 */ /* 0x0003e2000c101904 */
[----:B------:R-:W-:Y:S02]  /*439a0*/  ISETP.LT.AND P4, PT, R188, c[0x0][0x178], !P5 ;  /* 0x00005e00bc007a0c */ /* 0x000fe40006f81270 */
[----:B------:R-:W-:Y:S01]  /*439b0*/  IADD3 R41, R197, 0x5, RZ ;  /* 0x00000005c5297810 */ /* 0x000fe20007ffe0ff */
[----:B-1----:R-:W4:Y:S04]  /*439c0*/  LDL.LU R203, [R1+0x580] ;  /* 0x0005800001cb7983 */ /* 0x002f280000300800 */
[----:B------:R-:W4:Y:S01]  /*439d0*/  LDL.LU R202, [R1+0x180] ;  /* 0x0001800001ca7983 */ /* 0x000f220000300800 */
[C---:B------:R-:W-:Y:S01]  /*439e0*/  IMAD.WIDE R42, R40.reuse, 0x4, R2 ;  /* 0x00000004282a7825 */ /* 0x040fe200078e0202 */
[----:B------:R-:W-:-:S02]  /*439f0*/  IADD3 R0, R40, c[0x0][0x198], RZ ;  /* 0x0000660028007a10 */ /* 0x000fc40007ffe0ff */
[----:B------:R-:W-:Y:S01]  /*43a00*/  ISETP.GE.AND P5, PT, R41, c[0x0][0x17c], PT ;  /* 0x00005f0029007a0c */ /* 0x000fe20003fa6270 */
[----:B------:R-:W-:Y:S01]  /*43a10*/  IMAD.WIDE R40, R40, 0x4, R140 ;  /* 0x0000000428287825 */ /* 0x000fe200078e028c */
[----:B---3--:R1:W-:Y:S04]  /*43a20*/  @P3 STG.E [R42.64], R200 ;  /* 0x000000c82a003986 */ /* 0x0083e8000c101904 */
[----:B--2---:R2:W-:Y:S04]  /*43a30*/  @P4 STG.E [R40.64], R250 ;  /* 0x000000fa28004986 */ /* 0x0045e8000c101904 */
[----:B-1----:R-:W3:Y:S04]  /*43a40*/  LDL.LU R200, [R1+0x584] ;  /* 0x0005840001c87983 */ /* 0x002ee80000300800 */
[----:B--2---:R-:W2:Y:S01]  /*43a50*/  LDL.LU R250, [R1+0x184] ;  /* 0x0001840001fa7983 */ /* 0x004ea20000300800 */
[----:B------:R-:W-:-:S04]  /*43a60*/  IADD3 R184, R197, 0x4, RZ ;  /* 0x00000004c5b87810 */ /* 0x000fc80007ffe0ff */
[----:B------:R-:W-:-:S04]  /*43a70*/  ISETP.GE.AND P2, PT, R184, c[0x0][0x17c], PT ;  /* 0x00005f00b8007a0c */ /* 0x000fc80003f46270 */
[----:B------:R-:W-:Y:S02]  /*43a80*/  ISETP.LT.AND P6, PT, R196, c[0x0][0x178], !P2 ;  /* 0x00005e00c4007a0c */ /* 0x000fe400057c1270 */
[----:B------:R-:W-:Y:S01]  /*43a90*/  ISETP.LT.AND P2, PT, R188, c[0x0][0x178], !P2 ;  /* 0x00005e00bc007a0c */ /* 0x000fe20005741270 */
[----:B------:R-:W-:Y:S01]  /*43aa0*/  IMAD.WIDE R42, R0, 0x4, R2 ;  /* 0x00000004002a7825 */ /* 0x000fe200078e0202 */
[----:B------:R-:W-:-:S03]  /*43ab0*/  IADD3 R184, R197, 0x6, RZ ;  /* 0x00000006c5b87810 */ /* 0x000fc60007ffe0ff */
[----:B------:R-:W-:Y:S01]  /*43ac0*/  IMAD.WIDE R142, R0, 0x4, R140 ;  /* 0x00000004008e7825 */ /* 0x000fe200078e028c */
[----:B------:R-:W-:Y:S02]  /*43ad0*/  ISETP.LT.AND P4, PT, R196, c[0x0][0x178], !P5 ;  /* 0x00005e00c4007a0c */ /* 0x000fe40006f81270 */
[----:B------:R-:W-:-:S03]  /*43ae0*/  ISETP.GE.AND P3, PT, R184, c[0x0][0x17c], PT ;  /* 0x00005f00b8007a0c */ /* 0x000fc60003f66270 */
[----:B----4-:R1:W-:Y:S01]  /*43af0*/  @P6 STG.E [R42.64], R207 ;  /* 0x000000cf2a006986 */ /* 0x0103e2000c101904 */
[----:B------:R-:W-:-:S03]  /*43b00*/  IADD3 R40, R0, c[0x0][0x198], RZ ;  /* 0x0000660000287a10 */ /* 0x000fc60007ffe0ff */
[----:B------:R4:W-:Y:S01]  /*43b10*/  @P2 STG.E [R142.64], R201 ;  /* 0x000000c98e002986 */ /* 0x0009e2000c101904 */
[----:B------:R-:W-:Y:S02]  /*43b20*/  ISETP.LT.AND P2, PT, R188, c[0x0][0x178], !P5 ;  /* 0x00005e00bc007a0c */ /* 0x000fe40006f41270 */
[----:B------:R-:W-:Y:S01]  /*43b30*/  IADD3 R41, R197, 0x7, RZ ;  /* 0x00000007c5297810 */ /* 0x000fe20007ffe0ff */
[----:B-1----:R-:W2:Y:S04]  /*43b40*/  LDL.LU R207, [R1+0x650] ;  /* 0x0006500001cf7983 */ /* 0x002ea80000300800 */
[----:B----4-:R-:W4:Y:S01]  /*43b50*/  LDL.LU R201, [R1+0x310] ;  /* 0x0003100001c97983 */ /* 0x010f220000300800 */
[----:B------:R-:W-:Y:S01]  /*43b60*/  ISETP.LT.AND P6, PT, R196, c[0x0][0x178], !P3 ;  /* 0x00005e00c4007a0c */ /* 0x000fe20005fc1270 */
[----:B------:R-:W-:Y:S01]  /*43b70*/  IMAD.WIDE R42, R40, 0x4, R2 ;  /* 0x00000004282a7825 */ /* 0x000fe200078e0202 */
[----:B------:R-:W-:-:S02]  /*43b80*/  ISETP.LT.AND P3, PT, R188, c[0x0][0x178], !P3 ;  /* 0x00005e00bc007a0c */ /* 0x000fc40005f61270 */
[C---:B------:R-:W-:Y:S02]  /*43b90*/  IADD3 R0, R40.reuse, c[0x0][0x198], RZ ;  /* 0x0000660028007a10 */ /* 0x040fe40007ffe0ff */
[----:B------:R-:W-:Y:S01]  /*43ba0*/  ISETP.GE.AND P5, PT, R41, c[0x0][0x17c], PT ;  /* 0x00005f0029007a0c */ /* 0x000fe20003fa6270 */
[--C-:B------:R-:W-:Y:S01]  /*43bb0*/  IMAD.WIDE R40, R40, 0x4, R140.reuse ;  /* 0x0000000428287825 */ /* 0x100fe200078e028c */
[----:B------:R1:W-:Y:S03]  /*43bc0*/  @P4 STG.E [R42.64], R248 ;  /* 0x000000f82a004986 */ /* 0x0003e6000c101904 */
[----:B------:R-:W-:Y:S01]  /*43bd0*/  IMAD.WIDE R142, R0, 0x4, R140 ;  /* 0x00000004008e7825 */ /* 0x000fe200078e028c */
[----:B------:R1:W-:Y:S01]  /*43be0*/  @P2 STG.E [R40.64], R249 ;  /* 0x000000f928002986 */ /* 0x0003e2000c101904 */
[----:B------:R-:W-:Y:S02]  /*43bf0*/  ISETP.LT.AND P2, PT, R196, c[0x0][0x178], !P5 ;  /* 0x00005e00c4007a0c */ /* 0x000fe40006f41270 */
        /* <DEDUP_REMOVED lines=27> */
[----:B------:R1:W-:Y:S01]  /*43db0*/  @P6 STG.E [R42.64], R207 ;  /* 0x000000cf2a006986 */ /* 0x0003e2000c101904 */
[----:B------:R-:W-:-:S03]  /*43dc0*/  IADD3 R40, R0, c[0x0][0x198], RZ ;  /* 0x0000660000287a10 */ /* 0x000fc60007ffe0ff */
[----:B----4-:R4:W-:Y:S01]  /*43dd0*/  @P4 STG.E [R142.64], R201 ;  /* 0x000000c98e004986 */ /* 0x0109e2000c101904 */
        /* <DEDUP_REMOVED lines=185> */
[----:B------:R-:W-:-:S04]  /*44970*/  IMAD.WIDE R40, R40, 0x4, R140 ;  /* 0x0000000428287825 */ /* 0x000fc800078e028c */
[----:B------:R-:W-:Y:S01]  /*44980*/  IMAD.WIDE R142, R0, 0x4, R140 ;  /* 0x00000004008e7825 */ /* 0x000fe200078e028c */
[----:B------:R1:W-:Y:S04]  /*44990*/  @P2 STG.E [R42.64], R248 ;  /* 0x000000f82a002986 */ /* 0x0003e8000c101904 */
[----:B------:R1:W-:Y:S01]  /*449a0*/  @P3 STG.E [R40.64], R249 ;  /* 0x000000f928003986 */ /* 0x0003e2000c101904 */
[----:B------:R-:W-:Y:S01]  /*449b0*/  ISETP.LT.AND P3, PT, R196, c[0x0][0x178], !P5 ;  /* 0x00005e00c4007a0c */ /* 0x000fe20006f61270 */
[C---:B-1----:R-:W-:Y:S02]  /*449c0*/  IMAD.WIDE R42, R0.reuse, 0x4, R2 ;  /* 0x00000004002a7825 */ /* 0x042fe400078e0202 */
        /* <DEDUP_REMOVED lines=2450> */
[----:B------:R-:W-:Y:S02]  /*4e2f0*/  IADD3 R41, R197, 0xfb, RZ ;  /* 0x000000fbc5297810 */ /* 0x000fe40007ffe0ff */
[----:B------:R-:W-:Y:S02]  /*4e300*/  ISETP.LT.AND P6, PT, R196, c[0x0][0x178], !P2 ;  /* 0x00005e00c4007a0c */ /* 0x000fe400057c1270 */
[----:B------:R-:W-:Y:S01]  /*4e310*/  ISETP.LT.AND P2, PT, R188, c[0x0][0x178], !P2 ;  /* 0x00005e00bc007a0c */ /* 0x000fe20005741270 */
[----:B-1----:R-:W2:Y:S01]  /*4e320*/  LDL.LU R207, [R1+0xe88] ;  /* 0x000e880001cf7983 */ /* 0x002ea20000300800 */
[C---:B------:R-:W-:Y:S01]  /*4e330*/  IMAD.WIDE R42, R40.reuse, 0x4, R2 ;  /* 0x00000004282a7825 */ /* 0x040fe200078e0202 */
[----:B------:R-:W-:-:S02]  /*4e340*/  IADD3 R0, R40, c[0x0][0x198], RZ ;  /* 0x0000660028007a10 */ /* 0x000fc40007ffe0ff */
[----:B----4-:R-:W4:Y:S01]  /*4e350*/  LDL.LU R201, [R1+0x8a8] ;  /* 0x0008a80001c97983 */ /* 0x010f220000300800 */
        /* <DEDUP_REMOVED lines=13> */
[----:B------:R-:W-:Y:S02]  /*4e430*/  IADD3 R41, R197, 0xfd, RZ ;  /* 0x000000fdc5297810 */ /* 0x000fe40007ffe0ff */
[C---:B------:R-:W-:Y:S01]  /*4e440*/  IADD3 R0, R40.reuse, c[0x0][0x198], RZ ;  /* 0x0000660028007a10 */ /* 0x040fe20007ffe0ff */
[----:B-1----:R-:W4:Y:S01]  /*4e450*/  LDL.LU R203, [R1+0xe98] ;  /* 0x000e980001cb7983 */ /* 0x002f220000300800 */
[C---:B------:R-:W-:Y:S01]  /*4e460*/  IMAD.WIDE R42, R40.reuse, 0x4, R2 ;  /* 0x00000004282a7825 */ /* 0x040fe200078e0202 */
[----:B------:R-:W-:Y:S02]  /*4e470*/  ISETP.GE.AND P5, PT, R41, c[0x0][0x17c], PT ;  /* 0x00005f0029007a0c */ /* 0x000fe40003fa6270 */
[----:B------:R-:W4:Y:S01]  /*4e480*/  LDL.LU R202, [R1+0x8b8] ;  /* 0x0008b80001ca7983 */ /* 0x000f220000300800 */
[----:B------:R-:W-:-:S03]  /*4e490*/  IMAD.WIDE R40, R40, 0x4, R140 ;  /* 0x0000000428287825 */ /* 0x000fc600078e028c */
        /* <DEDUP_REMOVED lines=9> */
[----:B------:R-:W-:Y:S02]  /*4e530*/  ISETP.LT.AND P2, PT, R196, c[0x0][0x178], !P5 ;  /* 0x00005e00c4007a0c */ /* 0x000fe40006f41270 */
[----:B------:R-:W-:Y:S01]  /*4e540*/  ISETP.LT.AND P5, PT, R188, c[0x0][0x178], !P5 ;  /* 0x00005e00bc007a0c */ /* 0x000fe20006fa1270 */
[C---:B------:R-:W-:Y:S01]  /*4e550*/  IMAD.WIDE R142, R0.reuse, 0x4, R140 ;  /* 0x00000004008e7825 */ /* 0x040fe200078e028c */
[----:B------:R-:W-:Y:S02]  /*4e560*/  IADD3 R40, R0, c[0x0][0x198], RZ ;  /* 0x0000660000287a10 */ /* 0x000fe40007ffe0ff */
[----:B------:R-:W-:-:S02]  /*4e570*/  IADD3 R184, R197, 0xfe, RZ ;  /* 0x000000fec5b87810 */ /* 0x000fc40007ffe0ff */
[----:B------:R-:W-:Y:S01]  /*4e580*/  IADD3 R41, R197, 0xff, RZ ;  /* 0x000000ffc5297810 */ /* 0x000fe20007ffe0ff */
[----:B------:R1:W-:Y:S01]  /*4e590*/  @P6 STG.E [R42.64], R207 ;  /* 0x000000cf2a006986 */ /* 0x0003e2000c101904 */
[----:B------:R-:W-:-:S03]  /*4e5a0*/  ISETP.GE.AND P4, PT, R184, c[0x0][0x17c], PT ;  /* 0x00005f00b8007a0c */ /* 0x000fc60003f86270 */
[----:B----4-:R4:W-:Y:S01]  /*4e5b0*/  @P3 STG.E [R142.64], R201 ;  /* 0x000000c98e003986 */ /* 0x0109e2000c101904 */
[C---:B------:R-:W-:Y:S02]  /*4e5c0*/  IADD3 R0, R40.reuse, c[0x0][0x198], RZ ;  /* 0x0000660028007a10 */ /* 0x040fe40007ffe0ff */
[----:B------:R-:W-:Y:S01]  /*4e5d0*/  ISETP.GE.AND P3, PT, R41, c[0x0][0x17c], PT ;  /* 0x00005f0029007a0c */ /* 0x000fe20003f66270 */
[----:B-1----:R-:W2:Y:S01]  /*4e5e0*/  LDL.LU R207, [R1+0x600] ;  /* 0x0006000001cf7983 */ /* 0x002ea20000300800 */
[----:B------:R-:W-:-:S03]  /*4e5f0*/  IMAD.WIDE R42, R40, 0x4, R2 ;  /* 0x00000004282a7825 */ /* 0x000fc600078e0202 */
[----:B----4-:R-:W4:Y:S01]  /*4e600*/  LDL.LU R201, [R1+0x220] ;  /* 0x0002200001c97983 */ /* 0x010f220000300800 */
[--C-:B------:R-:W-:Y:S01]  /*4e610*/  IMAD.WIDE R40, R40, 0x4, R140.reuse ;  /* 0x0000000428287825 */ /* 0x100fe200078e028c */
[----:B------:R-:W-:Y:S02]  /*4e620*/  ISETP.LT.AND P6, PT, R196, c[0x0][0x178], !P4 ;  /* 0x00005e00c4007a0c */ /* 0x000fe400067c1270 */
[----:B------:R-:W-:Y:S02]  /*4e630*/  ISETP.LT.AND P4, PT, R188, c[0x0][0x178], !P4 ;  /* 0x00005e00bc007a0c */ /* 0x000fe40006781270 */
[----:B------:R-:W-:Y:S01]  /*4e640*/  IADD3 R184, R197, 0x100, RZ ;  /* 0x00000100c5b87810 */ /* 0x000fe20007ffe0ff */
[----:B------:R-:W-:Y:S01]  /*4e650*/  IMAD.WIDE R142, R0, 0x4, R140 ;  /* 0x00000004008e7825 */ /* 0x000fe200078e028c */
[----:B------:R1:W-:Y:S04]  /*4e660*/  @P2 STG.E [R42.64], R248 ;  /* 0x000000f82a002986 */ /* 0x0003e8000c101904 */
[----:B------:R1:W-:Y:S01]  /*4e670*/  @P5 STG.E [R40.64], R249 ;  /* 0x000000f928005986 */ /* 0x0003e2000c101904 */
[----:B------:R-:W-:-:S03]  /*4e680*/  ISETP.LT.AND P5, PT, R196, c[0x0][0x178], !P3 ;  /* 0x00005e00c4007a0c */ /* 0x000fc60005fa1270 */
[----:B-1----:R-:W4:Y:S04]  /*4e690*/  LDL.LU R248, [R1+0x604] ;  /* 0x0006040001f87983 */ /* 0x002f280000300800 */
[----:B------:R-:W4:Y:S01]  /*4e6a0*/  LDL.LU R249, [R1+0x224] ;  /* 0x0002240001f97983 */ /* 0x000f220000300800 */
[----:B------:R-:W-:Y:S01]  /*4e6b0*/  IMAD.WIDE R42, R0, 0x4, R2 ;  /* 0x00000004002a7825 */ /* 0x000fe200078e0202 */
[----:B------:R-:W-:Y:S02]  /*4e6c0*/  ISETP.LT.AND P3, PT, R188, c[0x0][0x178], !P3 ;  /* 0x00005e00bc007a0c */ /* 0x000fe40005f61270 */
[----:B------:R-:W-:Y:S02]  /*4e6d0*/  ISETP.GE.AND P2, PT, R184, c[0x0][0x17c], PT ;  /* 0x00005f00b8007a0c */ /* 0x000fe40003f46270 */
[----:B------:R-:W-:Y:S01]  /*4e6e0*/  IADD3 R40, R0, c[0x0][0x198], RZ ;  /* 0x0000660000287a10 */ /* 0x000fe20007ffe0ff */
[----:B------:R1:W-:Y:S01]  /*4e6f0*/  @P6 STG.E [R42.64], R203 ;  /* 0x000000cb2a006986 */ /* 0x0003e2000c101904 */
[----:B------:R-:W-:-:S02]  /*4e700*/  IADD3 R41, R197, 0x101, RZ ;  /* 0x00000101c5297810 */ /* 0x000fc40007ffe0ff */
[----:B------:R-:W-:Y:S01]  /*4e710*/  ISETP.LT.AND P6, PT, R188, c[0x0][0x178], !P2 ;  /* 0x00005e00bc007a0c */ /* 0x000fe200057c1270 */
[----:B------:R1:W-:Y:S01]  /*4e720*/  @P4 STG.E [R142.64], R202 ;  /* 0x000000ca8e004986 */ /* 0x0003e2000c101904 */
[----:B------:R-:W-:Y:S02]  /*4e730*/  ISETP.LT.AND P4, PT, R196, c[0x0][0x178], !P2 ;  /* 0x00005e00c4007a0c */ /* 0x000fe40005781270 */
[C---:B------:R-:W-:Y:S02]  /*4e740*/  IADD3 R0, R40.reuse, c[0x0][0x198], RZ ;  /* 0x0000660028007a10 */ /* 0x040fe40007ffe0ff */
[----:B------:R-:W-:Y:S01]  /*4e750*/  ISETP.GE.AND P2, PT, R41, c[0x0][0x17c], PT ;  /* 0x00005f0029007a0c */ /* 0x000fe20003f46270 */
[----:B-1----:R-:W4:Y:S01]  /*4e760*/  LDL.LU R203, [R1+0x920] ;  /* 0x0009200001cb7983 */ /* 0x002f220000300800 */
[----:B------:R-:W-:-:S03]  /*4e770*/  IMAD.WIDE R42, R40, 0x4, R2 ;  /* 0x00000004282a7825 */ /* 0x000fc600078e0202 */
[----:B------:R-:W4:Y:S01]  /*4e780*/  LDL.LU R202, [R1+0x240] ;  /* 0x0002400001ca7983 */ /* 0x000f220000300800 */
[----:B------:R-:W-:-:S03]  /*4e790*/  IMAD.WIDE R40, R40, 0x4, R140 ;  /* 0x0000000428287825 */ /* 0x000fc600078e028c */
[----:B---3--:R1:W-:Y:S04]  /*4e7a0*/  @P5 STG.E [R42.64], R200 ;  /* 0x000000c82a005986 */ /* 0x0083e8000c101904 */
[----:B--2---:R2:W-:Y:S04]  /*4e7b0*/  @P3 STG.E [R40.64], R250 ;  /* 0x000000fa28003986 */ /* 0x0045e8000c101904 */
[----:B-1----:R-:W3:Y:S04]  /*4e7c0*/  LDL.LU R200, [R1+0x924] ;  /* 0x0009240001c87983 */ /* 0x002ee80000300800 */
[----:B--2---:R-:W2:Y:S01]  /*4e7d0*/  LDL.LU R250, [R1+0x244] ;  /* 0x0002440001fa7983 */ /* 0x004ea20000300800 */
[----:B------:R-:W-:Y:S01]  /*4e7e0*/  IMAD.WIDE R42, R0, 0x4, R2 ;  /* 0x00000004002a7825 */ /* 0x000fe200078e0202 */
[----:B------:R-:W-:-:S02]  /*4e7f0*/  ISETP.LT.AND P3, PT, R196, c[0x0][0x178], !P2 ;  /* 0x00005e00c4007a0c */ /* 0x000fc40005761270 */
[----:B------:R-:W-:Y:S01]  /*4e800*/  ISETP.LT.AND P2, PT, R188, c[0x0][0x178], !P2 ;  /* 0x00005e00bc007a0c */ /* 0x000fe20005741270 */
[C---:B------:R-:W-:Y:S01]  /*4e810*/  IMAD.WIDE R142, R0.reuse, 0x4, R140 ;  /* 0x00000004008e7825 */ /* 0x040fe200078e028c */
[----:B------:R-:W-:Y:S02]  /*4e820*/  IADD3 R40, R0, c[0x0][0x198], RZ ;  /* 0x0000660000287a10 */ /* 0x000fe40007ffe0ff */
[C---:B------:R-:W-:Y:S02]  /*4e830*/  IADD3 R184, R197.reuse, 0x102, RZ ;  /* 0x00000102c5b87810 */ /* 0x040fe40007ffe0ff */
[----:B------:R-:W-:Y:S02]  /*4e840*/  IADD3 R41, R197, 0x105, RZ ;  /* 0x00000105c5297810 */ /* 0x000fe40007ffe0ff */
[----:B------:R-:W-:Y:S02]  /*4e850*/  ISETP.GE.AND P5, PT, R184, c[0x0][0x17c], PT ;  /* 0x00005f00b8007a0c */ /* 0x000fe40003fa6270 */
[----:B------:R-:W-:Y:S01]  /*4e860*/  IADD3 R0, R40, c[0x0][0x198], RZ ;  /* 0x0000660028007a10 */ /* 0x000fe20007ffe0ff */
[----:B------:R1:W-:Y:S01]  /*4e870*/  @P4 STG.E [R42.64], R207 ;  /* 0x000000cf2a004986 */ /* 0x0003e2000c101904 */
[----:B------:R-:W-:-:S03]  /*4e880*/  ISETP.GE.AND P4, PT, R41, c[0x0][0x17c], PT ;  /* 0x00005f0029007a0c */ /* 0x000fc60003f86270 */
[----:B----4-:R4:W-:Y:S01]  /*4e890*/  @P6 STG.E [R142.64], R201 ;  /* 0x000000c98e006986 */ /* 0x0109e2000c101904 */
[----:B------:R-:W-:-:S03]  /*4e8a0*/  ISETP.LT.AND P6, PT, R196, c[0x0][0x178], !P5 ;  /* 0x00005e00c4007a0c */ /* 0x000fc60006fc1270 */
[----:B-1----:R-:W2:Y:S01]  /*4e8b0*/  LDL.LU R207, [R1+0xa20] ;  /* 0x000a200001cf7983 */ /* 0x002ea20000300800 */
[----:B------:R-:W-:-:S03]  /*4e8c0*/  IMAD.WIDE R42, R40, 0x4, R2 ;  /* 0x00000004282a7825 */ /* 0x000fc600078e0202 */
[----:B----4-:R-:W4:Y:S01]  /*4e8d0*/  LDL.LU R201, [R1+0x250] ;  /* 0x0002500001c97983 */ /* 0x010f220000300800 */
[----:B------:R-:W-:Y:S01]  /*4e8e0*/  IMAD.WIDE R40, R40, 0x4, R140 ;  /* 0x0000000428287825 */ /* 0x000fe200078e028c */
[----:B------:R-:W-:-:S03]  /*4e8f0*/  ISETP.LT.AND P5, PT, R188, c[0x0][0x178], !P5 ;  /* 0x00005e00bc007a0c */ /* 0x000fc60006fa1270 */
        /* <DEDUP_REMOVED lines=8> */
[----:B------:R-:W-:Y:S02]  /*4e980*/  IADD3 R40, R0, c[0x0][0x198], RZ ;  /* 0x0000660000287a10 */ /* 0x000fe40007ffe0ff */
[----:B------:R-:W-:Y:S01]  /*4e990*/  IADD3 R41, R197, 0x107, RZ ;  /* 0x00000107c5297810 */ /* 0x000fe20007ffe0ff */
[----:B------:R1:W-:Y:S01]  /*4e9a0*/  @P6 STG.E [R42.64], R203 ;  /* 0x000000cb2a006986 */ /* 0x0003e2000c101904 */
[----:B------:R-:W-:-:S03]  /*4e9b0*/  ISETP.LT.AND P6, PT, R188, c[0x0][0x178], !P0 ;  /* 0x00005e00bc007a0c */ /* 0x000fc600047c1270 */
        /* <DEDUP_REMOVED lines=12> */
[----:B------:R-:W-:Y:S01]  /*4ea80*/  IADD3 R184, R197, 0x106, RZ ;  /* 0x00000106c5b87810 */ /* 0x000fe20007ffe0ff */
[----:B------:R-:W-:Y:S01]  /*4ea90*/  IMAD.WIDE R42, R0, 0x4, R2 ;  /* 0x00000004002a7825 */ /* 0x000fe200078e0202 */
[----:B------:R-:W-:-:S02]  /*4eaa0*/  ISETP.LT.AND P1, PT, R196, c[0x0][0x178], !P4 ;  /* 0x00005e00c4007a0c */ /* 0x000fc40006721270 */
[----:B------:R-:W-:Y:S01]  /*4eab0*/  ISETP.LT.AND P4, PT, R188, c[0x0][0x178], !P4 ;  /* 0x00005e00bc007a0c */ /* 0x000fe20006781270 */
[----:B------:R-:W-:Y:S01]  /*4eac0*/  IMAD.WIDE R142, R0, 0x4, R140 ;  /* 0x00000004008e7825 */ /* 0x000fe200078e028c */
[----:B------:R-:W-:Y:S02]  /*4ead0*/  ISETP.GE.AND P3, PT, R184, c[0x0][0x17c], PT ;  /* 0x00005f00b8007a0c */ /* 0x000fe40003f66270 */
[----:B------:R-:W-:Y:S02]  /*4eae0*/  IADD3 R40, R0, c[0x0][0x198], RZ ;  /* 0x0000660000287a10 */ /* 0x000fe40007ffe0ff */
[----:B------:R-:W-:Y:S02]  /*4eaf0*/  IADD3 R41, R197, 0x109, RZ ;  /* 0x00000109c5297810 */ /* 0x000fe40007ffe0ff */
[----:B------:R-:W-:Y:S01]  /*4eb00*/  IADD3 R0, R40, c[0x0][0x198], RZ ;  /* 0x0000660028007a10 */ /* 0x000fe20007ffe0ff */
[----:B------:R1:W-:Y:S01]  /*4eb10*/  @P5 STG.E [R42.64], R207 ;  /* 0x000000cf2a005986 */ /* 0x0003e2000c101904 */
[----:B------:R-:W-:-:S03]  /*4eb20*/  ISETP.LT.AND P5, PT, R196, c[0x0][0x178], !P3 ;  /* 0x00005e00c4007a0c */ /* 0x000fc60005fa1270 */
[----:B----4-:R4:W-:Y:S01]  /*4eb30*/  @P6 STG.E [R142.64], R201 ;  /* 0x000000c98e006986 */ /* 0x0109e2000c101904 */
[----:B------:R-:W-:Y:S02]  /*4eb40*/  ISETP.LT.AND P6, PT, R188, c[0x0][0x178], !P3 ;  /* 0x00005e00bc007a0c */ /* 0x000fe40005fc1270 */
[----:B------:R-:W-:Y:S01]  /*4eb50*/  ISETP.GE.AND P3, PT, R41, c[0x0][0x17c], PT ;  /* 0x00005f0029007a0c */ /* 0x000fe20003f66270 */
[----:B-1----:R-:W2:Y:S01]  /*4eb60*/  LDL.LU R207, [R1+0xb30] ;  /* 0x000b300001cf7983 */ /* 0x002ea20000300800 */
[----:B------:R-:W-:-:S03]  /*4eb70*/  IMAD.WIDE R42, R40, 0x4, R2 ;  /* 0x00000004282a7825 */ /* 0x000fc600078e0202 */
[----:B----4-:R-:W4:Y:S01]  /*4eb80*/  LDL.LU R201, [R1+0x3a0] ;  /* 0x0003a00001c97983 */ /* 0x010f220000300800 */
[----:B------:R-:W-:Y:S01]  /*4eb90*/  IMAD.WIDE R40, R40, 0x4, R140 ;  /* 0x0000000428287825 */ /* 0x000fe200078e028c */
[----:B------:R-:W-:-:S03]  /*4eba0*/  IADD3 R184, R197, 0x108, RZ ;  /* 0x00000108c5b87810 */ /* 0x000fc60007ffe0ff */
[----:B------:R-:W-:Y:S01]  /*4ebb0*/  IMAD.WIDE R142, R0, 0x4, R140 ;  /* 0x00000004008e7825 */ /* 0x000fe200078e028c */
[----:B------:R-:W-:Y:S01]  /*4ebc0*/  ISETP.GE.AND P2, PT, R184, c[0x0][0x17c], PT ;  /* 0x00005f00b8007a0c */ /* 0x000fe20003f46270 */
        /* <DEDUP_REMOVED lines=597> */
[----:B------:R-:W-:Y:S01]  /*51120*/  ISETP.LT.AND P3, PT, R196, c[0x0][0x178], !P2 ;  /* 0x00005e00c4007a0c */ /* 0x000fe20005761270 */
[----:B------:R-:W2:Y:S01]  /*51130*/  LDL.LU R205, [R1+0xb10] ;  /* 0x000b100001cd7983 */ /* 0x000ea20000300800 */
[----:B------:R-:W-:Y:S01]  /*51140*/  ISETP.LT.AND P2, PT, R188, c[0x0][0x178], !P2 ;  /* 0x00005e00bc007a0c */ /* 0x000fe20005741270 */
[----:B------:R-:W-:Y:S01]  /*51150*/  IMAD.WIDE R142, R0, 0x4, R140 ;  /* 0x00000004008e7825 */ /* 0x000fe200078e028c */
[----:B------:R-:W-:-:S02]  /*51160*/  ISETP.GE.AND P4, PT, R184, c[0x0][0x17c], PT ;  /* 0x00005f00b8007a0c */ /* 0x000fc40003f86270 */
        /* <DEDUP_REMOVED lines=8> */
[C---:B-1----:R-:W-:Y:S01]  /*511f0*/  IMAD.WIDE R42, R40.reuse, 0x4, R2 ;  /* 0x00000004282a7825 */ /* 0x042fe200078e0202 */
[----:B----4-:R-:W4:Y:S03]  /*51200*/  LDL.LU R201, [R1+0x3d0] ;  /* 0x0003d00001c97983 */ /* 0x010f260000300800 */
        /* <DEDUP_REMOVED lines=11> */
[----:B------:R-:W-:Y:S01]  /*512c0*/  IADD3 R40, R0, c[0x0][0x198], RZ ;  /* 0x0000660000287a10 */ /* 0x000fe20007ffe0ff */
[----:B------:R-:W4:Y:S01]  /*512d0*/  LDL.LU R206, [R1+0xc20] ;  /* 0x000c200001ce7983 */ /* 0x000f220000300800 */
[----:B------:R-:W-:-:S03]  /*512e0*/  IADD3 R41, R197, 0x143, RZ ;  /* 0x00000143c5297810 */ /* 0x000fc60007ffe0ff */
[----:B------:R1:W-:Y:S01]  /*512f0*/  @P5 STG.E [R42.64], R203 ;  /* 0x000000cb2a005986 */ /* 0x0003e2000c101904 */
[----:B------:R-:W-:-:S03]  /*51300*/  ISETP.LT.AND P5, PT, R196, c[0x0][0x178], !P0 ;  /* 0x00005e00c4007a0c */ /* 0x000fc600047a1270 */
[----:B------:R-:W-:Y:S01]  /*51310*/  @P6 STG.E [R142.64], R202 ;  /* 0x000000ca8e006986 */ /* 0x000fe2000c101904 */
[----:B------:R-:W-:Y:S02]  /*51320*/  ISETP.LT.AND P6, PT, R188, c[0x0][0x178], !P0 ;  /* 0x00005e00bc007a0c */ /* 0x000fe400047c1270 */
[C---:B------:R-:W-:Y:S01]  /*51330*/  IADD3 R0, R40.reuse, c[0x0][0x198], RZ ;  /* 0x0000660028007a10 */ /* 0x040fe20007ffe0ff */
[----:B------:R-:W4:Y:S01]  /*51340*/  LDL.LU R207, [R1+0x230] ;  /* 0x0002300001cf7983 */ /* 0x000f220000300800 */
[----:B------:R-:W-:Y:S01]  /*51350*/  ISETP.GE.AND P0, PT, R41, c[0x0][0x17c], PT ;  /* 0x00005f0029007a0c */ /* 0x000fe20003f06270 */
[C---:B-1----:R-:W-:Y:S02]  /*51360*/  IMAD.WIDE R42, R40.reuse, 0x4, R2 ;  /* 0x00000004282a7825 */ /* 0x042fe400078e0202 */
[----:B------:R-:W4:Y:S02]  /*51370*/  LDL.LU R203, [R1+0xc24] ;  /* 0x000c240001cb7983 */ /* 0x000f240000300800 */
[----:B------:R-:W-:-:S02]  /*51380*/  IMAD.WIDE R40, R40, 0x4, R140 ;  /* 0x0000000428287825 */ /* 0x000fc400078e028c */
[----:B---3--:R-:W-:Y:S04]  /*51390*/  @P2 STG.E [R42.64], R200 ;  /* 0x000000c82a002986 */ /* 0x008fe8000c101904 */
[----:B--2---:R1:W-:Y:S04]  /*513a0*/  @P1 STG.E [R40.64], R250 ;  /* 0x000000fa28001986 */ /* 0x0043e8000c101904 */
[----:B-1----:R-:W2:Y:S01]  /*513b0*/  LDL.LU R250, [R1+0x234] ;  /* 0x0002340001fa7983 */ /* 0x002ea20000300800 */
[----:B------:R-:W-:Y:S01]  /*513c0*/  IADD3 R184, R197, 0x142, RZ ;  /* 0x00000142c5b87810 */ /* 0x000fe20007ffe0ff */
[----:B------:R-:W-:Y:S01]  /*513d0*/  IMAD.WIDE R42, R0, 0x4, R2 ;  /* 0x00000004002a7825 */ /* 0x000fe200078e0202 */
[----:B------:R-:W-:Y:S01]  /*513e0*/  ISETP.LT.AND P1, PT, R196, c[0x0][0x178], !P4 ;  /* 0x00005e00c4007a0c */ /* 0x000fe20006721270 */
[----:B------:R-:W3:Y:S01]  /*513f0*/  LDL.LU R202, [R1+0xe30] ;  /* 0x000e300001ca7983 */ /* 0x000ee20000300800 */
[----:B------:R-:W-:Y:S01]  /*51400*/  ISETP.LT.AND P4, PT, R188, c[0x0][0x178], !P4 ;  /* 0x00005e00bc007a0c */ /* 0x000fe20006781270 */
[----:B------:R-:W-:Y:S01]  /*51410*/  IMAD.WIDE R142, R0, 0x4, R140 ;  /* 0x00000004008e7825 */ /* 0x000fe200078e028c */
[----:B------:R-:W-:-:S02]  /*51420*/  ISETP.GE.AND P3, PT, R184, c[0x0][0x17c], PT ;  /* 0x00005f00b8007a0c */ /* 0x000fc40003f66270 */
[----:B------:R-:W-:Y:S01]  /*51430*/  IADD3 R40, R0, c[0x0][0x198], RZ ;  /* 0x0000660000287a10 */ /* 0x000fe20007ffe0ff */
[----:B------:R1:W-:Y:S01]  /*51440*/  @P5 STG.E [R42.64], R205 ;  /* 0x000000cd2a005986 */ /* 0x0003e2000c101904 */
[----:B------:R-:W-:Y:S02]  /*51450*/  IADD3 R41, R197, 0x145, RZ ;  /* 0x00000145c5297810 */ /* 0x000fe40007ffe0ff */
[----:B------:R-:W-:Y:S01]  /*51460*/  ISETP.LT.AND P5, PT, R196, c[0x0][0x178], !P3 ;  /* 0x00005e00c4007a0c */ /* 0x000fe20005fa1270 */
[----:B------:R-:W3:Y:S01]  /*51470*/  LDL.LU R200, [R1+0x50] ;  /* 0x0000500001c87983 */ /* 0x000ee20000300800 */
[C---:B------:R-:W-:Y:S01]  /*51480*/  IADD3 R0, R40.reuse, c[0x0][0x198], RZ ;  /* 0x0000660028007a10 */ /* 0x040fe20007ffe0ff */
[----:B-1----:R-:W-:Y:S02]  /*51490*/  IMAD.WIDE R42, R40, 0x4, R2 ;  /* 0x00000004282a7825 */ /* 0x002fe400078e0202 */
[----:B----4-:R1:W-:Y:S01]  /*514a0*/  @P6 STG.E [R142.64], R201 ;  /* 0x000000c98e006986 */ /* 0x0103e2000c101904 */
[----:B------:R-:W-:-:S02]  /*514b0*/  ISETP.LT.AND P6, PT, R188, c[0x0][0x178], !P3 ;  /* 0x00005e00bc007a0c */ /* 0x000fc40005fc1270 */
[----:B------:R-:W-:Y:S01]  /*514c0*/  ISETP.GE.AND P3, PT, R41, c[0x0][0x17c], PT ;  /* 0x00005f0029007a0c */ /* 0x000fe20003f66270 */
[----:B------:R-:W-:Y:S01]  /*514d0*/  IMAD.WIDE R40, R40, 0x4, R140 ;  /* 0x0000000428287825 */ /* 0x000fe200078e028c */
[----:B------:R-:W-:-:S04]  /*514e0*/  IADD3 R184, R197, 0x144, RZ ;  /* 0x00000144c5b87810 */ /* 0x000fc80007ffe0ff */
[----:B------:R-:W-:Y:S01]  /*514f0*/  ISETP.GE.AND P2, PT, R184, c[0x0][0x17c], PT ;  /* 0x00005f00b8007a0c */ /* 0x000fe20003f46270 */
[----:B-1----:R-:W-:Y:S01]  /*51500*/  IMAD.WIDE R142, R0, 0x4, R140 ;  /* 0x00000004008e7825 */ /* 0x002fe200078e028c */
[----:B------:R1:W-:Y:S04]  /*51510*/  @P1 STG.E [R42.64], R248 ;  /* 0x000000f82a001986 */ /* 0x0003e8000c101904 */
[----:B------:R4:W-:Y:S01]  /*51520*/  @P4 STG.E [R40.64], R249 ;  /* 0x000000f928004986 */ /* 0x0009e2000c101904 */
[----:B------:R-:W-:-:S03]  /*51530*/  ISETP.LT.AND P4, PT, R196, c[0x0][0x178], !P0 ;  /* 0x00005e00c4007a0c */ /* 0x000fc60004781270 */
[----:B-1----:R-:W3:Y:S04]  /*51540*/  LDL.LU R248, [R1+0xe34] ;  /* 0x000e340001f87983 */ /* 0x002ee80000300800 */
[----:B----4-:R-:W4:Y:S01]  /*51550*/  LDL.LU R249, [R1+0x54] ;  /* 0x0000540001f97983 */ /* 0x010f220000300800 */
        /* <DEDUP_REMOVED lines=9> */
[C---:B------:R-:W-:Y:S02]  /*515f0*/  IADD3 R0, R40.reuse, c[0x0][0x198], RZ ;  /* 0x0000660028007a10 */ /* 0x040fe40007ffe0ff */
[----:B------:R-:W-:Y:S01]  /*51600*/  ISETP.GE.AND P2, PT, R41, c[0x0][0x17c], PT ;  /* 0x00005f0029007a0c */ /* 0x000fe20003f46270 */
[----:B-1----:R-:W-:-:S04]  /*51610*/  IMAD.WIDE R42, R40, 0x4, R2 ;  /* 0x00000004282a7825 */ /* 0x002fc800078e0202 */
[----:B------:R-:W-:Y:S01]  /*51620*/  IMAD.WIDE R40, R40, 0x4, R140 ;  /* 0x0000000428287825 */ /* 0x000fe200078e028c */
[----:B------:R-:W-:Y:S04]  /*51630*/  @P4 STG.E [R42.64], R203 ;  /* 0x000000cb2a004986 */ /* 0x000fe8000c101904 */
[----:B--2---:R1:W-:Y:S04]  /*51640*/  @P0 STG.E [R40.64], R250 ;  /* 0x000000fa28000986 */ /* 0x0043e8000c101904 */
[----:B-1----:R-:W2:Y:S01]  /*51650*/  LDL.LU R250, [R1+0xa14] ;  /* 0x000a140001fa7983 */ /* 0x002ea20000300800 */
[----:B------:R-:W-:Y:S01]  /*51660*/  IADD3 R184, R197, 0x146, RZ ;  /* 0x00000146c5b87810 */ /* 0x000fe20007ffe0ff */
[----:B------:R-:W-:Y:S01]  /*51670*/  IMAD.WIDE R42, R0, 0x4, R2 ;  /* 0x00000004002a7825 */ /* 0x000fe200078e0202 */
[----:B------:R-:W-:Y:S01]  /*51680*/  ISETP.LT.AND P0, PT, R196, c[0x0][0x178], !P3 ;  /* 0x00005e00c4007a0c */ /* 0x000fe20005f01270 */
[----:B------:R-:W2:Y:S01]  /*51690*/  LDL.LU R205, [R1+0xf40] ;  /* 0x000f400001cd7983 */ /* 0x000ea20000300800 */
[----:B------:R-:W-:Y:S01]  /*516a0*/  ISETP.LT.AND P3, PT, R188, c[0x0][0x178], !P3 ;  /* 0x00005e00bc007a0c */ /* 0x000fe20005f61270 */
[----:B------:R-:W-:Y:S01]  /*516b0*/  IMAD.WIDE R142, R0, 0x4, R140 ;  /* 0x00000004008e7825 */ /* 0x000fe200078e028c */
[----:B------:R-:W-:-:S02]  /*516c0*/  ISETP.GE.AND P1, PT, R184, c[0x0][0x17c], PT ;  /* 0x00005f00b8007a0c */ /* 0x000fc40003f26270 */
[----:B------:R-:W-:Y:S01]  /*516d0*/  IADD3 R40, R0, c[0x0][0x198], RZ ;  /* 0x0000660000287a10 */ /* 0x000fe20007ffe0ff */
[----:B---3--:R1:W-:Y:S01]  /*516e0*/  @P5 STG.E [R42.64], R202 ;  /* 0x000000ca2a005986 */ /* 0x0083e2000c101904 */
[----:B------:R-:W-:Y:S02]  /*516f0*/  IADD3 R41, R197, 0x149, RZ ;  /* 0x00000149c5297810 */ /* 0x000fe40007ffe0ff */
[----:B------:R-:W-:Y:S01]  /*51700*/  ISETP.LT.AND P5, PT, R196, c[0x0][0x178], !P1 ;  /* 0x00005e00c4007a0c */ /* 0x000fe20004fa1270 */
[----:B------:R3:W-:Y:S01]  /*51710*/  @P6 STG.E [R142.64], R200 ;  /* 0x000000c88e006986 */ /* 0x0007e2000c101904 */
[----:B------:R-:W-:Y:S02]  /*51720*/  ISETP.LT.AND P6, PT, R188, c[0x0][0x178], !P1 ;  /* 0x00005e00bc007a0c */ /* 0x000fe40004fc1270 */
[C---:B------:R-:W-:Y:S02]  /*51730*/  IADD3 R0, R40.reuse, c[0x0][0x198], RZ ;  /* 0x0000660028007a10 */ /* 0x040fe40007ffe0ff */
[----:B------:R-:W-:Y:S01]  /*51740*/  ISETP.GE.AND P1, PT, R41, c[0x0][0x17c], PT ;  /* 0x00005f0029007a0c */ /* 0x000fe20003f26270 */
[C---:B-1----:R-:W-:Y:S01]  /*51750*/  IMAD.WIDE R42, R40.reuse, 0x4, R2 ;  /* 0x00000004282a7825 */ /* 0x042fe200078e0202 */
[----:B---3--:R-:W3:Y:S03]  /*51760*/  LDL.LU R200, [R1+0x3c0] ;  /* 0x0003c00001c87983 */ /* 0x008ee60000300800 */
[----:B------:R-:W-:-:S04]  /*51770*/  IMAD.WIDE R40, R40, 0x4, R140 ;  /* 0x0000000428287825 */ /* 0x000fc800078e028c */
[----:B------:R-:W-:Y:S01]  /*51780*/  IMAD.WIDE R142, R0, 0x4, R140 ;  /* 0x00000004008e7825 */ /* 0x000fe200078e028c */
[----:B------:R1:W-:Y:S04]  /*51790*/  @P0 STG.E [R42.64], R248 ;  /* 0x000000f82a000986 */ /* 0x0003e8000c101904 */
[----:B----4-:R4:W-:Y:S01]  /*517a0*/  @P3 STG.E [R40.64], R249 ;  /* 0x000000f928003986 */ /* 0x0109e2000c101904 */
[----:B------:R-:W-:-:S03]  /*517b0*/  ISETP.LT.AND P3, PT, R196, c[0x0][0x178], !P2 ;  /* 0x00005e00c4007a0c */ /* 0x000fc60005761270 */
[----:B-1----:R-:W3:Y:S04]  /*517c0*/  LDL.LU R248, [R1+0xf44] ;  /* 0x000f440001f87983 */ /* 0x002ee80000300800 */
[----:B----4-:R-:W4:Y:S01]  /*517d0*/  LDL.LU R249, [R1+0x3c4] ;  /* 0x0003c40001f97983 */ /* 0x010f220000300800 */
[C-C-:B------:R-:W-:Y:S01]  /*517e0*/  IMAD.WIDE R42, R0.reuse, 0x4, R2.reuse ;  /* 0x00000004002a7825 */ /* 0x140fe200078e0202 */
[----:B------:R-:W-:Y:S02]  /*517f0*/  IADD3 R40, R0, c[0x0][0x198], RZ ;  /* 0x0000660000287a10 */ /* 0x000fe40007ffe0ff */
[----:B------:R-:W4:Y:S04]  /*51800*/  LDL.LU R206, [R1+0xf50] ;  /* 0x000f500001ce7983 */ /* 0x000f280000300800 */
[----:B------:R-:W4:Y:S04]  /*51810*/  LDL.LU R207, [R1+0x210] ;  /* 0x0002100001cf7983 */ /* 0x000f280000300800 */
[----:B------:R1:W-:Y:S04]  /*51820*/  @P5 STG.E [R42.64], R201 ;  /* 0x000000c92a005986 */ /* 0x0003e8000c101904 */
[----:B------:R-:W-:Y:S04]  /*51830*/  @P6 STG.E [R142.64], R240 ;  /* 0x000000f08e006986 */ /* 0x000fe8000c101904 */
[----:B------:R-:W4:Y:S01]  /*51840*/  LDL.LU R203, [R1+0xf54] ;  /* 0x000f540001cb7983 */ /* 0x000f220000300800 */
[----:B-1----:R-:W-:-:S05]  /*51850*/  IMAD.WIDE R42, R40, 0x4, R2 ;  /* 0x00000004282a7825 */ /* 0x002fca00078e0202 */
[----:B--2---:R1:W-:Y:S04]  /*51860*/  @P3 STG.E [R42.64], R250 ;  /* 0x000000fa2a003986 */ /* 0x0043e8000c101904 */
[----:B-1----:R-:W2:Y:S01]  /*51870*/  LDL.LU R250, [R1+0x214] ;  /* 0x0002140001fa7983 */ /* 0x002ea20000300800 */
[C---:B------:R-:W-:Y:S02]  /*51880*/  IADD3 R184, R197.reuse, 0x148, RZ ;  /* 0x00000148c5b87810 */ /* 0x040fe40007ffe0ff */
[----:B------:R-:W-:Y:S01]  /*51890*/  ISETP.LT.AND P2, PT, R188, c[0x0][0x178], !P2 ;  /* 0x00005e00bc007a0c */ /* 0x000fe20005741270 */
[----:B------:R-:W2:Y:S01]  /*518a0*/  LDL.LU R202, [R1+0xe40] ;  /* 0x000e400001ca7983 */ /* 0x000ea20000300800 */
[----:B------:R-:W-:Y:S02]  /*518b0*/  ISETP.GE.AND P4, PT, R184, c[0x0][0x17c], PT ;  /* 0x00005f00b8007a0c */ /* 0x000fe40003f86270 */
[----:B------:R-:W-:Y:S01]  /*518c0*/  IADD3 R41, R197, 0x14b, RZ ;  /* 0x0000014bc5297810 */ /* 0x000fe20007ffe0ff */
[----:B------:R-:W2:Y:S01]  /*518d0*/  LDL.LU R201, [R1+0x40] ;  /* 0x0000400001c97983 */ /* 0x000ea20000300800 */
[----:B------:R-:W-:-:S02]  /*518e0*/  ISETP.LT.AND P5, PT, R196, c[0x0][0x178], !P4 ;  /* 0x00005e00c4007a0c */ /* 0x000fc400067a1270 */
[----:B------:R-:W-:Y:S02]  /*518f0*/  ISETP.LT.AND P6, PT, R188, c[0x0][0x178], !P4 ;  /* 0x00005e00bc007a0c */ /* 0x000fe400067c1270 */
[C---:B------:R-:W-:Y:S02]  /*51900*/  IADD3 R0, R40.reuse, c[0x0][0x198], RZ ;  /* 0x0000660028007a10 */ /* 0x040fe40007ffe0ff */
[----:B------:R-:W-:Y:S01]  /*51910*/  ISETP.GE.AND P4, PT, R41, c[0x0][0x17c], PT ;  /* 0x00005f0029007a0c */ /* 0x000fe20003f86270 */
[----:B------:R-:W-:Y:S01]  /*51920*/  IMAD.WIDE R40, R40, 0x4, R140 ;  /* 0x0000000428287825 */ /* 0x000fe200078e028c */
[----:B------:R-:W-:-:S03]  /*51930*/  IADD3 R184, R197, 0x14a, RZ ;  /* 0x0000014ac5b87810 */ /* 0x000fc60007ffe0ff */
[----:B------:R-:W-:Y:S01]  /*51940*/  IMAD.WIDE R42, R0, 0x4, R2 ;  /* 0x00000004002a7825 */ /* 0x000fe200078e0202 */
[----:B------:R1:W-:Y:S01]  /*51950*/  @P2 STG.E [R40.64], R241 ;  /* 0x000000f128002986 */ /* 0x0003e2000c101904 */
[----:B------:R-:W-:Y:S02]  /*51960*/  ISETP.LT.AND P2, PT, R196, c[0x0][0x178], !P1 ;  /* 0x00005e00c4007a0c */ /* 0x000fe40004f41270 */
[----:B------:R-:W-:Y:S01]  /*51970*/  IMAD.WIDE R142, R0, 0x4, R140 ;  /* 0x00000004008e7825 */ /* 0x000fe200078e028c */
[----:B------:R-:W-:Y:S02]  /*51980*/  ISETP.LT.AND P1, PT, R188, c[0x0][0x178], !P1 ;  /* 0x00005e00bc007a0c */ /* 0x000fe40004f21270 */
[----:B------:R-:W-:Y:S01]  /*51990*/  ISETP.GE.AND P0, PT, R184, c[0x0][0x17c], PT ;  /* 0x00005f00b8007a0c */ /* 0x000fe20003f06270 */
[----:B------:R3:W-:Y:S01]  /*519a0*/  @P5 STG.E [R42.64], R205 ;  /* 0x000000cd2a005986 */ /* 0x0007e2000c101904 */
[----:B-1----:R-:W-:Y:S02]  /*519b0*/  IADD3 R40, R0, c[0x0][0x198], RZ ;  /* 0x0000660000287a10 */ /* 0x002fe40007ffe0ff */
[----:B------:R-:W-:Y:S01]  /*519c0*/  IADD3 R41, R197, 0x14d, RZ ;  /* 0x0000014dc5297810 */ /* 0x000fe20007ffe0ff */
[----:B---3--:R1:W-:Y:S01]  /*519d0*/  @P6 STG.E [R142.64], R200 ;  /* 0x000000c88e006986 */ /* 0x0083e2000c101904 */
[----:B------:R-:W-:-:S02]  /*519e0*/  ISETP.LT.AND P5, PT, R196, c[0x0][0x178], !P0 ;  /* 0x00005e00c4007a0c */ /* 0x000fc400047a1270 */
[----:B------:R-:W-:Y:S01]  /*519f0*/  ISETP.LT.AND P6, PT, R188, c[0x0][0x178], !P0 ;  /* 0x00005e00bc007a0c */ /* 0x000fe200047c1270 */
[C---:B------:R-:W-:Y:S01]  /*51a00*/  IMAD.WIDE R42, R40.reuse, 0x4, R2 ;  /* 0x00000004282a7825 */ /* 0x040fe200078e0202 */
[C---:B------:R-:W-:Y:S02]  /*51a10*/  IADD3 R0, R40.reuse, c[0x0][0x198], RZ ;  /* 0x0000660028007a10 */ /* 0x040fe40007ffe0ff */
[----:B------:R-:W-:Y:S01]  /*51a20*/  ISETP.GE.AND P0, PT, R41, c[0x0][0x17c], PT ;  /* 0x00005f0029007a0c */ /* 0x000fe20003f06270 */
[--C-:B------:R-:W-:Y:S01]  /*51a30*/  IMAD.WIDE R40, R40, 0x4, R140.reuse ;  /* 0x0000000428287825 */ /* 0x100fe200078e028c */
[----:B-1----:R-:W3:Y:S01]  /*51a40*/  LDL.LU R200, [R1+0xe44] ;  /* 0x000e440001c87983 */ /* 0x002ee20000300800 */
[----:B------:R-:W-:Y:S02]  /*51a50*/  IADD3 R184, R197, 0x14c, RZ ;  /* 0x0000014cc5b87810 */ /* 0x000fe40007ffe0ff */
[----:B------:R-:W-:Y:S02]  /*51a60*/  IMAD.WIDE R142, R0, 0x4, R140 ;  /* 0x00000004008e7825 */ /* 0x000fe400078e028c */
[----:B------:R-:W-:Y:S01]  /*51a70*/  ISETP.GE.AND P3, PT, R184, c[0x0][0x17c], PT ;  /* 0x00005f00b8007a0c */ /* 0x000fe20003f66270 */
[----:B------:R-:W-:Y:S04]  /*51a80*/  @P2 STG.E [R42.64], R248 ;  /* 0x000000f82a002986 */ /* 0x000fe8000c101904 */
[----:B----4-:R1:W-:Y:S01]  /*51a90*/  @P1 STG.E [R40.64], R249 ;  /* 0x000000f928001986 */ /* 0x0103e2000c101904 */
[----:B------:R-:W-:-:S02]  /*51aa0*/  ISETP.LT.AND P1, PT, R196, c[0x0][0x178], !P4 ;  /* 0x00005e00c4007a0c */ /* 0x000fc40006721270 */
[----:B------:R-:W-:Y:S01]  /*51ab0*/  ISETP.LT.AND P4, PT, R188, c[0x0][0x178], !P4 ;  /* 0x00005e00bc007a0c */ /* 0x000fe20006781270 */
[----:B-1----:R-:W4:Y:S01]  /*51ac0*/  LDL.LU R249, [R1+0x44] ;  /* 0x0000440001f97983 */ /* 0x002f220000300800 */
[C---:B------:R-:W-:Y:S01]  /*51ad0*/  IMAD.WIDE R42, R0.reuse, 0x4, R2 ;  /* 0x00000004002a7825 */ /* 0x040fe200078e0202 */
[----:B------:R-:W-:Y:S02]  /*51ae0*/  IADD3 R40, R0, c[0x0][0x198], RZ ;  /* 0x0000660000287a10 */ /* 0x000fe40007ffe0ff */
[----:B------:R-:W-:Y:S01]  /*51af0*/  IADD3 R41, R197, 0x14f, RZ ;  /* 0x0000014fc5297810 */ /* 0x000fe20007ffe0ff */
[----:B------:R-:W4:Y:S01]  /*51b00*/  LDL.LU R248, [R1+0xa00] ;  /* 0x000a000001f87983 */ /* 0x000f220000300800 */
[----:B------:R-:W-:-:S03]  /*51b10*/  IADD3 R0, R40, c[0x0][0x198], RZ ;  /* 0x0000660028007a10 */ /* 0x000fc60007ffe0ff */
[----:B------:R1:W-:Y:S01]  /*51b20*/  @P5 STG.E [R42.64], R206 ;  /* 0x000000ce2a005986 */ /* 0x0003e2000c101904 */
[----:B------:R-:W-:-:S03]  /*51b30*/  ISETP.LT.AND P5, PT, R196, c[0x0][0x178], !P3 ;  /* 0x00005e00c4007a0c */ /* 0x000fc60005fa1270 */
[----:B------:R-:W-:Y:S01]  /*51b40*/  @P6 STG.E [R142.64], R207 ;  /* 0x000000cf8e006986 */ /* 0x000fe2000c101904 */
[----:B------:R-:W-:Y:S02]  /*51b50*/  ISETP.LT.AND P6, PT, R188, c[0x0][0x178], !P3 ;  /* 0x00005e00bc007a0c */ /* 0x000fe40005fc1270 */
        /* <DEDUP_REMOVED lines=14> */
[----:B------:R1:W-:Y:S01]  /*51c40*/  @P5 STG.E [R42.64], R202 ;  /* 0x000000ca2a005986 */ /* 0x0003e2000c101904 */
[----:B------:R-:W-:Y:S02]  /*51c50*/  IADD3 R41, R197, 0x151, RZ ;  /* 0x00000151c5297810 */ /* 0x000fe40007ffe0ff */
[----:B------:R-:W-:Y:S01]  /*51c60*/  ISETP.LT.AND P5, PT, R196, c[0x0][0x178], !P2 ;  /* 0x00005e00c4007a0c */ /* 0x000fe200057a1270 */
[----:B------:R-:W-:Y:S01]  /*51c70*/  @P6 STG.E [R142.64], R201 ;  /* 0x000000c98e006986 */ /* 0x000fe2000c101904 */
[----:B------:R-:W-:Y:S02]  /*51c80*/  ISETP.LT.AND P6, PT, R188, c[0x0][0x178], !P2 ;  /* 0x00005e00bc007a0c */ /* 0x000fe400057c1270 */
[C---:B------:R-:W-:Y:S01]  /*51c90*/  IADD3 R0, R40.reuse, c[0x0][0x198], RZ ;  /* 0x0000660028007a10 */ /* 0x040fe20007ffe0ff */
[----:B------:R-:W2:Y:S01]  /*51ca0*/  LDL.LU R206, [R1+0x280] ;  /* 0x0002800001ce7983 */ /* 0x000ea20000300800 */
[----:B------:R-:W-:Y:S01]  /*51cb0*/  ISETP.GE.AND P2, PT, R41, c[0x0][0x17c], PT ;  /* 0x00005f0029007a0c */ /* 0x000fe20003f46270 */
[----:B-1----:R-:W-:-:S04]  /*51cc0*/  IMAD.WIDE R42, R40, 0x4, R2 ;  /* 0x00000004282a7825 */ /* 0x002fc800078e0202 */
[----:B------:R-:W-:Y:S01]  /*51cd0*/  IMAD.WIDE R40, R40, 0x4, R140 ;  /* 0x0000000428287825 */ /* 0x000fe200078e028c */
[----:B---3--:R1:W-:Y:S04]  /*51ce0*/  @P4 STG.E [R42.64], R200 ;  /* 0x000000c82a004986 */ /* 0x0083e8000c101904 */
[----:B-1----:R-:W3:Y:S01]  /*51cf0*/  LDL.LU R200, [R1+0xf74] ;  /* 0x000f740001c87983 */ /* 0x002ee20000300800 */
[----:B------:R-:W-:-:S04]  /*51d00*/  IMAD.WIDE R42, R0, 0x4, R2 ;  /* 0x00000004002a7825 */ /* 0x000fc800078e0202 */
[----:B------:R-:W-:Y:S01]  /*51d10*/  IMAD.WIDE R142, R0, 0x4, R140 ;  /* 0x00000004008e7825 */ /* 0x000fe200078e028c */
[----:B----4-:R1:W-:Y:S01]  /*51d20*/  @P0 STG.E [R40.64], R249 ;  /* 0x000000f928000986 */ /* 0x0103e2000c101904 */
[----:B------:R-:W-:-:S03]  /*51d30*/  ISETP.LT.AND P0, PT, R196, c[0x0][0x178], !P3 ;  /* 0x00005e00c4007a0c */ /* 0x000fc60005f01270 */
[----:B-1----:R-:W4:Y:S01]  /*51d40*/  LDL.LU R249, [R1+0x284] ;  /* 0x0002840001f97983 */ /* 0x002f220000300800 */
[----:B------:R-:W-:-:S03]  /*51d50*/  IADD3 R40, R0, c[0x0][0x198], RZ ;  /* 0x0000660000287a10 */ /* 0x000fc60007ffe0ff */
[----:B------:R-:W4:Y:S04]  /*51d60*/  LDL.LU R207, [R1+0xf30] ;  /* 0x000f300001cf7983 */ /* 0x000f280000300800 */
[----:B------:R-:W4:Y:S04]  /*51d70*/  LDL.LU R203, [R1+0x70] ;  /* 0x0000700001cb7983 */ /* 0x000f280000300800 */
[----:B------:R1:W-:Y:S04]  /*51d80*/  @P5 STG.E [R42.64], R248 ;  /* 0x000000f82a005986 */ /* 0x0003e8000c101904 */
[----:B------:R-:W-:Y:S01]  /*51d90*/  @P6 STG.E [R142.64], R236 ;  /* 0x000000ec8e006986 */ /* 0x000fe2000c101904 */
[----:B-1----:R-:W-:-:S03]  /*51da0*/  IMAD.WIDE R42, R40, 0x4, R2 ;  /* 0x00000004282a7825 */ /* 0x002fc600078e0202 */
[----:B------:R-:W4:Y:S04]  /*51db0*/  LDL.LU R248, [R1+0xf34] ;  /* 0x000f340001f87983 */ /* 0x000f280000300800 */
[----:B--2---:R1:W-:Y:S04]  /*51dc0*/  @P0 STG.E [R42.64], R250 ;  /* 0x000000fa2a000986 */ /* 0x0043e8000c101904 */
[----:B-1----:R-:W2:Y:S01]  /*51dd0*/  LDL.LU R250, [R1+0x74] ;  /* 0x0000740001fa7983 */ /* 0x002ea20000300800 */
[----:B------:R-:W-:Y:S02]  /*51de0*/  IADD3 R184, R197, 0x150, RZ ;  /* 0x00000150c5b87810 */ /* 0x000fe40007ffe0ff */
[----:B------:R-:W-:Y:S01]  /*51df0*/  ISETP.LT.AND P3, PT, R188, c[0x0][0x178], !P3 ;  /* 0x00005e00bc007a0c */ /* 0x000fe20005f61270 */
[----:B------:R-:W2:Y:S01]  /*51e00*/  LDL.LU R202, [R1+0xc30] ;  /* 0x000c300001ca7983 */ /* 0x000ea20000300800 */
[----:B------:R-:W-:-:S02]  /*51e10*/  ISETP.GE.AND P1, PT, R184, c[0x0][0x17c], PT ;  /* 0x00005f00b8007a0c */ /* 0x000fc40003f26270 */
[----:B------:R-:W-:Y:S01]  /*51e20*/  IADD3 R41, R197, 0x153, RZ ;  /* 0x00000153c5297810 */ /* 0x000fe20007ffe0ff */
[----:B------:R-:W2:Y:S01]  /*51e30*/  LDL.LU R201, [R1+0x30] ;  /* 0x0000300001c97983 */ /* 0x000ea20000300800 */
[----:B------:R-:W-:Y:S02]  /*51e40*/  ISETP.LT.AND P5, PT, R196, c[0x0][0x178], !P1 ;  /* 0x00005e00c4007a0c */ /* 0x000fe40004fa1270 */
        /* <DEDUP_REMOVED lines=14> */
[----:B------:R1:W-:Y:S01]  /*51f30*/  @P6 STG.E [R142.64], R206 ;  /* 0x000000ce8e006986 */ /* 0x0003e2000c101904 */
[----:B------:R-:W-:-:S02]  /*51f40*/  ISETP.LT.AND P5, PT, R196, c[0x0][0x178], !P4 ;  /* 0x00005e00c4007a0c */ /* 0x000fc400067a1270 */
[----:B------:R-:W-:Y:S01]  /*51f50*/  ISETP.LT.AND P6, PT, R188, c[0x0][0x178], !P4 ;  /* 0x00005e00bc007a0c */ /* 0x000fe200067c1270 */
[C---:B---3--:R-:W-:Y:S01]  /*51f60*/  IMAD.WIDE R42, R40.reuse, 0x4, R2 ;  /* 0x00000004282a7825 */ /* 0x048fe200078e0202 */
[C---:B------:R-:W-:Y:S02]  /*51f70*/  IADD3 R0, R40.reuse, c[0x0][0x198], RZ ;  /* 0x0000660028007a10 */ /* 0x040fe40007ffe0ff */
[----:B------:R-:W-:Y:S01]  /*51f80*/  ISETP.GE.AND P4, PT, R41, c[0x0][0x17c], PT ;  /* 0x00005f0029007a0c */ /* 0x000fe20003f86270 */
[--C-:B------:R-:W-:Y:S01]  /*51f90*/  IMAD.WIDE R40, R40, 0x4, R140.reuse ;  /* 0x0000000428287825 */ /* 0x100fe200078e028c */
[----:B------:R3:W-:Y:S01]  /*51fa0*/  @P3 STG.E [R42.64], R200 ;  /* 0x000000c82a003986 */ /* 0x0007e2000c101904 */
[----:B------:R-:W-:Y:S02]  /*51fb0*/  IADD3 R184, R197, 0x154, RZ ;  /* 0x00000154c5b87810 */ /* 0x000fe40007ffe0ff */
[----:B-1----:R-:W-:Y:S02]  /*51fc0*/  IMAD.WIDE R142, R0, 0x4, R140 ;  /* 0x00000004008e7825 */ /* 0x002fe400078e028c */
[----:B------:R-:W-:-:S02]  /*51fd0*/  ISETP.GE.AND P0, PT, R184, c[0x0][0x17c], PT ;  /* 0x00005f00b8007a0c */ /* 0x000fc40003f06270 */
[----:B---3--:R-:W-:Y:S01]  /*51fe0*/  IMAD.WIDE R42, R0, 0x4, R2 ;  /* 0x00000004002a7825 */ /* 0x008fe200078e0202 */
[----:B------:R-:W3:Y:S04]  /*51ff0*/  LDL.LU R200, [R1+0xc34] ;  /* 0x000c340001c87983 */ /* 0x000ee80000300800 */
[----:B----4-:R1:W-:Y:S01]  /*52000*/  @P2 STG.E [R40.64], R249 ;  /* 0x000000f928002986 */ /* 0x0103e2000c101904 */
[----:B------:R-:W-:Y:S02]  /*52010*/  ISETP.LT.AND P2, PT, R196, c[0x0][0x178], !P1 ;  /* 0x00005e00c4007a0c */ /* 0x000fe40004f41270 */
[----:B------:R-:W-:Y:S01]  /*52020*/  ISETP.LT.AND P1, PT, R188, c[0x0][0x178], !P1 ;  /* 0x00005e00bc007a0c */ /* 0x000fe20004f21270 */
[----:B------:R4:W-:Y:S01]  /*52030*/  @P5 STG.E [R42.64], R207 ;  /* 0x000000cf2a005986 */ /* 0x0009e2000c101904 */
[----:B-1----:R-:W-:-:S03]  /*52040*/  IADD3 R40, R0, c[0x0][0x198], RZ ;  /* 0x0000660000287a10 */ /* 0x002fc60007ffe0ff */
[----:B------:R-:W3:Y:S01]  /*52050*/  LDL.LU R249, [R1+0x34] ;  /* 0x0000340001f97983 */ /* 0x000ee20000300800 */
[----:B------:R-:W-:Y:S01]  /*52060*/  IADD3 R41, R197, 0x157, RZ ;  /* 0x00000157c5297810 */ /* 0x000fe20007ffe0ff */
[----:B----4-:R-:W-:Y:S02]  /*52070*/  IMAD.WIDE R42, R40, 0x4, R2 ;  /* 0x00000004282a7825 */ /* 0x010fe400078e0202 */
[----:B------:R-:W-:Y:S01]  /*52080*/  @P6 STG.E [R142.64], R203 ;  /* 0x000000cb8e006986 */ /* 0x000fe2000c101904 */
[----:B------:R-:W-:Y:S02]  /*52090*/  ISETP.LT.AND P5, PT, R196, c[0x0][0x178], !P0 ;  /* 0x00005e00c4007a0c */ /* 0x000fe400047a1270 */
[----:B------:R-:W-:Y:S02]  /*520a0*/  ISETP.LT.AND P6, PT, R188, c[0x0][0x178], !P0 ;  /* 0x00005e00bc007a0c */ /* 0x000fe400047c1270 */
[C---:B------:R-:W-:Y:S02]  /*520b0*/  IADD3 R0, R40.reuse, c[0x0][0x198], RZ ;  /* 0x0000660028007a10 */ /* 0x040fe40007ffe0ff */
[----:B------:R-:W-:Y:S01]  /*520c0*/  ISETP.GE.AND P0, PT, R41, c[0x0][0x17c], PT ;  /* 0x00005f0029007a0c */ /* 0x000fe20003f06270 */
[----:B------:R1:W-:Y:S01]  /*520d0*/  @P2 STG.E [R42.64], R248 ;  /* 0x000000f82a002986 */ /* 0x0003e2000c101904 */
[----:B------:R-:W-:-:S03]  /*520e0*/  IMAD.WIDE R40, R40, 0x4, R140 ;  /* 0x0000000428287825 */ /* 0x000fc600078e028c */
[----:B-1----:R-:W4:Y:S04]  /*520f0*/  LDL.LU R248, [R1+0x5e0] ;  /* 0x0005e00001f87983 */ /* 0x002f280000300800 */
        /* <DEDUP_REMOVED lines=13> */
[----:B------:R1:W-:Y:S01]  /*521d0*/  @P6 STG.E [R142.64], R201 ;  /* 0x000000c98e006986 */ /* 0x0003e2000c101904 */
[----:B------:R-:W-:Y:S02]  /*521e0*/  ISETP.LT.AND P6, PT, R188, c[0x0][0x178], !P3 ;  /* 0x00005e00bc007a0c */ /* 0x000fe40005fc1270 */
[C---:B------:R-:W-:Y:S01]  /*521f0*/  IADD3 R0, R40.reuse, c[0x0][0x198], RZ ;  /* 0x0000660028007a10 */ /* 0x040fe20007ffe0ff */
[----:B------:R-:W2:Y:S01]  /*52200*/  LDL.LU R207, [R1+0x260] ;  /* 0x0002600001cf7983 */ /* 0x000ea20000300800 */
[----:B------:R-:W-:Y:S01]  /*52210*/  ISETP.GE.AND P3, PT, R41, c[0x0][0x17c], PT ;  /* 0x00005f0029007a0c */ /* 0x000fe20003f66270 */
[----:B-1----:R-:W-:-:S04]  /*52220*/  IMAD.WIDE R42, R40, 0x4, R2 ;  /* 0x00000004282a7825 */ /* 0x002fc800078e0202 */
[----:B------:R-:W-:-:S04]  /*52230*/  IMAD.WIDE R40, R40, 0x4, R140 ;  /* 0x0000000428287825 */ /* 0x000fc800078e028c */
[C---:B------:R-:W-:Y:S01]  /*52240*/  IMAD.WIDE R142, R0.reuse, 0x4, R140 ;  /* 0x00000004008e7825 */ /* 0x040fe200078e028c */
[----:B---3--:R1:W-:Y:S04]  /*52250*/  @P1 STG.E [R42.64], R200 ;  /* 0x000000c82a001986 */ /* 0x0083e8000c101904 */
[----:B-1----:R-:W3:Y:S01]  /*52260*/  LDL.LU R200, [R1+0xf64] ;  /* 0x000f640001c87983 */ /* 0x002ee20000300800 */
[----:B------:R-:W-:-:S03]  /*52270*/  IMAD.WIDE R42, R0, 0x4, R2 ;  /* 0x00000004002a7825 */ /* 0x000fc600078e0202 */
[----:B------:R1:W-:Y:S01]  /*52280*/  @P4 STG.E [R40.64], R249 ;  /* 0x000000f928004986 */ /* 0x0003e2000c101904 */
[----:B------:R-:W-:-:S03]  /*52290*/  ISETP.LT.AND P4, PT, R196, c[0x0][0x178], !P0 ;  /* 0x00005e00c4007a0c */ /* 0x000fc60004781270 */
[----:B-1----:R-:W3:Y:S01]  /*522a0*/  LDL.LU R249, [R1+0x264] ;  /* 0x0002640001f97983 */ /* 0x002ee20000300800 */
[----:B------:R-:W-:-:S03]  /*522b0*/  IADD3 R40, R0, c[0x0][0x198], RZ ;  /* 0x0000660000287a10 */ /* 0x000fc60007ffe0ff */
[----:B------:R-:W3:Y:S04]  /*522c0*/  LDL.LU R203, [R1+0xf20] ;  /* 0x000f200001cb7983 */ /* 0x000ee80000300800 */
[----:B------:R-:W3:Y:S04]  /*522d0*/  LDL.LU R202, [R1+0x60] ;  /* 0x0000600001ca7983 */ /* 0x000ee80000300800 */
[----:B------:R-:W3:Y:S04]  /*522e0*/  LDL.LU R201, [R1+0xf24] ;  /* 0x000f240001c97983 */ /* 0x000ee80000300800 */
[----:B----4-:R1:W-:Y:S04]  /*522f0*/  @P5 STG.E [R42.64], R248 ;  /* 0x000000f82a005986 */ /* 0x0103e8000c101904 */
[----:B------:R-:W-:Y:S01]  /*52300*/  @P6 STG.E [R142.64], R232 ;  /* 0x000000e88e006986 */ /* 0x000fe2000c101904 */
[----:B-1----:R-:W-:-:S05]  /*52310*/  IMAD.WIDE R42, R40, 0x4, R2 ;  /* 0x00000004282a7825 */ /* 0x002fca00078e0202 */
[----:B--2---:R1:W-:Y:S04]  /*52320*/  @P4 STG.E [R42.64], R250 ;  /* 0x000000fa2a004986 */ /* 0x0043e8000c101904 */
[----:B-1----:R-:W2:Y:S01]  /*52330*/  LDL.LU R250, [R1+0x64] ;  /* 0x0000640001fa7983 */ /* 0x002ea20000300800 */
[C---:B------:R-:W-:Y:S02]  /*52340*/  IADD3 R184, R197.reuse, 0x158, RZ ;  /* 0x00000158c5b87810 */ /* 0x040fe40007ffe0ff */
[----:B------:R-:W-:Y:S01]  /*52350*/  ISETP.LT.AND P0, PT, R188, c[0x0][0x178], !P0 ;  /* 0x00005e00bc007a0c */ /* 0x000fe20004701270 */
[----:B------:R-:W2:Y:S01]  /*52360*/  LDL.LU R248, [R1+0xb20] ;  /* 0x000b200001f87983 */ /* 0x000ea20000300800 */
[----:B------:R-:W-:Y:S02]  /*52370*/  ISETP.GE.AND P2, PT, R184, c[0x0][0x17c], PT ;  /* 0x00005f00b8007a0c */ /* 0x000fe40003f46270 */
[----:B------:R-:W-:-:S02]  /*52380*/  IADD3 R41, R197, 0x15b, RZ ;  /* 0x0000015bc5297810 */ /* 0x000fc40007ffe0ff */
        /* <DEDUP_REMOVED lines=27> */
[----:B------:R1:W-:Y:S01]  /*52540*/  @P3 STG.E [R40.64], R249 ;  /* 0x000000f928003986 */ /* 0x0003e2000c101904 */
[----:B------:R-:W-:Y:S02]  /*52550*/  ISETP.LT.AND P3, PT, R196, c[0x0][0x178], !P2 ;  /* 0x00005e00c4007a0c */ /* 0x000fe40005761270 */
[----:B------:R-:W-:Y:S01]  /*52560*/  ISETP.LT.AND P2, PT, R188, c[0x0][0x178], !P2 ;  /* 0x00005e00bc007a0c */ /* 0x000fe20005741270 */
[----:B------:R3:W-:Y:S04]  /*52570*/  @P5 STG.E [R42.64], R203 ;  /* 0x000000cb2a005986 */ /* 0x0007e8000c101904 */
[----:B-1----:R-:W4:Y:S01]  /*52580*/  LDL.LU R249, [R1+0xb24] ;  /* 0x000b240001f97983 */ /* 0x002f220000300800 */
[----:B------:R-:W-:-:S02]  /*52590*/  IADD3 R40, R0, c[0x0][0x198], RZ ;  /* 0x0000660000287a10 */ /* 0x000fc40007ffe0ff */
[----:B------:R-:W-:Y:S01]  /*525a0*/  IADD3 R41, R197, 0x15f, RZ ;  /* 0x0000015fc5297810 */ /* 0x000fe20007ffe0ff */
[----:B------:R-:W-:Y:S01]  /*525b0*/  @P6 STG.E [R142.64], R202 ;  /* 0x000000ca8e006986 */ /* 0x000fe2000c101904 */
[----:B------:R-:W-:Y:S01]  /*525c0*/  ISETP.LT.AND P5, PT, R196, c[0x0][0x178], !P4 ;  /* 0x00005e00c4007a0c */ /* 0x000fe200067a1270 */
[----:B---3--:R-:W-:Y:S01]  /*525d0*/  IMAD.WIDE R42, R40, 0x4, R2 ;  /* 0x00000004282a7825 */ /* 0x008fe200078e0202 */
[----:B------:R-:W-:Y:S01]  /*525e0*/  ISETP.LT.AND P6, PT, R188, c[0x0][0x178], !P4 ;  /* 0x00005e00bc007a0c */ /* 0x000fe200067c1270 */
[----:B------:R-:W3:Y:S01]  /*525f0*/  LDL.LU R200, [R1+0x5d0] ;  /* 0x0005d00001c87983 */ /* 0x000ee20000300800 */
[C---:B------:R-:W-:Y:S02]  /*52600*/  IADD3 R0, R40.reuse, c[0x0][0x198], RZ ;  /* 0x0000660028007a10 */ /* 0x040fe40007ffe0ff */
[----:B------:R-:W-:Y:S01]  /*52610*/  ISETP.GE.AND P4, PT, R41, c[0x0][0x17c], PT ;  /* 0x00005f0029007a0c */ /* 0x000fe20003f86270 */
        /* <DEDUP_REMOVED lines=9> */
[C---:B------:R-:W-:Y:S01]  /*526b0*/  IMAD.WIDE R142, R0.reuse, 0x4, R140 ;  /* 0x00000004008e7825 */ /* 0x040fe200078e028c */
[----:B------:R-:W-:-:S02]  /*526c0*/  IADD3 R40, R0, c[0x0][0x198], RZ ;  /* 0x0000660000287a10 */ /* 0x000fc40007ffe0ff */
[----:B------:R-:W-:Y:S01]  /*526d0*/  ISETP.GE.AND P0, PT, R184, c[0x0][0x17c], PT ;  /* 0x00005f00b8007a0c */ /* 0x000fe20003f06270 */
[----:B------:R1:W-:Y:S01]  /*526e0*/  @P5 STG.E [R42.64], R248 ;  /* 0x000000f82a005986 */ /* 0x0003e2000c101904 */
[----:B------:R-:W-:-:S03]  /*526f0*/  IADD3 R41, R197, 0x161, RZ ;  /* 0x00000161c5297810 */ /* 0x000fc60007ffe0ff */
[----:B------:R-:W2:Y:S01]  /*52700*/  LDL.LU R201, [R1+0x3d8] ;  /* 0x0003d80001c97983 */ /* 0x000ea20000300800 */
[----:B------:R-:W-:-:S03]  /*52710*/  ISETP.LT.AND P5, PT, R196, c[0x0][0x178], !P0 ;  /* 0x00005e00c4007a0c */ /* 0x000fc600047a1270 */
[----:B------:R1:W-:Y:S01]  /*52720*/  @P6 STG.E [R142.64], R244 ;  /* 0x000000f48e006986 */ /* 0x0003e2000c101904 */
[----:B------:R-:W-:Y:S02]  /*52730*/  ISETP.LT.AND P6, PT, R188, c[0x0][0x178], !P0 ;  /* 0x00005e00bc007a0c */ /* 0x000fe400047c1270 */
[C---:B------:R-:W-:Y:S01]  /*52740*/  IADD3 R0, R40.reuse, c[0x0][0x198], RZ ;  /* 0x0000660028007a10 */ /* 0x040fe20007ffe0ff */
[C---:B-1----:R-:W-:Y:S01]  /*52750*/  IMAD.WIDE R42, R40.reuse, 0x4, R2 ;  /* 0x00000004282a7825 */ /* 0x042fe200078e0202 */
[----:B------:R-:W-:Y:S01]  /*52760*/  ISETP.GE.AND P0, PT, R41, c[0x0][0x17c], PT ;  /* 0x00005f0029007a0c */ /* 0x000fe20003f06270 */
[----:B------:R-:W2:Y:S02]  /*52770*/  LDL.LU R248, [R1+0xb1c] ;  /* 0x000b1c0001f87983 */ /* 0x000ea40000300800 */
[----:B------:R-:W-:-:S04]  /*52780*/  IMAD.WIDE R40, R40, 0x4, R140 ;  /* 0x0000000428287825 */ /* 0x000fc800078e028c */
[----:B------:R-:W-:Y:S01]  /*52790*/  IMAD.WIDE R142, R0, 0x4, R140 ;  /* 0x00000004008e7825 */ /* 0x000fe200078e028c */
[----:B----4-:R1:W-:Y:S04]  /*527a0*/  @P2 STG.E [R42.64], R249 ;  /* 0x000000f92a002986 */ /* 0x0103e8000c101904 */
[----:B------:R4:W-:Y:S01]  /*527b0*/  @P1 STG.E [R40.64], R245 ;  /* 0x000000f528001986 */ /* 0x0009e2000c101904 */
[----:B------:R-:W-:-:S03]  /*527c0*/  ISETP.LT.AND P1, PT, R196, c[0x0][0x178], !P4 ;  /* 0x00005e00c4007a0c */ /* 0x000fc60006721270 */
[----:B-1----:R-:W2:Y:S01]  /*527d0*/  LDL.LU R249, [R1+0x3dc] ;  /* 0x0003dc0001f97983 */ /* 0x002ea20000300800 */
[C-C-:B------:R-:W-:Y:S01]  /*527e0*/  IMAD.WIDE R42, R0.reuse, 0x4, R2.reuse ;  /* 0x00000004002a7825 */ /* 0x140fe200078e0202 */
[----:B----4-:R-:W-:Y:S02]  /*527f0*/  IADD3 R40, R0, c[0x0][0x198], RZ ;  /* 0x0000660000287a10 */ /* 0x010fe40007ffe0ff */
[----:B------:R-:W4:Y:S04]  /*52800*/  LDL.LU R206, [R1+0xc28] ;  /* 0x000c280001ce7983 */ /* 0x000f280000300800 */
[----:B------:R-:W4:Y:S04]  /*52810*/  LDL.LU R207, [R1+0x238] ;  /* 0x0002380001cf7983 */ /* 0x000f280000300800 */
[----:B---3--:R1:W-:Y:S04]  /*52820*/  @P5 STG.E [R42.64], R200 ;  /* 0x000000c82a005986 */ /* 0x0083e8000c101904 */
[----:B------:R-:W-:Y:S04]  /*52830*/  @P6 STG.E [R142.64], R228 ;  /* 0x000000e48e006986 */ /* 0x000fe8000c101904 */
[----:B------:R-:W3:Y:S01]  /*52840*/  LDL.LU R203, [R1+0xc2c] ;  /* 0x000c2c0001cb7983 */ /* 0x000ee20000300800 */
        /* <DEDUP_REMOVED lines=21> */
[----:B------:R1:W-:Y:S02]  /*529a0*/  @P5 STG.E [R42.64], R205 ;  /* 0x000000cd2a005986 */ /* 0x0003e4000c101904 */
[----:B-1----:R-:W-:-:S02]  /*529b0*/  IADD3 R40, R0, c[0x0][0x198], RZ ;  /* 0x0000660000287a10 */ /* 0x002fc40007ffe0ff */
[----:B------:R-:W-:Y:S01]  /*529c0*/  IADD3 R41, R197, 0x165, RZ ;  /* 0x00000165c5297810 */ /* 0x000fe20007ffe0ff */
[----:B------:R1:W-:Y:S01]  /*529d0*/  @P6 STG.E [R142.64], R201 ;  /* 0x000000c98e006986 */ /* 0x0003e2000c101904 */
[----:B------:R-:W-:Y:S02]  /*529e0*/  ISETP.LT.AND P5, PT, R196, c[0x0][0x178], !P2 ;  /* 0x00005e00c4007a0c */ /* 0x000fe400057a1270 */
[----:B------:R-:W-:Y:S01]  /*529f0*/  ISETP.LT.AND P6, PT, R188, c[0x0][0x178], !P2 ;  /* 0x00005e00bc007a0c */ /* 0x000fe200057c1270 */
[C---:B------:R-:W-:Y:S01]  /*52a00*/  IMAD.WIDE R42, R40.reuse, 0x4, R2 ;  /* 0x00000004282a7825 */ /* 0x040fe200078e0202 */
[C---:B------:R-:W-:Y:S02]  /*52a10*/  IADD3 R0, R40.reuse, c[0x0][0x198], RZ ;  /* 0x0000660028007a10 */ /* 0x040fe40007ffe0ff */
[----:B------:R-:W-:Y:S01]  /*52a20*/  ISETP.GE.AND P2, PT, R41, c[0x0][0x17c], PT ;  /* 0x00005f0029007a0c */ /* 0x000fe20003f46270 */
[----:B------:R-:W-:Y:S01]  /*52a30*/  IMAD.WIDE R40, R40, 0x4, R140 ;  /* 0x0000000428287825 */ /* 0x000fe200078e028c */
[----:B------:R1:W-:Y:S01]  /*52a40*/  @P4 STG.E [R42.64], R248 ;  /* 0x000000f82a004986 */ /* 0x0003e2000c101904 */
[----:B------:R-:W-:-:S02]  /*52a50*/  IADD3 R184, R197, 0x164, RZ ;  /* 0x00000164c5b87810 */ /* 0x000fc40007ffe0ff */
[----:B-1----:R-:W-:Y:S02]  /*52a60*/  IMAD.WIDE R142, R0, 0x4, R140 ;  /* 0x00000004008e7825 */ /* 0x002fe400078e028c */
[----:B------:R-:W-:Y:S01]  /*52a70*/  ISETP.GE.AND P1, PT, R184, c[0x0][0x17c], PT ;  /* 0x00005f00b8007a0c */ /* 0x000fe20003f26270 */
[----:B------:R-:W2:Y:S01]  /*52a80*/  LDL.LU R248, [R1+0xe3c] ;  /* 0x000e3c0001f87983 */ /* 0x000ea20000300800 */
[----:B------:R-:W-:-:S03]  /*52a90*/  IMAD.WIDE R42, R0, 0x4, R2 ;  /* 0x00000004002a7825 */ /* 0x000fc600078e0202 */
[----:B------:R1:W-:Y:S01]  /*52aa0*/  @P0 STG.E [R40.64], R249 ;  /* 0x000000f928000986 */ /* 0x0003e2000c101904 */
[----:B------:R-:W-:Y:S02]  /*52ab0*/  ISETP.LT.AND P0, PT, R196, c[0x0][0x178], !P3 ;  /* 0x00005e00c4007a0c */ /* 0x000fe40005f01270 */
[----:B------:R-:W-:Y:S01]  /*52ac0*/  ISETP.LT.AND P3, PT, R188, c[0x0][0x178], !P3 ;  /* 0x00005e00bc007a0c */ /* 0x000fe20005f61270 */
[----:B----4-:R4:W-:Y:S04]  /*52ad0*/  @P5 STG.E [R42.64], R206 ;  /* 0x000000ce2a005986 */ /* 0x0109e8000c101904 */
[----:B-1----:R-:W2:Y:S01]  /*52ae0*/  LDL.LU R249, [R1+0x5c] ;  /* 0x00005c0001f97983 */ /* 0x002ea20000300800 */
[----:B------:R-:W-:Y:S02]  /*52af0*/  IADD3 R40, R0, c[0x0][0x198], RZ ;  /* 0x0000660000287a10 */ /* 0x000fe40007ffe0ff */
[----:B------:R-:W-:Y:S01]  /*52b00*/  IADD3 R41, R197, 0x167, RZ ;  /* 0x00000167c5297810 */ /* 0x000fe20007ffe0ff */
[----:B------:R-:W-:Y:S01]  /*52b10*/  @P6 STG.E [R142.64], R207 ;  /* 0x000000cf8e006986 */ /* 0x000fe2000c101904 */
[----:B------:R-:W-:Y:S01]  /*52b20*/  ISETP.LT.AND P5, PT, R196, c[0x0][0x178], !P1 ;  /* 0x00005e00c4007a0c */ /* 0x000fe20004fa1270 */
[----:B----4-:R-:W-:Y:S01]  /*52b30*/  IMAD.WIDE R42, R40, 0x4, R2 ;  /* 0x00000004282a7825 */ /* 0x010fe200078e0202 */
[----:B------:R-:W-:Y:S01]  /*52b40*/  ISETP.LT.AND P6, PT, R188, c[0x0][0x178], !P1 ;  /* 0x00005e00bc007a0c */ /* 0x000fe20004fc1270 */
[----:B------:R-:W4:Y:S01]  /*52b50*/  LDL.LU R201, [R1+0xa18] ;  /* 0x000a180001c97983 */ /* 0x000f220000300800 */
[----:B------:R-:W-:-:S02]  /*52b60*/  IADD3 R0, R40, c[0x0][0x198], RZ ;  /* 0x0000660028007a10 */ /* 0x000fc40007ffe0ff */
[----:B------:R-:W-:Y:S01]  /*52b70*/  ISETP.GE.AND P1, PT, R41, c[0x0][0x17c], PT ;  /* 0x00005f0029007a0c */ /* 0x000fe20003f26270 */
[----:B------:R-:W-:Y:S01]  /*52b80*/  IMAD.WIDE R40, R40, 0x4, R140 ;  /* 0x0000000428287825 */ /* 0x000fe200078e028c */
        /* <DEDUP_REMOVED lines=16> */
[C---:B------:R-:W-:Y:S02]  /*52c90*/  IADD3 R0, R40.reuse, c[0x0][0x198], RZ ;  /* 0x0000660028007a10 */ /* 0x040fe40007ffe0ff */
[----:B------:R-:W-:Y:S01]  /*52ca0*/  ISETP.GE.AND P4, PT, R41, c[0x0][0x17c], PT ;  /* 0x00005f0029007a0c */ /* 0x000fe20003f86270 */
[C---:B-1----:R-:W-:Y:S01]  /*52cb0*/  IMAD.WIDE R42, R40.reuse, 0x4, R2 ;  /* 0x00000004282a7825 */ /* 0x042fe200078e0202 */
[----:B------:R-:W3:Y:S03]  /*52cc0*/  LDL.LU R200, [R1+0x3c8] ;  /* 0x0003c80001c87983 */ /* 0x000ee60000300800 */
[----:B------:R-:W-:-:S04]  /*52cd0*/  IMAD.WIDE R40, R40, 0x4, R140 ;  /* 0x0000000428287825 */ /* 0x000fc800078e028c */
[C---:B------:R-:W-:Y:S01]  /*52ce0*/  IMAD.WIDE R142, R0.reuse, 0x4, R140 ;  /* 0x00000004008e7825 */ /* 0x040fe200078e028c */
[----:B------:R1:W-:Y:S04]  /*52cf0*/  @P3 STG.E [R42.64], R248 ;  /* 0x000000f82a003986 */ /* 0x0003e8000c101904 */
[----:B-1----:R-:W3:Y:S01]  /*52d00*/  LDL.LU R248, [R1+0xf4c] ;  /* 0x000f4c0001f87983 */ /* 0x002ee20000300800 */
[----:B------:R-:W-:-:S03]  /*52d10*/  IMAD.WIDE R42, R0, 0x4, R2 ;  /* 0x00000004002a7825 */ /* 0x000fc600078e0202 */
[----:B------:R1:W-:Y:S01]  /*52d20*/  @P2 STG.E [R40.64], R249 ;  /* 0x000000f928002986 */ /* 0x0003e2000c101904 */
[----:B------:R-:W-:-:S03]  /*52d30*/  ISETP.LT.AND P2, PT, R196, c[0x0][0x178], !P1 ;  /* 0x00005e00c4007a0c */ /* 0x000fc60004f41270 */
[----:B-1----:R-:W3:Y:S01]  /*52d40*/  LDL.LU R249, [R1+0x3cc] ;  /* 0x0003cc0001f97983 */ /* 0x002ee20000300800 */
[----:B------:R-:W-:-:S03]  /*52d50*/  IADD3 R40, R0, c[0x0][0x198], RZ ;  /* 0x0000660000287a10 */ /* 0x000fc60007ffe0ff */
[----:B----4-:R1:W-:Y:S04]  /*52d60*/  @P5 STG.E [R42.64], R201 ;  /* 0x000000c92a005986 */ /* 0x0103e8000c101904 */
[----:B------:R-:W4:Y:S04]  /*52d70*/  LDL.LU R206, [R1+0xf58] ;  /* 0x000f580001ce7983 */ /* 0x000f280000300800 */
[----:B------:R-:W-:Y:S01]  /*52d80*/  @P6 STG.E [R142.64], R242 ;  /* 0x000000f28e006986 */ /* 0x000fe2000c101904 */
[----:B-1----:R-:W-:-:S03]  /*52d90*/  IMAD.WIDE R42, R40, 0x4, R2 ;  /* 0x00000004282a7825 */ /* 0x002fc600078e0202 */
[----:B------:R-:W4:Y:S04]  /*52da0*/  LDL.LU R207, [R1+0x218] ;  /* 0x0002180001cf7983 */ /* 0x000f280000300800 */
[----:B------:R-:W4:Y:S04]  /*52db0*/  LDL.LU R203, [R1+0xf5c] ;  /* 0x000f5c0001cb7983 */ /* 0x000f280000300800 */
[----:B--2---:R1:W-:Y:S04]  /*52dc0*/  @P2 STG.E [R42.64], R250 ;  /* 0x000000fa2a002986 */ /* 0x0043e8000c101904 */
[----:B-1----:R-:W2:Y:S01]  /*52dd0*/  LDL.LU R250, [R1+0x21c] ;  /* 0x00021c0001fa7983 */ /* 0x002ea20000300800 */
[----:B------:R-:W-:-:S02]  /*52de0*/  IADD3 R184, R197, 0x168, RZ ;  /* 0x00000168c5b87810 */ /* 0x000fc40007ffe0ff */
[----:B------:R-:W-:Y:S01]  /*52df0*/  ISETP.LT.AND P1, PT, R188, c[0x0][0x178], !P1 ;  /* 0x00005e00bc007a0c */ /* 0x000fe20004f21270 */
[----:B------:R-:W2:Y:S01]  /*52e00*/  LDL.LU R202, [R1+0xe48] ;  /* 0x000e480001ca7983 */ /* 0x000ea20000300800 */
[----:B------:R-:W-:Y:S02]  /*52e10*/  ISETP.GE.AND P0, PT, R184, c[0x0][0x17c], PT ;  /* 0x00005f00b8007a0c */ /* 0x000fe40003f06270 */
[----:B------:R-:W-:Y:S01]  /*52e20*/  IADD3 R41, R197, 0x16b, RZ ;  /* 0x0000016bc5297810 */ /* 0x000fe20007ffe0ff */
[----:B------:R-:W2:Y:S01]  /*52e30*/  LDL.LU R201, [R1+0x48] ;  /* 0x0000480001c97983 */ /* 0x000ea20000300800 */
[----:B------:R-:W-:Y:S02]  /*52e40*/  ISETP.LT.AND P5, PT, R196, c[0x0][0x178], !P0 ;  /* 0x00005e00c4007a0c */ /* 0x000fe400047a1270 */
[----:B------:R-:W-:Y:S02]  /*52e50*/  ISETP.LT.AND P6, PT, R188, c[0x0][0x178], !P0 ;  /* 0x00005e00bc007a0c */ /* 0x000fe400047c1270 */
[----:B------:R-:W-:-:S02]  /*52e60*/  IADD3 R0, R40, c[0x0][0x198], RZ ;  /* 0x0000660028007a10 */ /* 0x000fc40007ffe0ff */
        /* <DEDUP_REMOVED lines=9> */
[----:B---3--:R3:W-:Y:S01]  /*52f00*/  @P5 STG.E [R42.64], R205 ;  /* 0x000000cd2a005986 */ /* 0x0087e2000c101904 */
        /* <DEDUP_REMOVED lines=10> */
[C---:B------:R-:W-:Y:S02]  /*52fb0*/  IADD3 R185, R0.reuse, c[0x0][0x198], RZ ;  /* 0x0000660000b97a10 */ /* 0x040fe40007ffe0ff */
[C---:B-1----:R-:W-:Y:S01]  /*52fc0*/  IMAD.WIDE R142, R0.reuse, 0x4, R140 ;  /* 0x00000004008e7825 */ /* 0x042fe200078e028c */
[----:B---3--:R-:W3:Y:S03]  /*52fd0*/  LDL.LU R248, [R1+0xe4c] ;  /* 0x000e4c0001f87983 */ /* 0x008ee60000300800 */
[----:B------:R-:W-:Y:S01]  /*52fe0*/  IMAD.WIDE R42, R0, 0x4, R2 ;  /* 0x00000004002a7825 */ /* 0x000fe200078e0202 */
[----:B------:R1:W-:Y:S01]  /*52ff0*/  @P4 STG.E [R40.64], R249 ;  /* 0x000000f928004986 */ /* 0x0003e2000c101904 */
[----:B------:R-:W-:-:S02]  /*53000*/  ISETP.LT.AND P4, PT, R196, c[0x0][0x178], !P0 ;  /* 0x00005e00c4007a0c */ /* 0x000fc40004781270 */
[----:B------:R-:W-:Y:S01]  /*53010*/  ISETP.LT.AND P0, PT, R188, c[0x0][0x178], !P0 ;  /* 0x00005e00bc007a0c */ /* 0x000fe20004701270 */
[----:B-1----:R-:W3:Y:S01]  /*53020*/  LDL.LU R249, [R1+0x4c] ;  /* 0x00004c0001f97983 */ /* 0x002ee20000300800 */
[----:B------:R-:W-:-:S03]  /*53030*/  IMAD.WIDE R40, R185, 0x4, R140 ;  /* 0x00000004b9287825 */ /* 0x000fc600078e028c */
[----:B----4-:R1:W-:Y:S04]  /*53040*/  @P5 STG.E [R42.64], R206 ;  /* 0x000000ce2a005986 */ /* 0x0103e8000c101904 */
[----:B------:R-:W-:Y:S04]  /*53050*/  @P6 STG.E [R142.64], R207 ;  /* 0x000000cf8e006986 */ /* 0x000fe8000c101904 */
[----:B------:R-:W4:Y:S01]  /*53060*/  LDL.LU R200, [R1+0xa08] ;  /* 0x000a080001c87983 */ /* 0x000f220000300800 */
[----:B-1----:R-:W-:-:S05]  /*53070*/  IMAD.WIDE R42, R185, 0x4, R2 ;  /* 0x00000004b92a7825 */ /* 0x002fca00078e0202 */
[----:B------:R-:W-:Y:S04]  /*53080*/  @P4 STG.E [R42.64], R203 ;  /* 0x000000cb2a004986 */ /* 0x000fe8000c101904 */
[----:B--2---:R1:W-:Y:S04]  /*53090*/  @P0 STG.E [R40.64], R250 ;  /* 0x000000fa28000986 */ /* 0x0043e8000c101904 */
[----:B-1----:R-:W2:Y:S01]  /*530a0*/  LDL.LU R250, [R1+0xa0c] ;  /* 0x000a0c0001fa7983 */ /* 0x002ea20000300800 */
[----:B------:R-:W-:Y:S02]  /*530b0*/  IADD3 R184, R197, 0x16c, RZ ;  /* 0x0000016cc5b87810 */ /* 0x000fe40007ffe0ff */
[----:B------:R-:W-:Y:S01]  /*530c0*/  IADD3 R0, R185, c[0x0][0x198], RZ ;  /* 0x00006600b9007a10 */ /* 0x000fe20007ffe0ff */
[----:B------:R-:W2:Y:S01]  /*530d0*/  LDL.LU R205, [R1+0xf78] ;  /* 0x000f780001cd7983 */ /* 0x000ea20000300800 */
[----:B------:R-:W-:-:S02]  /*530e0*/  ISETP.GE.AND P2, PT, R184, c[0x0][0x17c], PT ;  /* 0x00005f00b8007a0c */ /* 0x000fc40003f46270 */
[----:B------:R-:W-:Y:S01]  /*530f0*/  ISETP.LT.AND P0, PT, R196, c[0x0][0x178], !P3 ;  /* 0x00005e00c4007a0c */ /* 0x000fe20005f01270 */
[----:B------:R-:W-:Y:S01]  /*53100*/  IMAD.WIDE R42, R0, 0x4, R2 ;  /* 0x00000004002a7825 */ /* 0x000fe200078e0202 */
[----:B------:R-:W-:Y:S01]  /*53110*/  ISETP.LT.AND P5, PT, R196, c[0x0][0x178], !P2 ;  /* 0x00005e00c4007a0c */ /* 0x000fe200057a1270 */
[----:B------:R-:W2:Y:S01]  /*53120*/  LDL.LU R206, [R1+0x288] ;  /* 0x0002880001ce7983 */ /* 0x000ea20000300800 */
[C---:B------:R-:W-:Y:S02]  /*53130*/  ISETP.LT.AND P6, PT, R188.reuse, c[0x0][0x178], !P2 ;  /* 0x00005e00bc007a0c */ /* 0x040fe400057c1270 */
[----:B------:R-:W-:Y:S02]  /*53140*/  ISETP.LT.AND P3, PT, R188, c[0x0][0x178], !P3 ;  /* 0x00005e00bc007a0c */ /* 0x000fe40005f61270 */
[C---:B------:R-:W-:Y:S02]  /*53150*/  IADD3 R187, R0.reuse, c[0x0][0x198], RZ ;  /* 0x0000660000bb7a10 */ /* 0x040fe40007ffe0ff */
[----:B------:R-:W-:Y:S01]  /*53160*/  IADD3 R184, R197, 0x16e, RZ ;  /* 0x0000016ec5b87810 */ /* 0x000fe20007ffe0ff */
[----:B------:R-:W-:-:S03]  /*53170*/  IMAD.WIDE R142, R0, 0x4, R140 ;  /* 0x00000004008e7825 */ /* 0x000fc600078e028c */
[----:B------:R-:W-:Y:S01]  /*53180*/  ISETP.GE.AND P1, PT, R184, c[0x0][0x17c], PT ;  /* 0x00005f00b8007a0c */ /* 0x000fe20003f26270 */
[----:B------:R1:W-:Y:S01]  /*53190*/  @P5 STG.E [R42.64], R202 ;  /* 0x000000ca2a005986 */ /* 0x0003e2000c101904 */
[----:B------:R-:W-:Y:S01]  /*531a0*/  IADD3 R184, R197, 0x16f, RZ ;  /* 0x0000016fc5b87810 */ /* 0x000fe20007ffe0ff */
[C---:B------:R-:W-:Y:S02]  /*531b0*/  IMAD.WIDE R40, R187.reuse, 0x4, R140 ;  /* 0x00000004bb287825 */ /* 0x040fe400078e028c */
[----:B------:R-:W-:Y:S01]  /*531c0*/  @P6 STG.E [R142.64], R201 ;  /* 0x000000c98e006986 */ /* 0x000fe2000c101904 */
[----:B------:R-:W-:Y:S01]  /*531d0*/  ISETP.GE.AND P2, PT, R184, c[0x0][0x17c], PT ;  /* 0x00005f00b8007a0c */ /* 0x000fe20003f46270 */
[----:B-1----:R-:W-:Y:S01]  /*531e0*/  IMAD.WIDE R42, R187, 0x4, R2 ;  /* 0x00000004bb2a7825 */ /* 0x002fe200078e0202 */
[----:B------:R-:W-:Y:S02]  /*531f0*/  ISETP.LT.AND P5, PT, R196, c[0x0][0x178], !P1 ;  /* 0x00005e00c4007a0c */ /* 0x000fe40004fa1270 */
[----:B------:R-:W-:-:S02]  /*53200*/  ISETP.LT.AND P6, PT, R188, c[0x0][0x178], !P1 ;  /* 0x00005e00bc007a0c */ /* 0x000fc40004fc1270 */
[----:B------:R-:W-:Y:S01]  /*53210*/  IADD3 R185, R187, c[0x0][0x198], RZ ;  /* 0x00006600bbb97a10 */ /* 0x000fe20007ffe0ff */
[----:B---3--:R1:W-:Y:S01]  /*53220*/  @P0 STG.E [R42.64], R248 ;  /* 0x000000f82a000986 */ /* 0x0083e2000c101904 */
[----:B------:R-:W-:Y:S02]  /*53230*/  IADD3 R184, R197, 0x170, RZ ;  /* 0x00000170c5b87810 */ /* 0x000fe40007ffe0ff */
[C---:B------:R-:W-:Y:S01]  /*53240*/  IADD3 R187, R185.reuse, c[0x0][0x198], RZ ;  /* 0x00006600b9bb7a10 */ /* 0x040fe20007ffe0ff */
[----:B-1----:R-:W3:Y:S01]  /*53250*/  LDL.LU R248, [R1+0xf7c] ;  /* 0x000f7c0001f87983 */ /* 0x002ee20000300800 */
[----:B------:R-:W-:Y:S01]  /*53260*/  IMAD.WIDE R42, R185, 0x4, R2 ;  /* 0x00000004b92a7825 */ /* 0x000fe200078e0202 */
[----:B------:R-:W-:-:S03]  /*53270*/  ISETP.GE.AND P4, PT, R184, c[0x0][0x17c], PT ;  /* 0x00005f00b8007a0c */ /* 0x000fc60003f86270 */
[----:B------:R-:W-:-:S04]  /*53280*/  IMAD.WIDE R142, R185, 0x4, R140 ;  /* 0x00000004b98e7825 */ /* 0x000fc800078e028c */
[----:B------:R-:W-:Y:S01]  /*53290*/  IMAD.WIDE R184, R187, 0x4, R2 ;  /* 0x00000004bbb87825 */ /* 0x000fe200078e0202 */
[----:B------:R1:W-:Y:S01]  /*532a0*/  @P3 STG.E [R40.64], R249 ;  /* 0x000000f928003986 */ /* 0x0003e2000c101904 */
[----:B------:R-:W-:-:S03]  /*532b0*/  ISETP.LT.AND P3, PT, R196, c[0x0][0x178], !P2 ;  /* 0x00005e00c4007a0c */ /* 0x000fc60005761270 */
[----:B-1----:R-:W3:Y:S04]  /*532c0*/  LDL.LU R249, [R1+0x28c] ;  /* 0x00028c0001f97983 */ /* 0x002ee80000300800 */
[----:B------:R-:W3:Y:S04]  /*532d0*/  LDL.LU R207, [R1+0xf38] ;  /* 0x000f380001cf7983 */ /* 0x000ee80000300800 */
[----:B----4-:R1:W-:Y:S04]  /*532e0*/  @P5 STG.E [R42.64], R200 ;  /* 0x000000c82a005986 */ /* 0x0103e8000c101904 */
[----:B------:R-:W4:Y:S04]  /*532f0*/  LDL.LU R203, [R1+0x78] ;  /* 0x0000780001cb7983 */ /* 0x000f280000300800 */
[----:B------:R-:W-:Y:S04]  /*53300*/  @P6 STG.E [R142.64], R238 ;  /* 0x000000ee8e006986 */ /* 0x000fe8000c101904 */
[----:B-1----:R-:W4:Y:S04]  /*53310*/  LDL.LU R200, [R1+0xf3c] ;  /* 0x000f3c0001c87983 */ /* 0x002f280000300800 */
[----:B--2---:R1:W-:Y:S04]  /*53320*/  @P3 STG.E [R184.64], R250 ;  /* 0x000000fab8003986 */ /* 0x0043e8000c101904 */
[----:B-1----:R-:W2:Y:S01]  /*53330*/  LDL.LU R250, [R1+0x7c] ;  /* 0x00007c0001fa7983 */ /* 0x002ea20000300800 */
[----:B------:R-:W-:-:S02]  /*53340*/  ISETP.LT.AND P2, PT, R188, c[0x0][0x178], !P2 ;  /* 0x00005e00bc007a0c */ /* 0x000fc40005741270 */
[----:B------:R-:W-:Y:S01]  /*53350*/  IADD3 R0, R197, 0x171, RZ ;  /* 0x00000171c5007810 */ /* 0x000fe20007ffe0ff */
[C---:B------:R-:W-:Y:S01]  /*53360*/  IMAD.WIDE R40, R187.reuse, 0x4, R140 ;  /* 0x00000004bb287825 */ /* 0x040fe200078e028c */
[----:B------:R-:W-:Y:S01]  /*53370*/  IADD3 R189, R187, c[0x0][0x198], RZ ;  /* 0x00006600bbbd7a10 */ /* 0x000fe20007ffe0ff */
[----:B------:R-:W2:Y:S01]  /*53380*/  LDL.LU R202, [R1+0xc38] ;  /* 0x000c380001ca7983 */ /* 0x000ea20000300800 */
[----:B------:R-:W-:Y:S02]  /*53390*/  ISETP.GE.AND P1, PT, R0, c[0x0][0x17c], PT ;  /* 0x00005f0000007a0c */ /* 0x000fe40003f26270 */
[----:B------:R-:W-:Y:S02]  /*533a0*/  ISETP.LT.AND P5, PT, R196, c[0x0][0x178], !P4 ;  /* 0x00005e00c4007a0c */ /* 0x000fe400067a1270 */
[----:B------:R-:W-:-:S03]  /*533b0*/  ISETP.LT.AND P6, PT, R188, c[0x0][0x178], !P4 ;  /* 0x00005e00bc007a0c */ /* 0x000fc600067c1270 */
[----:B------:R1:W-:Y:S01]  /*533c0*/  @P2 STG.E [R40.64], R239 ;  /* 0x000000ef28002986 */ /* 0x0003e2000c101904 */
[----:B------:R-:W-:Y:S01]  /*533d0*/  ISETP.LT.AND P2, PT, R196, c[0x0][0x178], !P1 ;  /* 0x00005e00c4007a0c */ /* 0x000fe20004f41270 */
[----:B------:R-:W-:Y:S01]  /*533e0*/  IMAD.WIDE R42, R189, 0x4, R2 ;  /* 0x00000004bd2a7825 */ /* 0x000fe200078e0202 */
[----:B------:R-:W-:Y:S01]  /*533f0*/  ISETP.LT.AND P1, PT, R188, c[0x0][0x178], !P1 ;  /* 0x00005e00bc007a0c */ /* 0x000fe20004f21270 */
[----:B------:R-:W2:Y:S01]  /*53400*/  LDL.LU R201, [R1+0x38] ;  /* 0x0000380001c97983 */ /* 0x000ea20000300800 */
[----:B------:R-:W-:Y:S01]  /*53410*/  IADD3 R0, R197, 0x172, RZ ;  /* 0x00000172c5007810 */ /* 0x000fe20007ffe0ff */
[C---:B------:R-:W-:Y:S01]  /*53420*/  IMAD.WIDE R142, R189.reuse, 0x4, R140 ;  /* 0x00000004bd8e7825 */ /* 0x040fe200078e028c */
[----:B------:R-:W-:Y:S02]  /*53430*/  IADD3 R189, R189, c[0x0][0x198], RZ ;  /* 0x00006600bdbd7a10 */ /* 0x000fe40007ffe0ff */
[----:B------:R-:W-:Y:S02]  /*53440*/  ISETP.GE.AND P0, PT, R0, c[0x0][0x17c], PT ;  /* 0x00005f0000007a0c */ /* 0x000fe40003f06270 */
[----:B------:R-:W-:Y:S01]  /*53450*/  IADD3 R0, R197, 0x173, RZ ;  /* 0x00000173c5007810 */ /* 0x000fe20007ffe0ff */
[C---:B------:R-:W-:Y:S01]  /*53460*/  IMAD.WIDE R184, R189.reuse, 0x4, R2 ;  /* 0x00000004bdb87825 */ /* 0x040fe200078e0202 */
[----:B------:R3:W-:Y:S03]  /*53470*/  @P5 STG.E [R42.64], R205 ;  /* 0x000000cd2a005986 */ /* 0x0007e6000c101904 */
[C---:B-1----:R-:W-:Y:S01]  /*53480*/  IMAD.WIDE R40, R189.reuse, 0x4, R140 ;  /* 0x00000004bd287825 */ /* 0x042fe200078e028c */
[----:B------:R-:W-:Y:S01]  /*53490*/  ISETP.GE.AND P4, PT, R0, c[0x0][0x17c], PT ;  /* 0x00005f0000007a0c */ /* 0x000fe20003f86270 */
[----:B------:R1:W-:Y:S01]  /*534a0*/  @P6 STG.E [R142.64], R206 ;  /* 0x000000ce8e006986 */ /* 0x0003e2000c101904 */
[----:B------:R-:W-:-:S02]  /*534b0*/  IADD3 R187, R189, c[0x0][0x198], RZ ;  /* 0x00006600bdbb7a10 */ /* 0x000fc40007ffe0ff */
[----:B------:R-:W-:Y:S02]  /*534c0*/  ISETP.LT.AND P5, PT, R196, c[0x0][0x178], !P0 ;  /* 0x00005e00c4007a0c */ /* 0x000fe400047a1270 */
[----:B------:R-:W-:Y:S01]  /*534d0*/  ISETP.LT.AND P6, PT, R188, c[0x0][0x178], !P0 ;  /* 0x00005e00bc007a0c */ /* 0x000fe200047c1270 */
[C---:B---3--:R-:W-:Y:S01]  /*534e0*/  IMAD.WIDE R42, R187.reuse, 0x4, R2 ;  /* 0x00000004bb2a7825 */ /* 0x048fe200078e0202 */
[----:B------:R3:W-:Y:S03]  /*534f0*/  @P2 STG.E [R184.64], R248 ;  /* 0x000000f8b8002986 */ /* 0x0007e6000c101904 */
[C---:B-1----:R-:W-:Y:S01]  /*53500*/  IMAD.WIDE R142, R187.reuse, 0x4, R140 ;  /* 0x00000004bb8e7825 */ /* 0x042fe200078e028c */
[----:B------:R-:W-:Y:S01]  /*53510*/  IADD3 R187, R187, c[0x0][0x198], RZ ;  /* 0x00006600bbbb7a10 */ /* 0x000fe20007ffe0ff */
[----:B---3--:R-:W3:Y:S04]  /*53520*/  LDL.LU R248, [R1+0xc3c] ;  /* 0x000c3c0001f87983 */ /* 0x008ee80000300800 */
[----:B------:R-:W-:Y:S01]  /*53530*/  IMAD.WIDE R184, R187, 0x4, R2 ;  /* 0x00000004bbb87825 */ /* 0x000fe200078e0202 */
[----:B------:R1:W-:Y:S01]  /*53540*/  @P1 STG.E [R40.64], R249 ;  /* 0x000000f928001986 */ /* 0x0003e2000c101904 */
[----:B------:R-:W-:-:S02]  /*53550*/  ISETP.LT.AND P1, PT, R196, c[0x0][0x178], !P4 ;  /* 0x00005e00c4007a0c */ /* 0x000fc40006721270 */
[----:B------:R-:W-:Y:S01]  /*53560*/  ISETP.LT.AND P4, PT, R188, c[0x0][0x178], !P4 ;  /* 0x00005e00bc007a0c */ /* 0x000fe20006781270 */
[----:B-1----:R-:W3:Y:S01]  /*53570*/  LDL.LU R249, [R1+0x3c] ;  /* 0x00003c0001f97983 */ /* 0x002ee20000300800 */
[----:B------:R-:W-:-:S03]  /*53580*/  IMAD.WIDE R40, R187, 0x4, R140 ;  /* 0x00000004bb287825 */ /* 0x000fc600078e028c */
[----:B------:R-:W-:Y:S04]  /*53590*/  @P5 STG.E [R42.64], R207 ;  /* 0x000000cf2a005986 */ /* 0x000fe8000c101904 */
[----:B----4-:R-:W-:Y:S04]  /*535a0*/  @P6 STG.E [R142.64], R203 ;  /* 0x000000cb8e006986 */ /* 0x010fe8000c101904 */
[----:B------:R1:W-:Y:S04]  /*535b0*/  @P1 STG.E [R184.64], R200 ;  /* 0x000000c8b8001986 */ /* 0x0003e8000c101904 */
[----:B-1----:R-:W4:Y:S04]  /*535c0*/  LDL.LU R200, [R1+0x5e8] ;  /* 0x0005e80001c87983 */ /* 0x002f280000300800 */
[----:B--2---:R1:W-:Y:S04]  /*535d0*/  @P4 STG.E [R40.64], R250 ;  /* 0x000000fa28004986 */ /* 0x0043e8000c101904 */
[----:B-1----:R-:W2:Y:S01]  /*535e0*/  LDL.LU R250, [R1+0x5ec] ;  /* 0x0005ec0001fa7983 */ /* 0x002ea20000300800 */
[----:B------:R-:W-:-:S02]  /*535f0*/  IADD3 R0, R197, 0x174, RZ ;  /* 0x00000174c5007810 */ /* 0x000fc40007ffe0ff */
[----:B------:R-:W-:Y:S01]  /*53600*/  IADD3 R189, R187, c[0x0][0x198], RZ ;  /* 0x00006600bbbd7a10 */ /* 0x000fe20007ffe0ff */
[----:B------:R-:W2:Y:S01]  /*53610*/  LDL.LU R206, [R1+0xf68] ;  /* 0x000f680001ce7983 */ /* 0x000ea20000300800 */
[----:B------:R-:W-:Y:S02]  /*53620*/  ISETP.GE.AND P3, PT, R0, c[0x0][0x17c], PT ;  /* 0x00005f0000007a0c */ /* 0x000fe40003f66270 */
[----:B------:R-:W-:Y:S01]  /*53630*/  IADD3 R0, R197, 0x175, RZ ;  /* 0x00000175c5007810 */ /* 0x000fe20007ffe0ff */
[----:B------:R-:W-:Y:S01]  /*53640*/  IMAD.WIDE R42, R189, 0x4, R2 ;  /* 0x00000004bd2a7825 */ /* 0x000fe200078e0202 */
[----:B------:R-:W-:Y:S01]  /*53650*/  ISETP.LT.AND P5, PT, R196, c[0x0][0x178], !P3 ;  /* 0x00005e00c4007a0c */ /* 0x000fe20005fa1270 */
[----:B------:R-:W2:Y:S01]  /*53660*/  LDL.LU R207, [R1+0x268] ;  /* 0x0002680001cf7983 */ /* 0x000ea20000300800 */
[----:B------:R-:W-:Y:S02]  /*53670*/  ISETP.GE.AND P0, PT, R0, c[0x0][0x17c], PT ;  /* 0x00005f0000007a0c */ /* 0x000fe40003f06270 */
[----:B------:R-:W-:-:S02]  /*53680*/  ISETP.LT.AND P6, PT, R188, c[0x0][0x178], !P3 ;  /* 0x00005e00bc007a0c */ /* 0x000fc40005fc1270 */
[----:B------:R-:W-:Y:S01]  /*53690*/  ISETP.LT.AND P4, PT, R196, c[0x0][0x178], !P0 ;  /* 0x00005e00c4007a0c */ /* 0x000fe20004781270 */
[----:B------:R-:W-:Y:S01]  /*536a0*/  IMAD.WIDE R142, R189, 0x4, R140 ;  /* 0x00000004bd8e7825 */ /* 0x000fe200078e028c */
[----:B------:R-:W-:Y:S02]  /*536b0*/  ISETP.LT.AND P0, PT, R188, c[0x0][0x178], !P0 ;  /* 0x00005e00bc007a0c */ /* 0x000fe40004701270 */
[----:B------:R-:W-:Y:S02]  /*536c0*/  IADD3 R0, R197, 0x176, RZ ;  /* 0x00000176c5007810 */ /* 0x000fe40007ffe0ff */
[----:B------:R-:W-:Y:S02]  /*536d0*/  IADD3 R189, R189, c[0x0][0x198], RZ ;  /* 0x00006600bdbd7a10 */ /* 0x000fe40007ffe0ff */
[----:B------:R-:W-:Y:S02]  /*536e0*/  ISETP.GE.AND P2, PT, R0, c[0x0][0x17c], PT ;  /* 0x00005f0000007a0c */ /* 0x000fe40003f46270 */
[----:B------:R-:W-:Y:S01]  /*536f0*/  IADD3 R0, R197, 0x177, RZ ;  /* 0x00000177c5007810 */ /* 0x000fe20007ffe0ff */
[C---:B------:R-:W-:Y:S01]  /*53700*/  IMAD.WIDE R184, R189.reuse, 0x4, R2 ;  /* 0x00000004bdb87825 */ /* 0x040fe200078e0202 */
[----:B------:R1:W-:Y:S03]  /*53710*/  @P5 STG.E [R42.64], R202 ;  /* 0x000000ca2a005986 */ /* 0x0003e6000c101904 */
[C---:B------:R-:W-:Y:S01]  /*53720*/  IMAD.WIDE R40, R189.reuse, 0x4, R140 ;  /* 0x00000004bd287825 */ /* 0x040fe200078e028c */
[----:B------:R-:W-:Y:S01]  /*53730*/  ISETP.GE.AND P3, PT, R0, c[0x0][0x17c], PT ;  /* 0x00005f0000007a0c */ /* 0x000fe20003f66270 */
[----:B------:R3:W-:Y:S01]  /*53740*/  @P6 STG.E [R142.64], R201 ;  /* 0x000000c98e006986 */ /* 0x0007e2000c101904 */
[----:B------:R-:W-:-:S02]  /*53750*/  IADD3 R187, R189, c[0x0][0x198], RZ ;  /* 0x00006600bdbb7a10 */ /* 0x000fc40007ffe0ff */
[----:B------:R-:W-:Y:S02]  /*53760*/  ISETP.LT.AND P5, PT, R196, c[0x0][0x178], !P2 ;  /* 0x00005e00c4007a0c */ /* 0x000fe400057a1270 */
[----:B------:R-:W-:Y:S01]  /*53770*/  ISETP.LT.AND P6, PT, R188, c[0x0][0x178], !P2 ;  /* 0x00005e00bc007a0c */ /* 0x000fe200057c1270 */
[C---:B-1----:R-:W-:Y:S01]  /*53780*/  IMAD.WIDE R42, R187.reuse, 0x4, R2 ;  /* 0x00000004bb2a7825 */ /* 0x042fe200078e0202 */
[----:B---3--:R1:W-:Y:S03]  /*53790*/  @P4 STG.E [R184.64], R248 ;  /* 0x000000f8b8004986 */ /* 0x0083e6000c101904 */
[C---:B------:R-:W-:Y:S01]  /*537a0*/  IMAD.WIDE R142, R187.reuse, 0x4, R140 ;  /* 0x00000004bb8e7825 */ /* 0x040fe200078e028c */
[----:B------:R-:W-:Y:S01]  /*537b0*/  IADD3 R187, R187, c[0x0][0x198], RZ ;  /* 0x00006600bbbb7a10 */ /* 0x000fe20007ffe0ff */
[----:B-1----:R-:W3:Y:S04]  /*537c0*/  LDL.LU R248, [R1+0xf6c] ;  /* 0x000f6c0001f87983 */ /* 0x002ee80000300800 */
[----:B------:R-:W-:Y:S01]  /*537d0*/  IMAD.WIDE R184, R187, 0x4, R2 ;  /* 0x00000004bbb87825 */ /* 0x000fe200078e0202 */
[----:B------:R1:W-:Y:S01]  /*537e0*/  @P0 STG.E [R40.64], R249 ;  /* 0x000000f928000986 */ /* 0x0003e2000c101904 */
[----:B------:R-:W-:-:S03]  /*537f0*/  ISETP.LT.AND P0, PT, R196, c[0x0][0x178], !P3 ;  /* 0x00005e00c4007a0c */ /* 0x000fc60005f01270 */
[----:B-1----:R-:W3:Y:S04]  /*53800*/  LDL.LU R249, [R1+0x26c] ;  /* 0x00026c0001f97983 */ /* 0x002ee80000300800 */
[----:B------:R-:W3:Y:S04]  /*53810*/  LDL.LU R203, [R1+0xf28] ;  /* 0x000f280001cb7983 */ /* 0x000ee80000300800 */
[----:B------:R-:W3:Y:S04]  /*53820*/  LDL.LU R202, [R1+0x68] ;  /* 0x0000680001ca7983 */ /* 0x000ee80000300800 */
[----:B----4-:R-:W-:Y:S04]  /*53830*/  @P5 STG.E [R42.64], R200 ;  /* 0x000000c82a005986 */ /* 0x010fe8000c101904 */
[----:B------:R-:W-:Y:S04]  /*53840*/  @P6 STG.E [R142.64], R234 ;  /* 0x000000ea8e006986 */ /* 0x000fe8000c101904 */
[----:B------:R-:W4:Y:S04]  /*53850*/  LDL.LU R201, [R1+0xf2c] ;  /* 0x000f2c0001c97983 */ /* 0x000f280000300800 */
        /* <DEDUP_REMOVED lines=8> */
[----:B------:R-:W-:Y:S02]  /*538e0*/  IADD3 R0, R197, 0x179, RZ ;  /* 0x00000179c5007810 */ /* 0x000fe40007ffe0ff */
[----:B------:R-:W-:Y:S02]  /*538f0*/  ISETP.LT.AND P5, PT, R196, c[0x0][0x178], !P1 ;  /* 0x00005e00c4007a0c */ /* 0x000fe40004fa1270 */
[----:B------:R-:W-:Y:S01]  /*53900*/  ISETP.GE.AND P2, PT, R0, c[0x0][0x17c], PT ;  /* 0x00005f0000007a0c */ /* 0x000fe20003f46270 */
[----:B------:R1:W-:Y:S01]  /*53910*/  @P3 STG.E [R40.64], R235 ;  /* 0x000000eb28003986 */ /* 0x0003e2000c101904 */
[----:B------:R-:W-:-:S02]  /*53920*/  ISETP.LT.AND P6, PT, R188, c[0x0][0x178], !P1 ;  /* 0x00005e00bc007a0c */ /* 0x000fc40004fc1270 */
[----:B------:R-:W-:Y:S01]  /*53930*/  ISETP.LT.AND P3, PT, R196, c[0x0][0x178], !P2 ;  /* 0x00005e00c4007a0c */ /* 0x000fe20005761270 */
[----:B------:R-:W-:Y:S01]  /*53940*/  IMAD.WIDE R42, R189, 0x4, R2 ;  /* 0x00000004bd2a7825 */ /* 0x000fe200078e0202 */
[----:B------:R-:W-:Y:S02]  /*53950*/  ISETP.LT.AND P2, PT, R188, c[0x0][0x178], !P2 ;  /* 0x00005e00bc007a0c */ /* 0x000fe40005741270 */
        /* <DEDUP_REMOVED lines=22> */
[----:B------:R-:W-:Y:S04]  /*53ac0*/  @P5 STG.E [R42.64], R203 ;  /* 0x000000cb2a005986 */ /* 0x000fe8000c101904 */
[----:B------:R-:W-:Y:S01]  /*53ad0*/  @P6 STG.E [R142.64], R202 ;  /* 0x000000ca8e006986 */ /* 0x000fe2000c101904 */
[----:B-1----:R-:W-:-:S03]  /*53ae0*/  IMAD.WIDE R40, R187, 0x4, R140 ;  /* 0x00000004bb287825 */ /* 0x002fc600078e028c */
[----:B------:R-:W3:Y:S04]  /*53af0*/  LDL.LU R249, [R1+0x5d8] ;  /* 0x0005d80001f97983 */ /* 0x000ee80000300800 */
[----:B----4-:R-:W-:Y:S04]  /*53b00*/  @P2 STG.E [R184.64], R201 ;  /* 0x000000c9b8002986 */ /* 0x010fe8000c101904 */
[----:B--2---:R1:W-:Y:S04]  /*53b10*/  @P1 STG.E [R40.64], R250 ;  /* 0x000000fa28001986 */ /* 0x0043e8000c101904 */
[----:B-1----:R-:W2:Y:S01]  /*53b20*/  LDL.LU R250, [R1+0x5dc] ;  /* 0x0005dc0001fa7983 */ /* 0x002ea20000300800 */
[----:B------:R-:W-:-:S04]  /*53b30*/  IADD3 R0, R197, 0x17c, RZ ;  /* 0x0000017cc5007810 */ /* 0x000fc80007ffe0ff */
[----:B------:R-:W-:Y:S02]  /*53b40*/  ISETP.GE.AND P0, PT, R0, c[0x0][0x17c], PT ;  /* 0x00005f0000007a0c */ /* 0x000fe40003f06270 */
[----:B------:R-:W-:Y:S02]  /*53b50*/  IADD3 R0, R197, 0x17d, RZ ;  /* 0x0000017dc5007810 */ /* 0x000fe40007ffe0ff */
[----:B------:R-:W-:Y:S02]  /*53b60*/  IADD3 R189, R187, c[0x0][0x198], RZ ;  /* 0x00006600bbbd7a10 */ /* 0x000fe40007ffe0ff */
[----:B------:R-:W-:Y:S02]  /*53b70*/  ISETP.GE.AND P4, PT, R0, c[0x0][0x17c], PT ;  /* 0x00005f0000007a0c */ /* 0x000fe40003f86270 */
[----:B------:R-:W-:Y:S02]  /*53b80*/  ISETP.LT.AND P5, PT, R196, c[0x0][0x178], !P0 ;  /* 0x00005e00c4007a0c */ /* 0x000fe400047a1270 */
        /* <DEDUP_REMOVED lines=16> */
[----:B------:R-:W-:Y:S02]  /*53c90*/  ISETP.LT.AND P6, PT, R188, c[0x0][0x178], !P3 ;  /* 0x00005e00bc007a0c */ /* 0x000fe40005fc1270 */
[----:B------:R-:W-:Y:S01]  /*53ca0*/  IADD3 R0, R197, 0x180, RZ ;  /* 0x00000180c5007810 */ /* 0x000fe20007ffe0ff */
[----:B---3--:R3:W-:Y:S01]  /*53cb0*/  @P1 STG.E [R184.64], R248 ;  /* 0x000000f8b8001986 */ /* 0x0087e2000c101904 */
[----:B-1----:R-:W-:-:S03]  /*53cc0*/  IMAD.WIDE R42, R187, 0x4, R2 ;  /* 0x00000004bb2a7825 */ /* 0x002fc600078e0202 */
[----:B------:R1:W-:Y:S01]  /*53cd0*/  @P4 STG.E [R40.64], R247 ;  /* 0x000000f728004986 */ /* 0x0003e2000c101904 */
[----:B------:R-:W-:Y:S01]  /*53ce0*/  ISETP.LT.AND P4, PT, R196, c[0x0][0x178], !P0 ;  /* 0x00005e00c4007a0c */ /* 0x000fe20004781270 */
[C---:B----4-:R-:W-:Y:S01]  /*53cf0*/  IMAD.WIDE R142, R187.reuse, 0x4, R140 ;  /* 0x00000004bb8e7825 */ /* 0x050fe200078e028c */
[----:B------:R-:W-:Y:S02]  /*53d00*/  ISETP.LT.AND P0, PT, R188, c[0x0][0x178], !P0 ;  /* 0x00005e00bc007a0c */ /* 0x000fe40004701270 */
[----:B------:R-:W-:Y:S02]  /*53d10*/  IADD3 R187, R187, c[0x0][0x198], RZ ;  /* 0x00006600bbbb7a10 */ /* 0x000fe40007ffe0ff */
[----:B------:R-:W-:Y:S02]  /*53d20*/  ISETP.GE.AND P2, PT, R0, c[0x0][0x17c], PT ;  /* 0x00005f0000007a0c */ /* 0x000fe40003f46270 */
[----:B------:R-:W-:Y:S01]  /*53d30*/  IADD3 R0, R197, 0x181, RZ ;  /* 0x00000181c5007810 */ /* 0x000fe20007ffe0ff */
[C---:B---3--:R-:W-:Y:S01]  /*53d40*/  IMAD.WIDE R184, R187.reuse, 0x4, R2 ;  /* 0x00000004bbb87825 */ /* 0x048fe200078e0202 */
[----:B------:R-:W-:-:S03]  /*53d50*/  IADD3 R189, R187, c[0x0][0x198], RZ ;  /* 0x00006600bbbd7a10 */ /* 0x000fc60007ffe0ff */
[----:B-1----:R-:W-:Y:S01]  /*53d60*/  IMAD.WIDE R40, R187, 0x4, R140 ;  /* 0x00000004bb287825 */ /* 0x002fe200078e028c */
[----:B------:R-:W-:Y:S02]  /*53d70*/  ISETP.GE.AND P3, PT, R0, c[0x0][0x17c], PT ;  /* 0x00005f0000007a0c */ /* 0x000fe40003f66270 */
[----:B------:R-:W-:-:S04]  /*53d80*/  IADD3 R0, R197, 0x182, RZ ;  /* 0x00000182c5007810 */ /* 0x000fc80007ffe0ff */
[----:B------:R-:W-:Y:S02]  /*53d90*/  ISETP.GE.AND P1, PT, R0, c[0x0][0x17c], PT ;  /* 0x00005f0000007a0c */ /* 0x000fe40003f26270 */
[----:B------:R-:W-:Y:S01]  /*53da0*/  IADD3 R0, R197, 0x183, RZ ;  /* 0x00000183c5007810 */ /* 0x000fe20007ffe0ff */
[----:B------:R1:W-:Y:S01]  /*53db0*/  @P5 STG.E [R42.64], R249 ;  /* 0x000000f92a005986 */ /* 0x0003e2000c101904 */
[----:B------:R-:W-:-:S03]  /*53dc0*/  ISETP.LT.AND P5, PT, R196, c[0x0][0x178], !P2 ;  /* 0x00005e00c4007a0c */ /* 0x000fc600057a1270 */
[----:B------:R3:W-:Y:S01]  /*53dd0*/  @P6 STG.E [R142.64], R230 ;  /* 0x000000e68e006986 */ /* 0x0007e2000c101904 */
[----:B------:R-:W-:Y:S01]  /*53de0*/  ISETP.LT.AND P6, PT, R188, c[0x0][0x178], !P2 ;  /* 0x00005e00bc007a0c */ /* 0x000fe200057c1270 */
[----:B-1----:R-:W-:-:S04]  /*53df0*/  IMAD.WIDE R42, R189, 0x4, R2 ;  /* 0x00000004bd2a7825 */ /* 0x002fc800078e0202 */
[C---:B---3--:R-:W-:Y:S01]  /*53e00*/  IMAD.WIDE R142, R189.reuse, 0x4, R140 ;  /* 0x00000004bd8e7825 */ /* 0x048fe200078e028c */
[----:B------:R-:W-:Y:S02]  /*53e10*/  IADD3 R189, R189, c[0x0][0x198], RZ ;  /* 0x00006600bdbd7a10 */ /* 0x000fe40007ffe0ff */
[----:B------:R-:W-:Y:S02]  /*53e20*/  ISETP.GE.AND P2, PT, R0, c[0x0][0x17c], PT ;  /* 0x00005f0000007a0c */ /* 0x000fe40003f46270 */
[----:B------:R-:W-:Y:S02]  /*53e30*/  IADD3 R187, R189, c[0x0][0x198], RZ ;  /* 0x00006600bdbb7a10 */ /* 0x000fe40007ffe0ff */
[----:B------:R-:W-:Y:S01]  /*53e40*/  IADD3 R0, R197, 0x184, RZ ;  /* 0x00000184c5007810 */ /* 0x000fe20007ffe0ff */
[----:B--2---:R1:W-:Y:S04]  /*53e50*/  @P4 STG.E [R184.64], R250 ;  /* 0x000000fab8004986 */ /* 0x0043e8000c101904 */
[----:B------:R2:W-:Y:S01]  /*53e60*/  @P0 STG.E [R40.64], R231 ;  /* 0x000000e728000986 */ /* 0x0005e2000c101904 */
[----:B------:R-:W-:-:S02]  /*53e70*/  ISETP.LT.AND P0, PT, R196, c[0x0][0x178], !P3 ;  /* 0x00005e00c4007a0c */ /* 0x000fc40005f01270 */
[----:B------:R-:W-:Y:S01]  /*53e80*/  ISETP.LT.AND P3, PT, R188, c[0x0][0x178], !P3 ;  /* 0x00005e00bc007a0c */ /* 0x000fe20005f61270 */
[----:B------:R3:W-:Y:S01]  /*53e90*/  @P5 STG.E [R42.64], R224 ;  /* 0x000000e02a005986 */ /* 0x0007e2000c101904 */
[----:B-1----:R-:W-:-:S03]  /*53ea0*/  IMAD.WIDE R184, R189, 0x4, R2 ;  /* 0x00000004bdb87825 */ /* 0x002fc600078e0202 */
[----:B------:R1:W-:Y:S01]  /*53eb0*/  @P6 STG.E [R142.64], R44 ;  /* 0x0000002c8e006986 */ /* 0x0003e2000c101904 */
[----:B--2---:R-:W-:Y:S01]  /*53ec0*/  IMAD.WIDE R40, R189, 0x4, R140 ;  /* 0x00000004bd287825 */ /* 0x004fe200078e028c */
[----:B------:R-:W-:-:S04]  /*53ed0*/  ISETP.LT.AND P5, PT, R196, c[0x0][0x178], !P1 ;  /* 0x00005e00c4007a0c */ /* 0x000fc80004fa1270 */
[----:B------:R2:W-:Y:S01]  /*53ee0*/  @P0 STG.E [R184.64], R225 ;  /* 0x000000e1b8000986 */ /* 0x0005e2000c101904 */
[----:B------:R-:W-:-:S03]  /*53ef0*/  ISETP.LT.AND P6, PT, R188, c[0x0][0x178], !P1 ;  /* 0x00005e00bc007a0c */ /* 0x000fc60004fc1270 */
[----:B------:R4:W-:Y:S01]  /*53f00*/  @P3 STG.E [R40.64], R45 ;  /* 0x0000002d28003986 */ /* 0x0009e2000c101904 */
[----:B------:R-:W-:Y:S01]  /*53f10*/  ISETP.LT.AND P3, PT, R196, c[0x0][0x178], !P2 ;  /* 0x00005e00c4007a0c */ /* 0x000fe20005761270 */
[----:B---3--:R-:W-:Y:S01]  /*53f20*/  IMAD.WIDE R42, R187, 0x4, R2 ;  /* 0x00000004bb2a7825 */ /* 0x008fe200078e0202 */
[----:B------:R-:W-:-:S03]  /*53f30*/  ISETP.LT.AND P2, PT, R188, c[0x0][0x178], !P2 ;  /* 0x00005e00bc007a0c */ /* 0x000fc60005741270 */
[C---:B-1----:R-:W-:Y:S01]  /*53f40*/  IMAD.WIDE R142, R187.reuse, 0x4, R140 ;  /* 0x00000004bb8e7825 */ /* 0x042fe200078e028c */
[----:B------:R-:W-:Y:S02]  /*53f50*/  IADD3 R187, R187, c[0x0][0x198], RZ ;  /* 0x00006600bbbb7a10 */ /* 0x000fe40007ffe0ff */
[----:B------:R-:W-:Y:S02]  /*53f60*/  ISETP.GE.AND P4, PT, R0, c[0x0][0x17c], PT ;  /* 0x00005f0000007a0c */ /* 0x000fe40003f86270 */
[----:B------:R-:W-:Y:S01]  /*53f70*/  IADD3 R0, R197, 0x185, RZ ;  /* 0x00000185c5007810 */ /* 0x000fe20007ffe0ff */
[C---:B--2---:R-:W-:Y:S01]  /*53f80*/  IMAD.WIDE R184, R187.reuse, 0x4, R2 ;  /* 0x00000004bbb87825 */ /* 0x044fe200078e0202 */
[----:B------:R1:W-:Y:S03]  /*53f90*/  @P5 STG.E [R42.64], R208 ;  /* 0x000000d02a005986 */ /* 0x0003e6000c101904 */
[C---:B----4-:R-:W-:Y:S01]  /*53fa0*/  IMAD.WIDE R40, R187.reuse, 0x4, R140 ;  /* 0x00000004bb287825 */ /* 0x050fe200078e028c */
[----:B------:R-:W-:Y:S01]  /*53fb0*/  ISETP.GE.AND P1, PT, R0, c[0x0][0x17c], PT ;  /* 0x00005f0000007a0c */ /* 0x000fe20003f26270 */
[----:B------:R2:W-:Y:S01]  /*53fc0*/  @P6 STG.E [R142.64], R60 ;  /* 0x0000003c8e006986 */ /* 0x0005e2000c101904 */
[----:B------:R-:W-:-:S02]  /*53fd0*/  IADD3 R189, R187, c[0x0][0x198], RZ ;  /* 0x00006600bbbd7a10 */ /* 0x000fc40007ffe0ff */
[----:B------:R-:W-:Y:S01]  /*53fe0*/  ISETP.LT.AND P5, PT, R196, c[0x0][0x178], !P4 ;  /* 0x00005e00c4007a0c */ /* 0x000fe200067a1270 */
[----:B------:R-:W-:Y:S01]  /*53ff0*/  @P3 STG.E [R184.64], R209 ;  /* 0x000000d1b8003986 */ /* 0x000fe2000c101904 */
[----:B------:R-:W-:-:S03]  /*54000*/  ISETP.LT.AND P6, PT, R188, c[0x0][0x178], !P4 ;  /* 0x00005e00bc007a0c */ /* 0x000fc600067c1270 */
[----:B------:R3:W-:Y:S01]  /*54010*/  @P2 STG.E [R40.64], R61 ;  /* 0x0000003d28002986 */ /* 0x0007e2000c101904 */
[----:B------:R-:W-:Y:S01]  /*54020*/  ISETP.LT.AND P2, PT, R196, c[0x0][0x178], !P1 ;  /* 0x00005e00c4007a0c */ /* 0x000fe20004f41270 */
[----:B-1----:R-:W-:Y:S01]  /*54030*/  IMAD.WIDE R42, R189, 0x4, R2 ;  /* 0x00000004bd2a7825 */ /* 0x002fe200078e0202 */
[----:B------:R-:W-:Y:S02]  /*54040*/  ISETP.LT.AND P1, PT, R188, c[0x0][0x178], !P1 ;  /* 0x00005e00bc007a0c */ /* 0x000fe40004f21270 */
[----:B------:R-:W-:Y:S01]  /*54050*/  IADD3 R0, R197, 0x186, RZ ;  /* 0x00000186c5007810 */ /* 0x000fe20007ffe0ff */
[C---:B------:R-:W-:Y:S01]  /*54060*/  IMAD.WIDE R44, R189.reuse, 0x4, R140 ;  /* 0x00000004bd2c7825 */ /* 0x040fe200078e028c */
[----:B------:R-:W-:Y:S02]  /*54070*/  IADD3 R189, R189, c[0x0][0x198], RZ ;  /* 0x00006600bdbd7a10 */ /* 0x000fe40007ffe0ff */
[----:B------:R-:W-:Y:S02]  /*54080*/  ISETP.GE.AND P0, PT, R0, c[0x0][0x17c], PT ;  /* 0x00005f0000007a0c */ /* 0x000fe40003f06270 */
[----:B------:R-:W-:Y:S01]  /*54090*/  IADD3 R0, R197, 0x187, RZ ;  /* 0x00000187c5007810 */ /* 0x000fe20007ffe0ff */
[C---:B--2---:R-:W-:Y:S01]  /*540a0*/  IMAD.WIDE R142, R189.reuse, 0x4, R2 ;  /* 0x00000004bd8e7825 */ /* 0x044fe200078e0202 */
[----:B------:R1:W-:Y:S03]  /*540b0*/  @P5 STG.E [R42.64], R36 ;  /* 0x000000242a005986 */ /* 0x0003e6000c101904 */
[C---:B---3--:R-:W-:Y:S01]  /*540c0*/  IMAD.WIDE R40, R189.reuse, 0x4, R140 ;  /* 0x00000004bd287825 */ /* 0x048fe200078e028c */
[----:B------:R-:W-:Y:S01]  /*540d0*/  ISETP.GE.AND P4, PT, R0, c[0x0][0x17c], PT ;  /* 0x00005f0000007a0c */ /* 0x000fe20003f86270 */
[----:B------:R2:W-:Y:S01]  /*540e0*/  @P6 STG.E [R44.64], R76 ;  /* 0x0000004c2c006986 */ /* 0x0005e2000c101904 */
[----:B------:R-:W-:-:S02]  /*540f0*/  IADD3 R185, R189, c[0x0][0x198], RZ ;  /* 0x00006600bdb97a10 */ /* 0x000fc40007ffe0ff */
[----:B------:R-:W-:Y:S01]  /*54100*/  ISETP.LT.AND P5, PT, R196, c[0x0][0x178], !P0 ;  /* 0x00005e00c4007a0c */ /* 0x000fe200047a1270 */
[----:B------:R3:W-:Y:S01]  /*54110*/  @P2 STG.E [R142.64], R37 ;  /* 0x000000258e002986 */ /* 0x0007e2000c101904 */
[----:B------:R-:W-:-:S03]  /*54120*/  ISETP.LT.AND P6, PT, R188, c[0x0][0x178], !P0 ;  /* 0x00005e00bc007a0c */ /* 0x000fc600047c1270 */
[----:B------:R4:W-:Y:S01]  /*54130*/  @P1 STG.E [R40.64], R77 ;  /* 0x0000004d28001986 */ /* 0x0009e2000c101904 */
[----:B------:R-:W-:Y:S01]  /*54140*/  ISETP.LT.AND P1, PT, R196, c[0x0][0x178], !P4 ;  /* 0x00005e00c4007a0c */ /* 0x000fe20006721270 */
[----:B-1----:R-:W-:Y:S01]  /*54150*/  IMAD.WIDE R42, R185, 0x4, R2 ;  /* 0x00000004b92a7825 */ /* 0x002fe200078e0202 */
[----:B------:R-:W-:Y:S02]  /*54160*/  ISETP.LT.AND P4, PT, R188, c[0x0][0x178], !P4 ;  /* 0x00005e00bc007a0c */ /* 0x000fe40006781270 */
[----:B------:R-:W-:Y:S01]  /*54170*/  IADD3 R0, R197, 0x188, RZ ;  /* 0x00000188c5007810 */ /* 0x000fe20007ffe0ff */
[C---:B--2---:R-:W-:Y:S01]  /*54180*/  IMAD.WIDE R44, R185.reuse, 0x4, R140 ;  /* 0x00000004b92c7825 */ /* 0x044fe200078e028c */
[----:B------:R-:W-:Y:S02]  /*54190*/  IADD3 R185, R185, c[0x0][0x198], RZ ;  /* 0x00006600b9b97a10 */ /* 0x000fe40007ffe0ff */
[----:B------:R-:W-:Y:S02]  /*541a0*/  ISETP.GE.AND P3, PT, R0, c[0x0][0x17c], PT ;  /* 0x00005f0000007a0c */ /* 0x000fe40003f66270 */
[----:B------:R-:W-:Y:S01]  /*541b0*/  IADD3 R0, R197, 0x189, RZ ;  /* 0x00000189c5007810 */ /* 0x000fe20007ffe0ff */
[C---:B---3--:R-:W-:Y:S01]  /*541c0*/  IMAD.WIDE R36, R185.reuse, 0x4, R2 ;  /* 0x00000004b9247825 */ /* 0x048fe200078e0202 */
[----:B------:R1:W-:Y:S03]  /*541d0*/  @P5 STG.E [R42.64], R32 ;  /* 0x000000202a005986 */ /* 0x0003e6000c101904 */
[C---:B----4-:R-:W-:Y:S01]  /*541e0*/  IMAD.WIDE R40, R185.reuse, 0x4, R140 ;  /* 0x00000004b9287825 */ /* 0x050fe200078e028c */
        /* <DEDUP_REMOVED lines=17> */
[C---:B------:R-:W-:Y:S01]  /*54300*/  IMAD.WIDE R36, R61.reuse, 0x4, R140 ;  /* 0x000000043d247825 */ /* 0x040fe200078e028c */
[----:B------:R-:W-:Y:S01]  /*54310*/  ISETP.GE.AND P3, PT, R0, c[0x0][0x17c], PT ;  /* 0x00005f0000007a0c */ /* 0x000fe20003f66270 */
[----:B------:R-:W-:Y:S01]  /*54320*/  @P6 STG.E [R44.64], R48 ;  /* 0x000000302c006986 */ /* 0x000fe2000c101904 */
[----:B------:R-:W-:-:S02]  /*54330*/  IADD3 R77, R61, c[0x0][0x198], RZ ;  /* 0x000066003d4d7a10 */ /* 0x000fc40007ffe0ff */
[----:B------:R-:W-:Y:S01]  /*54340*/  ISETP.LT.AND P5, PT, R196, c[0x0][0x178], !P2 ;  /* 0x00005e00c4007a0c */ /* 0x000fe200057a1270 */
[----:B------:R2:W-:Y:S01]  /*54350*/  @P4 STG.E [R32.64], R221 ;  /* 0x000000dd20004986 */ /* 0x0005e2000c101904 */
[----:B------:R-:W-:-:S03]  /*54360*/  ISETP.LT.AND P6, PT, R188, c[0x0][0x178], !P2 ;  /* 0x00005e00bc007a0c */ /* 0x000fc600057c1270 */
[----:B------:R3:W-:Y:S01]  /*54370*/  @P0 STG.E [R36.64], R49 ;  /* 0x0000003124000986 */ /* 0x0007e2000c101904 */
[----:B------:R-:W-:Y:S01]  /*54380*/  ISETP.LT.AND P0, PT, R196, c[0x0][0x178], !P3 ;  /* 0x00005e00c4007a0c */ /* 0x000fe20005f01270 */
[----:B----4-:R-:W-:Y:S01]  /*54390*/  IMAD.WIDE R40, R77, 0x4, R2 ;  /* 0x000000044d287825 */ /* 0x010fe200078e0202 */
[----:B------:R-:W-:Y:S02]  /*543a0*/  ISETP.LT.AND P3, PT, R188, c[0x0][0x178], !P3 ;  /* 0x00005e00bc007a0c */ /* 0x000fe40005f61270 */
[----:B------:R-:W-:Y:S01]  /*543b0*/  IADD3 R0, R197, 0x18c, RZ ;  /* 0x0000018cc5007810 */ /* 0x000fe20007ffe0ff */
[C---:B-1----:R-:W-:Y:S01]  /*543c0*/  IMAD.WIDE R42, R77.reuse, 0x4, R140 ;  /* 0x000000044d2a7825 */ /* 0x042fe200078e028c */
        /* <DEDUP_REMOVED lines=68> */
[----:B---3--:R-:W-:Y:S01]  /*54810*/  IMAD.WIDE R32, R43, 0x4, R2 ;  /* 0x000000042b207825 */ /* 0x008fe200078e0202 */
        /* <DEDUP_REMOVED lines=72> */
[----:B------:R-:W-:Y:S01]  /*54ca0*/  ISETP.LT.AND P4, PT, R188, c[0x0][0x178], !P4 ;  /* 0x00005e00bc007a0c */ /* 0x000fe20006781270 */
[----:B------:R-:W-:Y:S01]  /*54cb0*/  LDS.128 R40, [R198+0x1000] ;  /* 0x00100000c6287984 */ /* 0x000fe20000000c00 */
        /* <DEDUP_REMOVED lines=90> */
[----:B------:R-:W-:Y:S01]  /*55260*/  ISETP.LT.AND P4, PT, R188, c[0x0][0x178], !P4 ;  /* 0x00005e00bc007a0c */ /* 0x000fe20006781270 */
[----:B------:R-:W-:Y:S01]  /*55270*/  LDS.128 R60, [R199+0x1800] ;  /* 0x00180000c73c7984 */ /* 0x000fe20000000c00 */
        /* <DEDUP_REMOVED lines=154> */
[----:B----4-:R-:W-:Y:S01]  /*55c20*/  IMAD.WIDE R8, R21, 0x4, R140 ;  /* 0x0000000415087825 */ /* 0x010fe200078e028c */
[----:B------:R-:W-:Y:S01]  /*55c30*/  ISETP.GE.AND P1, PT, R0, c[0x0][0x17c], PT ;  /* 0x00005f0000007a0c */ /* 0x000fe20003f26270 */
[----:B------:R2:W-:Y:S01]  /*55c40*/  @P6 STG.E [R16.64], R86 ;  /* 0x0000005610006986 */ /* 0x0005e2000c101904 */
[----:B------:R-:W-:-:S02]  /*55c50*/  ISETP.LT.AND P5, PT, R196, c[0x0][0x178], !P4 ;  /* 0x00005e00c4007a0c */ /* 0x000fc400067a1270 */
[----:B------:R-:W-:Y:S01]  /*55c60*/  IADD3 R25, R21, c[0x0][0x198], RZ ;  /* 0x0000660015197a10 */ /* 0x000fe20007ffe0ff */
        /* <DEDUP_REMOVED lines=11> */
[----:B---3--:R-:W-:Y:S01]  /*55d20*/  IMAD.WIDE R4, R25, 0x4, R2 ;  /* 0x0000000419047825 */ /* 0x008fe200078e0202 */
[----:B------:R1:W-:Y:S01]  /*55d30*/  @P5 STG.E [R12.64], R18 ;  /* 0x000000120c005986 */ /* 0x0003e2000c101904 */
[----:B------:R-:W-:-:S02]  /*55d40*/  ISETP.LT.AND P5, PT, R196, c[0x0][0x178], !P0 ;  /* 0x00005e00c4007a0c */ /* 0x000fc400047a1270 */
[C---:B----4-:R-:W-:Y:S01]  /*55d50*/  IMAD.WIDE R8, R25.reuse, 0x4, R140 ;  /* 0x0000000419087825 */ /* 0x050fe200078e028c */
[----:B------:R-:W-:Y:S01]  /*55d60*/  ISETP.GE.AND P4, PT, R0, c[0x0][0x17c], PT ;  /* 0x00005f0000007a0c */ /* 0x000fe20003f86270 */
[----:B------:R2:W-:Y:S01]  /*55d70*/  @P6 STG.E [R16.64], R110 ;  /* 0x0000006e10006986 */ /* 0x0005e2000c101904 */
[----:B------:R-:W-:Y:S02]  /*55d80*/  ISETP.LT.AND P6, PT, R188, c[0x0][0x178], !P0 ;  /* 0x00005e00bc007a0c */ /* 0x000fe400047c1270 */
[----:B------:R-:W-:Y:S01]  /*55d90*/  IADD3 R21, R25, c[0x0][0x198], RZ ;  /* 0x0000660019157a10 */ /* 0x000fe20007ffe0ff */
[----:B------:R3:W-:Y:S01]  /*55da0*/  @P2 STG.E [R4.64], R19 ;  /* 0x0000001304002986 */ /* 0x0007e2000c101904 */
[----:B------:R-:W-:-:S03]  /*55db0*/  IADD3 R0, R197, 0x1ba, RZ ;  /* 0x000001bac5007810 */ /* 0x000fc60007ffe0ff */
[----:B------:R4:W-:Y:S01]  /*55dc0*/  @P1 STG.E [R8.64], R111 ;  /* 0x0000006f08001986 */ /* 0x0009e2000c101904 */
[----:B------:R-:W-:Y:S01]  /*55dd0*/  ISETP.LT.AND P1, PT, R196, c[0x0][0x178], !P4 ;  /* 0x00005e00c4007a0c */ /* 0x000fe20006721270 */
[----:B-1----:R-:W-:Y:S01]  /*55de0*/  IMAD.WIDE R12, R21, 0x4, R2 ;  /* 0x00000004150c7825 */ /* 0x002fe200078e0202 */
[----:B------:R-:W-:-:S03]  /*55df0*/  ISETP.LT.AND P4, PT, R188, c[0x0][0x178], !P4 ;  /* 0x00005e00bc007a0c */ /* 0x000fc60006781270 */
[C---:B--2---:R-:W-:Y:S01]  /*55e00*/  IMAD.WIDE R16, R21.reuse, 0x4, R140 ;  /* 0x0000000415107825 */ /* 0x044fe200078e028c */
[----:B------:R-:W-:Y:S02]  /*55e10*/  IADD3 R21, R21, c[0x0][0x198], RZ ;  /* 0x0000660015157a10 */ /* 0x000fe40007ffe0ff */
[----:B------:R-:W-:Y:S02]  /*55e20*/  ISETP.GE.AND P3, PT, R0, c[0x0][0x17c], PT ;  /* 0x00005f0000007a0c */ /* 0x000fe40003f66270 */
[----:B------:R-:W-:Y:S01]  /*55e30*/  IADD3 R0, R197, 0x1bb, RZ ;  /* 0x000001bbc5007810 */ /* 0x000fe20007ffe0ff */
[C---:B---3--:R-:W-:Y:S01]  /*55e40*/  IMAD.WIDE R4, R21.reuse, 0x4, R2 ;  /* 0x0000000415047825 */ /* 0x048fe200078e0202 */
[----:B------:R1:W-:Y:S01]  /*55e50*/  @P5 STG.E [R12.64], R214 ;  /* 0x000000d60c005986 */ /* 0x0003e2000c101904 */
[----:B------:R-:W-:Y:S02]  /*55e60*/  ISETP.LT.AND P5, PT, R196, c[0x0][0x178], !P3 ;  /* 0x00005e00c4007a0c */ /* 0x000fe40005fa1270 */
[----:B----4-:R-:W-:Y:S01]  /*55e70*/  IMAD.WIDE R8, R21, 0x4, R140 ;  /* 0x0000000415087825 */ /* 0x010fe200078e028c */
[----:B------:R2:W-:Y:S01]  /*55e80*/  @P6 STG.E [R16.64], R58 ;  /* 0x0000003a10006986 */ /* 0x0005e2000c101904 */
[----:B------:R-:W-:-:S02]  /*55e90*/  ISETP.GE.AND P0, PT, R0, c[0x0][0x17c], PT ;  /* 0x00005f0000007a0c */ /* 0x000fc40003f06270 */
[----:B------:R-:W-:Y:S01]  /*55ea0*/  ISETP.LT.AND P6, PT, R188, c[0x0][0x178], !P3 ;  /* 0x00005e00bc007a0c */ /* 0x000fe20005fc1270 */
[----:B------:R3:W-:Y:S01]  /*55eb0*/  @P1 STG.E [R4.64], R215 ;  /* 0x000000d704001986 */ /* 0x0007e2000c101904 */
[----:B------:R-:W-:-:S03]  /*55ec0*/  IADD3 R19, R21, c[0x0][0x198], RZ ;  /* 0x0000660015137a10 */ /* 0x000fc60007ffe0ff */
[----:B------:R4:W-:Y:S01]  /*55ed0*/  @P4 STG.E [R8.64], R59 ;  /* 0x0000003b08004986 */ /* 0x0009e2000c101904 */
[----:B------:R-:W-:Y:S01]  /*55ee0*/  ISETP.LT.AND P4, PT, R196, c[0x0][0x178], !P0 ;  /* 0x00005e00c4007a0c */ /* 0x000fe20004781270 */
[----:B-1----:R-:W-:Y:S01]  /*55ef0*/  IMAD.WIDE R12, R19, 0x4, R2 ;  /* 0x00000004130c7825 */ /* 0x002fe200078e0202 */
[----:B------:R-:W-:Y:S01]  /*55f00*/  IADD3 R0, R197, 0x1bc, RZ ;  /* 0x000001bcc5007810 */ /* 0x000fe20007ffe0ff */
[----:B------:R-:W-:Y:S01]  /*55f10*/  LDS.128 R56, [R198+0x1800] ;  /* 0x00180000c6387984 */ /* 0x000fe20000000c00 */
[----:B------:R-:W-:Y:S01]  /*55f20*/  ISETP.LT.AND P0, PT, R188, c[0x0][0x178], !P0 ;  /* 0x00005e00bc007a0c */ /* 0x000fe20004701270 */
[C---:B--2---:R-:W-:Y:S01]  /*55f30*/  IMAD.WIDE R16, R19.reuse, 0x4, R140 ;  /* 0x0000000413107825 */ /* 0x044fe200078e028c */
[----:B------:R-:W-:Y:S02]  /*55f40*/  IADD3 R19, R19, c[0x0][0x198], RZ ;  /* 0x0000660013137a10 */ /* 0x000fe40007ffe0ff */
[----:B------:R-:W-:Y:S02]  /*55f50*/  ISETP.GE.AND P2, PT, R0, c[0x0][0x17c], PT ;  /* 0x00005f0000007a0c */ /* 0x000fe40003f46270 */
[C---:B------:R-:W-:Y:S01]  /*55f60*/  IADD3 R18, R197.reuse, 0x1bf, RZ ;  /* 0x000001bfc5127810 */ /* 0x040fe20007ffe0ff */
[----:B------:R1:W-:Y:S01]  /*55f70*/  @P5 STG.E [R12.64], R14 ;  /* 0x0000000e0c005986 */ /* 0x0003e2000c101904 */
[----:B------:R-:W-:Y:S01]  /*55f80*/  IADD3 R0, R197, 0x1bd, RZ ;  /* 0x000001bdc5007810 */ /* 0x000fe20007ffe0ff */
[C---:B---3--:R-:W-:Y:S01]  /*55f90*/  IMAD.WIDE R4, R19.reuse, 0x4, R2 ;  /* 0x0000000413047825 */ /* 0x048fe200078e0202 */
[----:B------:R-:W-:Y:S01]  /*55fa0*/  ISETP.LT.AND P5, PT, R196, c[0x0][0x178], !P2 ;  /* 0x00005e00c4007a0c */ /* 0x000fe200057a1270 */
[----:B------:R-:W-:Y:S01]  /*55fb0*/  @P6 STG.E [R16.64], R74 ;  /* 0x0000004a10006986 */ /* 0x000fe2000c101904 */
[----:B------:R-:W-:Y:S01]  /*55fc0*/  ISETP.LT.AND P6, PT, R188, c[0x0][0x178], !P2 ;  /* 0x00005e00bc007a0c */ /* 0x000fe200057c1270 */
[----:B----4-:R-:W-:Y:S01]  /*55fd0*/  IMAD.WIDE R8, R19, 0x4, R140 ;  /* 0x0000000413087825 */ /* 0x010fe200078e028c */
[----:B------:R-:W-:-:S02]  /*55fe0*/  ISETP.GE.AND P3, PT, R0, c[0x0][0x17c], PT ;  /* 0x00005f0000007a0c */ /* 0x000fc40003f66270 */
[----:B------:R-:W-:Y:S02]  /*55ff0*/  IADD3 R23, R19, c[0x0][0x198], RZ ;  /* 0x0000660013177a10 */ /* 0x000fe40007ffe0ff */
[----:B------:R-:W-:Y:S01]  /*56000*/  ISETP.GE.AND P2, PT, R18, c[0x0][0x17c], PT ;  /* 0x00005f0012007a0c */ /* 0x000fe20003f46270 */
[----:B------:R2:W-:Y:S04]  /*56010*/  @P4 STG.E [R4.64], R15 ;  /* 0x0000000f04004986 */ /* 0x0005e8000c101904 */
[----:B------:R-:W3:Y:S01]  /*56020*/  LDS.128 R16, [R251] ;  /* 0x00000000fb107984 */ /* 0x000ee20000000c00 */
[----:B------:R-:W-:-:S03]  /*56030*/  IADD3 R0, R197, 0x1be, RZ ;  /* 0x000001bec5007810 */ /* 0x000fc60007ffe0ff */
[----:B------:R4:W-:Y:S01]  /*56040*/  @P0 STG.E [R8.64], R75 ;  /* 0x0000004b08000986 */ /* 0x0009e2000c101904 */
[----:B------:R-:W-:Y:S01]  /*56050*/  ISETP.LT.AND P0, PT, R196, c[0x0][0x178], !P3 ;  /* 0x00005e00c4007a0c */ /* 0x000fe20005f01270 */
[----:B-1----:R-:W-:Y:S01]  /*56060*/  IMAD.WIDE R12, R23, 0x4, R2 ;  /* 0x00000004170c7825 */ /* 0x002fe200078e0202 */
[----:B------:R-:W-:-:S03]  /*56070*/  ISETP.LT.AND P3, PT, R188, c[0x0][0x178], !P3 ;  /* 0x00005e00bc007a0c */ /* 0x000fc60005f61270 */
[C---:B------:R-:W-:Y:S01]  /*56080*/  IMAD.WIDE R20, R23.reuse, 0x4, R140 ;  /* 0x0000000417147825 */ /* 0x040fe200078e028c */
[----:B------:R-:W-:Y:S02]  /*56090*/  IADD3 R23, R23, c[0x0][0x198], RZ ;  /* 0x0000660017177a10 */ /* 0x000fe40007ffe0ff */
[----:B------:R-:W-:Y:S02]  /*560a0*/  ISETP.GE.AND P1, PT, R0, c[0x0][0x17c], PT ;  /* 0x00005f0000007a0c */ /* 0x000fe40003f26270 */
[----:B------:R-:W-:Y:S01]  /*560b0*/  IADD3 R14, R197, 0x1c1, RZ ;  /* 0x000001c1c50e7810 */ /* 0x000fe20007ffe0ff */
[----:B------:R-:W-:Y:S01]  /*560c0*/  @P5 STG.E [R12.64], R10 ;  /* 0x0000000a0c005986 */ /* 0x000fe2000c101904 */
[C---:B--2---:R-:W-:Y:S01]  /*560d0*/  IMAD.WIDE R4, R23.reuse, 0x4, R2 ;  /* 0x0000000417047825 */ /* 0x044fe200078e0202 */
[----:B------:R-:W-:Y:S02]  /*560e0*/  ISETP.LT.AND P5, PT, R196, c[0x0][0x178], !P1 ;  /* 0x00005e00c4007a0c */ /* 0x000fe40004fa1270 */
[----:B------:R1:W-:Y:S01]  /*560f0*/  @P6 STG.E [R20.64], R98 ;  /* 0x0000006214006986 */ /* 0x0003e2000c101904 */
[----:B------:R-:W-:Y:S01]  /*56100*/  ISETP.LT.AND P6, PT, R188, c[0x0][0x178], !P1 ;  /* 0x00005e00bc007a0c */ /* 0x000fe20004fc1270 */
[----:B----4-:R-:W-:Y:S01]  /*56110*/  IMAD.WIDE R8, R23, 0x4, R140 ;  /* 0x0000000417087825 */ /* 0x010fe200078e028c */
[----:B------:R-:W-:-:S02]  /*56120*/  ISETP.GE.AND P1, PT, R14, c[0x0][0x17c], PT ;  /* 0x00005f000e007a0c */ /* 0x000fc40003f26270 */
[----:B------:R-:W2:Y:S01]  /*56130*/  LDS.128 R12, [R198] ;  /* 0x00000000c60c7984 */ /* 0x000ea20000000c00 */
[----:B------:R-:W-:-:S03]  /*56140*/  IADD3 R25, R23, c[0x0][0x198], RZ ;  /* 0x0000660017197a10 */ /* 0x000fc60007ffe0ff */
[----:B------:R4:W-:Y:S01]  /*56150*/  @P0 STG.E [R4.64], R11 ;  /* 0x0000000b04000986 */ /* 0x0009e2000c101904 */
[----:B------:R-:W-:-:S03]  /*56160*/  IADD3 R0, R197, 0x1c0, RZ ;  /* 0x000001c0c5007810 */ /* 0x000fc60007ffe0ff */
[----:B------:R-:W-:Y:S01]  /*56170*/  @P3 STG.E [R8.64], R99 ;  /* 0x0000006308003986 */ /* 0x000fe2000c101904 */
[----:B------:R-:W-:Y:S01]  /*56180*/  ISETP.LT.AND P3, PT, R196, c[0x0][0x178], !P2 ;  /* 0x00005e00c4007a0c */ /* 0x000fe20005761270 */
[----:B-1----:R-:W-:Y:S01]  /*56190*/  IMAD.WIDE R20, R25, 0x4, R2 ;  /* 0x0000000419147825 */ /* 0x002fe200078e0202 */
[----:B------:R-:W-:-:S03]  /*561a0*/  ISETP.LT.AND P2, PT, R188, c[0x0][0x178], !P2 ;  /* 0x00005e00bc007a0c */ /* 0x000fc60005741270 */
[C---:B------:R-:W-:Y:S01]  /*561b0*/  IMAD.WIDE R22, R25.reuse, 0x4, R140 ;  /* 0x0000000419167825 */ /* 0x040fe200078e028c */
[----:B------:R-:W-:Y:S02]  /*561c0*/  IADD3 R25, R25, c[0x0][0x198], RZ ;  /* 0x0000660019197a10 */ /* 0x000fe40007ffe0ff */
[----:B------:R-:W-:Y:S02]  /*561d0*/  ISETP.GE.AND P4, PT, R0, c[0x0][0x17c], PT ;  /* 0x00005f0000007a0c */ /* 0x000fe40003f86270 */
[----:B------:R-:W-:Y:S01]  /*561e0*/  IADD3 R10, R197, 0x1c3, RZ ;  /* 0x000001c3c50a7810 */ /* 0x000fe20007ffe0ff */
[----:B------:R1:W-:Y:S01]  /*561f0*/  @P5 STG.E [R20.64], R6 ;  /* 0x0000000614005986 */ /* 0x0003e2000c101904 */
[----:B------:R-:W-:Y:S01]  /*56200*/  ISETP.LT.AND P5, PT, R196, c[0x0][0x178], !P4 ;  /* 0x00005e00c4007a0c */ /* 0x000fe200067a1270 */
[----:B----4-:R-:W-:Y:S02]  /*56210*/  IMAD.WIDE R4, R25, 0x4, R2 ;  /* 0x0000000419047825 */ /* 0x010fe400078e0202 */
[----:B------:R4:W-:Y:S01]  /*56220*/  @P6 STG.E [R22.64], R114 ;  /* 0x0000007216006986 */ /* 0x0009e2000c101904 */
[----:B------:R-:W-:-:S02]  /*56230*/  ISETP.LT.AND P6, PT, R188, c[0x0][0x178], !P4 ;  /* 0x00005e00bc007a0c */ /* 0x000fc400067c1270 */
[----:B------:R-:W-:Y:S02]  /*56240*/  ISETP.GE.AND P4, PT, R10, c[0x0][0x17c], PT ;  /* 0x00005f000a007a0c */ /* 0x000fe40003f86270 */
[C---:B------:R-:W-:Y:S01]  /*56250*/  IADD3 R27, R25.reuse, c[0x0][0x198], RZ ;  /* 0x00006600191b7a10 */ /* 0x040fe20007ffe0ff */
[----:B------:R-:W2:Y:S01]  /*56260*/  LDS.128 R8, [R199] ;  /* 0x00000000c7087984 */ /* 0x000ea20000000c00 */
[----:B-1----:R-:W-:Y:S01]  /*56270*/  IMAD.WIDE R20, R25, 0x4, R140 ;  /* 0x0000000419147825 */ /* 0x002fe200078e028c */
[----:B------:R-:W-:Y:S02]  /*56280*/  IADD3 R0, R197, 0x1c2, RZ ;  /* 0x000001c2c5007810 */ /* 0x000fe40007ffe0ff */
[----:B------:R1:W-:Y:S01]  /*56290*/  @P3 STG.E [R4.64], R7 ;  /* 0x0000000704003986 */ /* 0x0003e2000c101904 */
[----:B----4-:R-:W-:-:S03]  /*562a0*/  IMAD.WIDE R22, R27, 0x4, R2 ;  /* 0x000000041b167825 */ /* 0x010fc600078e0202 */
[----:B------:R4:W-:Y:S01]  /*562b0*/  @P2 STG.E [R20.64], R115 ;  /* 0x0000007314002986 */ /* 0x0009e2000c101904 */
[----:B------:R-:W-:Y:S01]  /*562c0*/  ISETP.LT.AND P2, PT, R196, c[0x0][0x178], !P1 ;  /* 0x00005e00c4007a0c */ /* 0x000fe20004f41270 */
[C---:B------:R-:W-:Y:S01]  /*562d0*/  IMAD.WIDE R24, R27.reuse, 0x4, R140 ;  /* 0x000000041b187825 */ /* 0x040fe200078e028c */
[----:B------:R-:W-:Y:S02]  /*562e0*/  ISETP.LT.AND P1, PT, R188, c[0x0][0x178], !P1 ;  /* 0x00005e00bc007a0c */ /* 0x000fe40004f21270 */
[----:B------:R-:W-:Y:S02]  /*562f0*/  ISETP.GE.AND P0, PT, R0, c[0x0][0x17c], PT ;  /* 0x00005f0000007a0c */ /* 0x000fe40003f06270 */
[----:B------:R-:W-:Y:S01]  /*56300*/  IADD3 R29, R27, c[0x0][0x198], RZ ;  /* 0x000066001b1d7a10 */ /* 0x000fe20007ffe0ff */
[----:B------:R4:W-:Y:S01]  /*56310*/  @P5 STG.E [R22.64], R88 ;  /* 0x0000005816005986 */ /* 0x0009e2000c101904 */
[----:B-1----:R-:W-:Y:S02]  /*56320*/  IADD3 R4, R197, 0x1c5, RZ ;  /* 0x000001c5c5047810 */ /* 0x002fe40007ffe0ff */
[----:B------:R-:W-:Y:S01]  /*56330*/  ISETP.LT.AND P5, PT, R196, c[0x0][0x178], !P0 ;  /* 0x00005e00c4007a0c */ /* 0x000fe200047a1270 */
[----:B---3--:R1:W-:Y:S01]  /*56340*/  @P6 STG.E [R24.64], R16 ;  /* 0x0000001018006986 */ /* 0x0083e2000c101904 */
[----:B------:R-:W-:Y:S01]  /*56350*/  ISETP.LT.AND P6, PT, R188, c[0x0][0x178], !P0 ;  /* 0x00005e00bc007a0c */ /* 0x000fe200047c1270 */
[C---:B------:R-:W-:Y:S01]  /*56360*/  IMAD.WIDE R26, R29.reuse, 0x4, R2 ;  /* 0x000000041d1a7825 */ /* 0x040fe200078e0202 */
[----:B------:R-:W-:-:S02]  /*56370*/  IADD3 R31, R29, c[0x0][0x198], RZ ;  /* 0x000066001d1f7a10 */ /* 0x000fc40007ffe0ff */
[----:B------:R-:W-:Y:S01]  /*56380*/  ISETP.GE.AND P0, PT, R4, c[0x0][0x17c], PT ;  /* 0x00005f0004007a0c */ /* 0x000fe20003f06270 */
[----:B----4-:R-:W-:Y:S01]  /*56390*/  IMAD.WIDE R20, R29, 0x4, R140 ;  /* 0x000000041d147825 */ /* 0x010fe200078e028c */
[----:B------:R-:W3:Y:S01]  /*563a0*/  LDS.128 R4, [R252] ;  /* 0x00000000fc047984 */ /* 0x000ee20000000c00 */
[----:B------:R-:W-:-:S03]  /*563b0*/  IADD3 R0, R197, 0x1c4, RZ ;  /* 0x000001c4c5007810 */ /* 0x000fc60007ffe0ff */
[----:B------:R4:W-:Y:S01]  /*563c0*/  @P2 STG.E [R26.64], R89 ;  /* 0x000000591a002986 */ /* 0x0009e2000c101904 */
[----:B------:R-:W-:-:S03]  /*563d0*/  IMAD.WIDE R22, R31, 0x4, R2 ;  /* 0x000000041f167825 */ /* 0x000fc600078e0202 */
[----:B------:R2:W-:Y:S01]  /*563e0*/  @P1 STG.E [R20.64], R17 ;  /* 0x0000001114001986 */ /* 0x0005e2000c101904 */
[----:B------:R-:W-:Y:S01]  /*563f0*/  ISETP.LT.AND P1, PT, R196, c[0x0][0x178], !P4 ;  /* 0x00005e00c4007a0c */ /* 0x000fe20006721270 */
[C---:B-1----:R-:W-:Y:S01]  /*56400*/  IMAD.WIDE R24, R31.reuse, 0x4, R140 ;  /* 0x000000041f187825 */ /* 0x042fe200078e028c */
[----:B------:R-:W-:Y:S02]  /*56410*/  ISETP.LT.AND P4, PT, R188, c[0x0][0x178], !P4 ;  /* 0x00005e00bc007a0c */ /* 0x000fe40006781270 */
[----:B------:R-:W-:Y:S02]  /*56420*/  ISETP.GE.AND P3, PT, R0, c[0x0][0x17c], PT ;  /* 0x00005f0000007a0c */ /* 0x000fe40003f66270 */
[----:B------:R-:W-:Y:S01]  /*56430*/  IADD3 R31, R31, c[0x0][0x198], RZ ;  /* 0x000066001f1f7a10 */ /* 0x000fe20007ffe0ff */
[----:B------:R-:W-:Y:S01]  /*56440*/  @P5 STG.E [R22.64], R128 ;  /* 0x0000008016005986 */ /* 0x000fe2000c101904 */
[----:B------:R-:W-:Y:S02]  /*56450*/  IADD3 R16, R197, 0x1c7, RZ ;  /* 0x000001c7c5107810 */ /* 0x000fe40007ffe0ff */
[----:B------:R-:W-:Y:S01]  /*56460*/  ISETP.LT.AND P5, PT, R196, c[0x0][0x178], !P3 ;  /* 0x00005e00c4007a0c */ /* 0x000fe20005fa1270 */
[----:B--2---:R1:W-:Y:S01]  /*56470*/  @P6 STG.E [R24.64], R12 ;  /* 0x0000000c18006986 */ /* 0x0043e2000c101904 */
[----:B------:R-:W-:Y:S01]  /*56480*/  ISETP.LT.AND P6, PT, R188, c[0x0][0x178], !P3 ;  /* 0x00005e00bc007a0c */ /* 0x000fe20005fc1270 */
[C---:B----4-:R-:W-:Y:S01]  /*56490*/  IMAD.WIDE R26, R31.reuse, 0x4, R2 ;  /* 0x000000041f1a7825 */ /* 0x050fe200078e0202 */
[----:B------:R-:W-:Y:S01]  /*564a0*/  ISETP.GE.AND P3, PT, R16, c[0x0][0x17c], PT ;  /* 0x00005f0010007a0c */ /* 0x000fe20003f66270 */
[----:B------:R-:W2:Y:S01]  /*564b0*/  LDS.128 R20, [R251+0x800] ;  /* 0x00080000fb147984 */ /* 0x000ea20000000c00 */
[C---:B------:R-:W-:Y:S01]  /*564c0*/  IADD3 R33, R31.reuse, c[0x0][0x198], RZ ;  /* 0x000066001f217a10 */ /* 0x040fe20007ffe0ff */
[--C-:B------:R-:W-:Y:S01]  /*564d0*/  IMAD.WIDE R16, R31, 0x4, R140.reuse ;  /* 0x000000041f107825 */ /* 0x100fe200078e028c */
[----:B------:R-:W-:Y:S01]  /*564e0*/  IADD3 R0, R197, 0x1c6, RZ ;  /* 0x000001c6c5007810 */ /* 0x000fe20007ffe0ff */
[----:B------:R-:W-:Y:S02]  /*564f0*/  @P1 STG.E [R26.64], R129 ;  /* 0x000000811a001986 */ /* 0x000fe4000c101904 */
[----:B------:R-:W-:-:S02]  /*56500*/  IMAD.WIDE R28, R33, 0x4, R140 ;  /* 0x00000004211c7825 */ /* 0x000fc400078e028c */
[----:B------:R4:W-:Y:S01]  /*56510*/  @P4 STG.E [R16.64], R13 ;  /* 0x0000000d10004986 */ /* 0x0009e2000c101904 */
[----:B------:R-:W-:Y:S01]  /*56520*/  ISETP.LT.AND P4, PT, R196, c[0x0][0x178], !P0 ;  /* 0x00005e00c4007a0c */ /* 0x000fe20004781270 */
[C-C-:B-1----:R-:W-:Y:S01]  /*56530*/  IMAD.WIDE R24, R33.reuse, 0x4, R2.reuse ;  /* 0x0000000421187825 */ /* 0x142fe200078e0202 */
[----:B------:R-:W-:Y:S02]  /*56540*/  ISETP.LT.AND P0, PT, R188, c[0x0][0x178], !P0 ;  /* 0x00005e00bc007a0c */ /* 0x000fe40004701270 */
[----:B------:R-:W-:Y:S02]  /*56550*/  ISETP.GE.AND P2, PT, R0, c[0x0][0x17c], PT ;  /* 0x00005f0000007a0c */ /* 0x000fe40003f46270 */
[----:B------:R-:W-:Y:S01]  /*56560*/  IADD3 R33, R33, c[0x0][0x198], RZ ;  /* 0x0000660021217a10 */ /* 0x000fe20007ffe0ff */
[----:B------:R-:W-:Y:S01]  /*56570*/  @P5 STG.E [R24.64], R148 ;  /* 0x0000009418005986 */ /* 0x000fe2000c101904 */
[----:B------:R-:W-:Y:S02]  /*56580*/  IADD3 R12, R197, 0x1c9, RZ ;  /* 0x000001c9c50c7810 */ /* 0x000fe40007ffe0ff */
[----:B------:R-:W-:Y:S01]  /*56590*/  ISETP.LT.AND P5, PT, R196, c[0x0][0x178], !P2 ;  /* 0x00005e00c4007a0c */ /* 0x000fe200057a1270 */
[----:B------:R1:W-:Y:S01]  /*565a0*/  @P6 STG.E [R28.64], R8 ;  /* 0x000000081c006986 */ /* 0x0003e2000c101904 */
[----:B------:R-:W-:Y:S01]  /*565b0*/  ISETP.LT.AND P6, PT, R188, c[0x0][0x178], !P2 ;  /* 0x00005e00bc007a0c */ /* 0x000fe200057c1270 */
[C---:B------:R-:W-:Y:S01]  /*565c0*/  IMAD.WIDE R30, R33.reuse, 0x4, R2 ;  /* 0x00000004211e7825 */ /* 0x040fe200078e0202 */
[----:B------:R-:W-:Y:S01]  /*565d0*/  ISETP.GE.AND P2, PT, R12, c[0x0][0x17c], PT ;  /* 0x00005f000c007a0c */ /* 0x000fe20003f46270 */
[----:B------:R-:W2:Y:S01]  /*565e0*/  LDS.128 R24, [R198+0x800] ;  /* 0x00080000c6187984 */ /* 0x000ea20000000c00 */
[C---:B------:R-:W-:Y:S01]  /*565f0*/  IADD3 R35, R33.reuse, c[0x0][0x198], RZ ;  /* 0x0000660021237a10 */ /* 0x040fe20007ffe0ff */
[----:B----4-:R-:W-:Y:S01]  /*56600*/  IMAD.WIDE R12, R33, 0x4, R140 ;  /* 0x00000004210c7825 */ /* 0x010fe200078e028c */
[----:B------:R-:W-:Y:S01]  /*56610*/  IADD3 R0, R197, 0x1c8, RZ ;  /* 0x000001c8c5007810 */ /* 0x000fe20007ffe0ff */
[----:B------:R-:W-:Y:S02]  /*56620*/  @P4 STG.E [R30.64], R149 ;  /* 0x000000951e004986 */ /* 0x000fe4000c101904 */
[----:B------:R-:W-:-:S02]  /*56630*/  IMAD.WIDE R16, R35, 0x4, R2 ;  /* 0x0000000423107825 */ /* 0x000fc400078e0202 */
[----:B------:R4:W-:Y:S01]  /*56640*/  @P0 STG.E [R12.64], R9 ;  /* 0x000000090c000986 */ /* 0x0009e2000c101904 */
[----:B------:R-:W-:Y:S01]  /*56650*/  ISETP.LT.AND P0, PT, R196, c[0x0][0x178], !P3 ;  /* 0x00005e00c4007a0c */ /* 0x000fe20005f01270 */
[C---:B-1----:R-:W-:Y:S01]  /*56660*/  IMAD.WIDE R28, R35.reuse, 0x4, R140 ;  /* 0x00000004231c7825 */ /* 0x042fe200078e028c */
[----:B------:R-:W-:Y:S02]  /*56670*/  ISETP.LT.AND P3, PT, R188, c[0x0][0x178], !P3 ;  /* 0x00005e00bc007a0c */ /* 0x000fe40005f61270 */
[----:B------:R-:W-:Y:S02]  /*56680*/  ISETP.GE.AND P1, PT, R0, c[0x0][0x17c], PT ;  /* 0x00005f0000007a0c */ /* 0x000fe40003f26270 */
[----:B------:R-:W-:Y:S01]  /*56690*/  IADD3 R35, R35, c[0x0][0x198], RZ ;  /* 0x0000660023237a10 */ /* 0x000fe20007ffe0ff */
[----:B------:R1:W-:Y:S01]  /*566a0*/  @P5 STG.E [R16.64], R164 ;  /* 0x000000a410005986 */ /* 0x0003e2000c101904 */
[----:B------:R-:W-:Y:S02]  /*566b0*/  IADD3 R8, R197, 0x1cb, RZ ;  /* 0x000001cbc5087810 */ /* 0x000fe40007ffe0ff */
[----:B------:R-:W-:Y:S01]  /*566c0*/  ISETP.LT.AND P5, PT, R196, c[0x0][0x178], !P1 ;  /* 0x00005e00c4007a0c */ /* 0x000fe20004fa1270 */
[----:B---3--:R3:W-:Y:S01]  /*566d0*/  @P6 STG.E [R28.64], R4 ;  /* 0x000000041c006986 */ /* 0x0087e2000c101904 */
        /* <DEDUP_REMOVED lines=16> */
[----:B---3--:R-:W-:Y:S02]  /*567e0*/  IADD3 R4, R197, 0x1cd, RZ ;  /* 0x000001cdc5047810 */ /* 0x008fe40007ffe0ff */
[----:B------:R-:W-:Y:S01]  /*567f0*/  ISETP.LT.AND P5, PT, R196, c[0x0][0x178], !P4 ;  /* 0x00005e00c4007a0c */ /* 0x000fe200067a1270 */
[----:B--2---:R2:W-:Y:S01]  /*56800*/  @P6 STG.E [R16.64], R20 ;  /* 0x0000001410006986 */ /* 0x0045e2000c101904 */
[----:B------:R-:W-:Y:S01]  /*56810*/  ISETP.LT.AND P6, PT, R188, c[0x0][0x178], !P4 ;  /* 0x00005e00bc007a0c */ /* 0x000fe200067c1270 */
[----:B------:R-:W-:Y:S01]  /*56820*/  IMAD.WIDE R36, R35, 0x4, R2 ;  /* 0x0000000423247825 */ /* 0x000fe200078e0202 */
[----:B------:R-:W-:-:S03]  /*56830*/  ISETP.GE.AND P4, PT, R4, c[0x0][0x17c], PT ;  /* 0x00005f0004007a0c */ /* 0x000fc60003f86270 */
[C---:B----4-:R-:W-:Y:S01]  /*56840*/  IMAD.WIDE R4, R35.reuse, 0x4, R140 ;  /* 0x0000000423047825 */ /* 0x050fe200078e028c */
[----:B------:R-:W-:Y:S01]  /*56850*/  IADD3 R39, R35, c[0x0][0x198], RZ ;  /* 0x0000660023277a10 */ /* 0x000fe20007ffe0ff */
[----:B------:R-:W-:Y:S01]  /*56860*/  @P3 STG.E [R36.64], R93 ;  /* 0x0000005d24003986 */ /* 0x000fe2000c101904 */
[----:B------:R-:W-:-:S03]  /*56870*/  IADD3 R0, R197, 0x1cc, RZ ;  /* 0x000001ccc5007810 */ /* 0x000fc60007ffe0ff */
[----:B------:R3:W-:Y:S01]  /*56880*/  @P2 STG.E [R4.64], R21 ;  /* 0x0000001504002986 */ /* 0x0007e2000c101904 */
[----:B------:R-:W-:Y:S01]  /*56890*/  ISETP.LT.AND P2, PT, R196, c[0x0][0x178], !P1 ;  /* 0x00005e00c4007a0c */ /* 0x000fe20004f41270 */
[C---:B------:R-:W-:Y:S01]  /*568a0*/  IMAD.WIDE R8, R39.reuse, 0x4, R2 ;  /* 0x0000000427087825 */ /* 0x040fe200078e0202 */
[----:B------:R-:W-:Y:S01]  /*568b0*/  ISETP.LT.AND P1, PT, R188, c[0x0][0x178], !P1 ;  /* 0x00005e00bc007a0c */ /* 0x000fe20004f21270 */
[----:B------:R-:W4:Y:S01]  /*568c0*/  LDS.128 R32, [R252+0x800] ;  /* 0x00080000fc207984 */ /* 0x000f220000000c00 */
[----:B------:R-:W-:Y:S01]  /*568d0*/  ISETP.GE.AND P0, PT, R0, c[0x0][0x17c], PT ;  /* 0x00005f0000007a0c */ /* 0x000fe20003f06270 */
[C---:B-1----:R-:W-:Y:S01]  /*568e0*/  IMAD.WIDE R12, R39.reuse, 0x4, R140 ;  /* 0x00000004270c7825 */ /* 0x042fe200078e028c */
[----:B------:R-:W-:Y:S01]  /*568f0*/  IADD3 R39, R39, c[0x0][0x198], RZ ;  /* 0x0000660027277a10 */ /* 0x000fe20007ffe0ff */
[----:B------:R1:W-:Y:S01]  /*56900*/  @P5 STG.E [R8.64], R132 ;  /* 0x0000008408005986 */ /* 0x0003e2000c101904 */
[----:B------:R-:W-:-:S03]  /*56910*/  ISETP.LT.AND P5, PT, R196, c[0x0][0x178], !P0 ;  /* 0x00005e00c4007a0c */ /* 0x000fc600047a1270 */
[C---:B--2---:R-:W-:Y:S01]  /*56920*/  IMAD.WIDE R16, R39.reuse, 0x4, R2 ;  /* 0x0000000427107825 */ /* 0x044fe200078e0202 */
[----:B---3--:R-:W-:-:S03]  /*56930*/  IADD3 R21, R39, c[0x0][0x198], RZ ;  /* 0x0000660027157a10 */ /* 0x008fc60007ffe0ff */
[----:B------:R-:W-:Y:S01]  /*56940*/  IMAD.WIDE R4, R39, 0x4, R140 ;  /* 0x0000000427047825 */ /* 0x000fe200078e028c */
[----:B------:R2:W-:Y:S01]  /*56950*/  @P6 STG.E [R12.64], R24 ;  /* 0x000000180c006986 */ /* 0x0005e2000c101904 */
[----:B------:R-:W-:Y:S02]  /*56960*/  IADD3 R0, R197, 0x1ce, RZ ;  /* 0x000001cec5007810 */ /* 0x000fe40007ffe0ff */
[----:B------:R-:W-:Y:S01]  /*56970*/  ISETP.LT.AND P6, PT, R188, c[0x0][0x178], !P0 ;  /* 0x00005e00bc007a0c */ /* 0x000fe200047c1270 */
[----:B------:R3:W-:Y:S01]  /*56980*/  @P2 STG.E [R16.64], R133 ;  /* 0x0000008510002986 */ /* 0x0007e2000c101904 */
[----:B-1----:R-:W-:-:S03]  /*56990*/  IMAD.WIDE R8, R21, 0x4, R2 ;  /* 0x0000000415087825 */ /* 0x002fc600078e0202 */
[----:B------:R1:W-:Y:S01]  /*569a0*/  @P1 STG.E [R4.64], R25 ;  /* 0x0000001904001986 */ /* 0x0003e2000c101904 */
[----:B------:R-:W-:Y:S02]  /*569b0*/  ISETP.LT.AND P1, PT, R196, c[0x0][0x178], !P4 ;  /* 0x00005e00c4007a0c */ /* 0x000fe40006721270 */
[----:B------:R-:W-:Y:S01]  /*569c0*/  ISETP.LT.AND P4, PT, R188, c[0x0][0x178], !P4 ;  /* 0x00005e00bc007a0c */ /* 0x000fe20006781270 */
[C---:B--2---:R-:W-:Y:S01]  /*569d0*/  IMAD.WIDE R12, R21.reuse, 0x4, R140 ;  /* 0x00000004150c7825 */ /* 0x044fe200078e028c */
[----:B------:R-:W-:Y:S01]  /*569e0*/  ISETP.GE.AND P3, PT, R0, c[0x0][0x17c], PT ;  /* 0x00005f0000007a0c */ /* 0x000fe20003f66270 */
[----:B------:R-:W2:Y:S01]  /*569f0*/  LDS.128 R36, [R251+0x1000] ;  /* 0x00100000fb247984 */ /* 0x000ea20000000c00 */
[----:B------:R-:W-:-:S03]  /*56a00*/  IADD3 R21, R21, c[0x0][0x198], RZ ;  /* 0x0000660015157a10 */ /* 0x000fc60007ffe0ff */
[----:B------:R4:W-:Y:S01]  /*56a10*/  @P5 STG.E [R8.64], R152 ;  /* 0x0000009808005986 */ /* 0x0009e2000c101904 */
[----:B------:R-:W-:Y:S01]  /*56a20*/  ISETP.LT.AND P5, PT, R196, c[0x0][0x178], !P3 ;  /* 0x00005e00c4007a0c */ /* 0x000fe20005fa1270 */
[----:B---3--:R-:W-:Y:S01]  /*56a30*/  IMAD.WIDE R16, R21, 0x4, R2 ;  /* 0x0000000415107825 */ /* 0x008fe200078e0202 */
[----:B------:R-:W-:Y:S02]  /*56a40*/  IADD3 R20, R197, 0x1cf, RZ ;  /* 0x000001cfc5147810 */ /* 0x000fe40007ffe0ff */
[C---:B-1----:R-:W-:Y:S01]  /*56a50*/  IADD3 R25, R21.reuse, c[0x0][0x198], RZ ;  /* 0x0000660015197a10 */ /* 0x042fe20007ffe0ff */
[----:B------:R-:W-:Y:S01]  /*56a60*/  IMAD.WIDE R4, R21, 0x4, R140 ;  /* 0x0000000415047825 */ /* 0x000fe200078e028c */
[----:B------:R-:W-:Y:S01]  /*56a70*/  ISETP.GE.AND P0, PT, R20, c[0x0][0x17c], PT ;  /* 0x00005f0014007a0c */ /* 0x000fe20003f06270 */
[----:B------:R1:W-:Y:S01]  /*56a80*/  @P6 STG.E [R12.64], R28 ;  /* 0x0000001c0c006986 */ /* 0x0003e2000c101904 */
[----:B------:R-:W-:Y:S02]  /*56a90*/  IADD3 R0, R197, 0x1d0, RZ ;  /* 0x000001d0c5007810 */ /* 0x000fe40007ffe0ff */
[----:B------:R-:W-:Y:S01]  /*56aa0*/  ISETP.LT.AND P6, PT, R188, c[0x0][0x178], !P3 ;  /* 0x00005e00bc007a0c */ /* 0x000fe20005fc1270 */
[----:B------:R3:W-:Y:S01]  /*56ab0*/  @P1 STG.E [R16.64], R153 ;  /* 0x0000009910001986 */ /* 0x0007e2000c101904 */
[----:B----4-:R-:W-:Y:S01]  /*56ac0*/  IMAD.WIDE R8, R25, 0x4, R2 ;  /* 0x0000000419087825 */ /* 0x010fe200078e0202 */
[----:B------:R-:W-:-:S02]  /*56ad0*/  ISETP.GE.AND P2, PT, R0, c[0x0][0x17c], PT ;  /* 0x00005f0000007a0c */ /* 0x000fc40003f46270 */
[----:B------:R4:W-:Y:S01]  /*56ae0*/  @P4 STG.E [R4.64], R29 ;  /* 0x0000001d04004986 */ /* 0x0009e2000c101904 */
[----:B------:R-:W-:Y:S02]  /*56af0*/  ISETP.LT.AND P4, PT, R196, c[0x0][0x178], !P0 ;  /* 0x00005e00c4007a0c */ /* 0x000fe40004781270 */
[----:B------:R-:W-:Y:S01]  /*56b00*/  ISETP.LT.AND P0, PT, R188, c[0x0][0x178], !P0 ;  /* 0x00005e00bc007a0c */ /* 0x000fe20004701270 */
[C---:B-1----:R-:W-:Y:S01]  /*56b10*/  IMAD.WIDE R12, R25.reuse, 0x4, R140 ;  /* 0x00000004190c7825 */ /* 0x042fe200078e028c */
[----:B------:R-:W-:Y:S01]  /*56b20*/  IADD3 R25, R25, c[0x0][0x198], RZ ;  /* 0x0000660019197a10 */ /* 0x000fe20007ffe0ff */
[----:B------:R1:W-:Y:S01]  /*56b30*/  @P5 STG.E [R8.64], R168 ;  /* 0x000000a808005986 */ /* 0x0003e2000c101904 */
[----:B------:R-:W-:Y:S02]  /*56b40*/  ISETP.LT.AND P5, PT, R196, c[0x0][0x178], !P2 ;  /* 0x00005e00c4007a0c */ /* 0x000fe400057a1270 */
[----:B------:R-:W-:Y:S01]  /*56b50*/  IADD3 R20, R197, 0x1d1, RZ ;  /* 0x000001d1c5147810 */ /* 0x000fe20007ffe0ff */
[C---:B---3--:R-:W-:Y:S01]  /*56b60*/  IMAD.WIDE R16, R25.reuse, 0x4, R2 ;  /* 0x0000000419107825 */ /* 0x048fe200078e0202 */
[----:B------:R-:W-:-:S03]  /*56b70*/  IADD3 R21, R25, c[0x0][0x198], RZ ;  /* 0x0000660019157a10 */ /* 0x000fc60007ffe0ff */
[----:B----4-:R-:W-:Y:S01]  /*56b80*/  IMAD.WIDE R4, R25, 0x4, R140 ;  /* 0x0000000419047825 */ /* 0x010fe200078e028c */
[----:B------:R-:W-:Y:S01]  /*56b90*/  IADD3 R0, R197, 0x1d2, RZ ;  /* 0x000001d2c5007810 */ /* 0x000fe20007ffe0ff */
[----:B------:R3:W-:Y:S01]  /*56ba0*/  @P6 STG.E [R12.64], R32 ;  /* 0x000000200c006986 */ /* 0x0007e2000c101904 */
[----:B------:R-:W-:Y:S01]  /*56bb0*/  ISETP.GE.AND P3, PT, R20, c[0x0][0x17c], PT ;  /* 0x00005f0014007a0c */ /* 0x000fe20003f66270 */
[----:B-1----:R-:W-:Y:S01]  /*56bc0*/  IMAD.WIDE R8, R21, 0x4, R2 ;  /* 0x0000000415087825 */ /* 0x002fe200078e0202 */
[----:B------:R-:W-:Y:S01]  /*56bd0*/  ISETP.LT.AND P6, PT, R188, c[0x0][0x178], !P2 ;  /* 0x00005e00bc007a0c */ /* 0x000fe200057c1270 */
[----:B------:R1:W-:Y:S01]  /*56be0*/  @P4 STG.E [R16.64], R169 ;  /* 0x000000a910004986 */ /* 0x0003e2000c101904 */
[----:B------:R-:W-:-:S03]  /*56bf0*/  ISETP.GE.AND P1, PT, R0, c[0x0][0x17c], PT ;  /* 0x00005f0000007a0c */ /* 0x000fc60003f26270 */
[----:B------:R4:W-:Y:S01]  /*56c00*/  @P0 STG.E [R4.64], R33 ;  /* 0x0000002104000986 */ /* 0x0009e2000c101904 */
[----:B------:R-:W-:Y:S02]  /*56c10*/  ISETP.LT.AND P0, PT, R196, c[0x0][0x178], !P3 ;  /* 0x00005e00c4007a0c */ /* 0x000fe40005f01270 */
[----:B------:R-:W-:Y:S01]  /*56c20*/  ISETP.LT.AND P3, PT, R188, c[0x0][0x178], !P3 ;  /* 0x00005e00bc007a0c */ /* 0x000fe20005f61270 */
[C---:B---3--:R-:W-:Y:S01]  /*56c30*/  IMAD.WIDE R12, R21.reuse, 0x4, R140 ;  /* 0x00000004150c7825 */ /* 0x048fe200078e028c */
[----:B------:R3:W-:Y:S01]  /*56c40*/  @P5 STG.E [R8.64], R120 ;  /* 0x0000007808005986 */ /* 0x0007e2000c101904 */
[----:B------:R-:W-:Y:S02]  /*56c50*/  IADD3 R21, R21, c[0x0][0x198], RZ ;  /* 0x0000660015157a10 */ /* 0x000fe40007ffe0ff */
[----:B------:R-:W-:Y:S02]  /*56c60*/  ISETP.LT.AND P5, PT, R196, c[0x0][0x178], !P1 ;  /* 0x00005e00c4007a0c */ /* 0x000fe40004fa1270 */
[----:B------:R-:W-:Y:S01]  /*56c70*/  IADD3 R20, R197, 0x1d3, RZ ;  /* 0x000001d3c5147810 */ /* 0x000fe20007ffe0ff */
[C---:B-1----:R-:W-:Y:S01]  /*56c80*/  IMAD.WIDE R16, R21.reuse, 0x4, R2 ;  /* 0x0000000415107825 */ /* 0x042fe200078e0202 */
[----:B------:R-:W-:-:S02]  /*56c90*/  IADD3 R25, R21, c[0x0][0x198], RZ ;  /* 0x0000660015197a10 */ /* 0x000fc40007ffe0ff */
[----:B------:R-:W-:Y:S01]  /*56ca0*/  IADD3 R0, R197, 0x1d4, RZ ;  /* 0x000001d4c5007810 */ /* 0x000fe20007ffe0ff */
[----:B----4-:R-:W-:Y:S01]  /*56cb0*/  IMAD.WIDE R4, R21, 0x4, R140 ;  /* 0x0000000415047825 */ /* 0x010fe200078e028c */
[----:B------:R-:W-:Y:S01]  /*56cc0*/  ISETP.GE.AND P2, PT, R20, c[0x0][0x17c], PT ;  /* 0x00005f0014007a0c */ /* 0x000fe20003f46270 */
[----:B--2---:R1:W-:Y:S01]  /*56cd0*/  @P6 STG.E [R12.64], R36 ;  /* 0x000000240c006986 */ /* 0x0043e2000c101904 */
[----:B------:R-:W-:Y:S01]  /*56ce0*/  ISETP.LT.AND P6, PT, R188, c[0x0][0x178], !P1 ;  /* 0x00005e00bc007a0c */ /* 0x000fe20004fc1270 */
[----:B---3--:R-:W-:Y:S01]  /*56cf0*/  IMAD.WIDE R8, R25, 0x4, R2 ;  /* 0x0000000419087825 */ /* 0x008fe200078e0202 */
[----:B------:R-:W-:Y:S01]  /*56d00*/  ISETP.GE.AND P4, PT, R0, c[0x0][0x17c], PT ;  /* 0x00005f0000007a0c */ /* 0x000fe20003f86270 */
[----:B------:R2:W-:Y:S04]  /*56d10*/  @P0 STG.E [R16.64], R121 ;  /* 0x0000007910000986 */ /* 0x0005e8000c101904 */
[----:B------:R3:W-:Y:S01]  /*56d20*/  @P3 STG.E [R4.64], R37 ;  /* 0x0000002504003986 */ /* 0x0007e2000c101904 */
[----:B------:R-:W-:-:S02]  /*56d30*/  ISETP.LT.AND P3, PT, R196, c[0x0][0x178], !P2 ;  /* 0x00005e00c4007a0c */ /* 0x000fc40005761270 */
[----:B------:R-:W-:Y:S01]  /*56d40*/  ISETP.LT.AND P2, PT, R188, c[0x0][0x178], !P2 ;  /* 0x00005e00bc007a0c */ /* 0x000fe20005741270 */
[C---:B-1----:R-:W-:Y:S01]  /*56d50*/  IMAD.WIDE R12, R25.reuse, 0x4, R140 ;  /* 0x00000004190c7825 */ /* 0x042fe200078e028c */
[----:B------:R1:W-:Y:S01]  /*56d60*/  @P5 STG.E [R8.64], R136 ;  /* 0x0000008808005986 */ /* 0x0003e2000c101904 */
[----:B------:R-:W-:Y:S02]  /*56d70*/  IADD3 R25, R25, c[0x0][0x198], RZ ;  /* 0x0000660019197a10 */ /* 0x000fe40007ffe0ff */
[----:B------:R-:W-:Y:S02]  /*56d80*/  ISETP.LT.AND P5, PT, R196, c[0x0][0x178], !P4 ;  /* 0x00005e00c4007a0c */ /* 0x000fe400067a1270 */
[----:B------:R-:W-:Y:S02]  /*56d90*/  ISETP.LT.AND P4, PT, R188, c[0x0][0x178], !P4 ;  /* 0x00005e00bc007a0c */ /* 0x000fe40006781270 */
[C---:B------:R-:W-:Y:S01]  /*56da0*/  IADD3 R21, R25.reuse, c[0x0][0x198], RZ ;  /* 0x0000660019157a10 */ /* 0x040fe20007ffe0ff */
[----:B--2---:R-:W-:Y:S01]  /*56db0*/  IMAD.WIDE R16, R25, 0x4, R2 ;  /* 0x0000000419107825 */ /* 0x004fe200078e0202 */
[C---:B------:R-:W-:Y:S01]  /*56dc0*/  IADD3 R20, R197.reuse, 0x1d5, RZ ;  /* 0x000001d5c5147810 */ /* 0x040fe20007ffe0ff */
[----:B------:R2:W-:Y:S01]  /*56dd0*/  @P6 STG.E [R12.64], R40 ;  /* 0x000000280c006986 */ /* 0x0005e2000c101904 */
[----:B------:R-:W-:Y:S01]  /*56de0*/  IADD3 R0, R197, 0x1d6, RZ ;  /* 0x000001d6c5007810 */ /* 0x000fe20007ffe0ff */
[----:B---3--:R-:W-:Y:S01]  /*56df0*/  IMAD.WIDE R4, R25, 0x4, R140 ;  /* 0x0000000419047825 */ /* 0x008fe200078e028c */
[----:B------:R-:W-:Y:S01]  /*56e00*/  ISETP.GE.AND P1, PT, R20, c[0x0][0x17c], PT ;  /* 0x00005f0014007a0c */ /* 0x000fe20003f26270 */
[----:B------:R-:W-:Y:S02]  /*56e10*/  @P3 STG.E [R16.64], R137 ;  /* 0x0000008910003986 */ /* 0x000fe4000c101904 */
[C---:B-1----:R-:W-:Y:S01]  /*56e20*/  IMAD.WIDE R8, R21.reuse, 0x4, R2 ;  /* 0x0000000415087825 */ /* 0x042fe200078e0202 */
[----:B------:R-:W-:Y:S01]  /*56e30*/  ISETP.GE.AND P0, PT, R0, c[0x0][0x17c], PT ;  /* 0x00005f0000007a0c */ /* 0x000fe20003f06270 */
[----:B------:R1:W-:Y:S01]  /*56e40*/  @P2 STG.E [R4.64], R41 ;  /* 0x0000002904002986 */ /* 0x0003e2000c101904 */
[----:B------:R-:W-:Y:S01]  /*56e50*/  ISETP.LT.AND P2, PT, R196, c[0x0][0x178], !P1 ;  /* 0x00005e00c4007a0c */ /* 0x000fe20004f41270 */
[----:B--2---:R-:W-:-:S02]  /*56e60*/  IMAD.WIDE R12, R21, 0x4, R140 ;  /* 0x00000004150c7825 */ /* 0x004fc400078e028c */
[----:B------:R2:W-:Y:S01]  /*56e70*/  @P5 STG.E [R8.64], R156 ;  /* 0x0000009c08005986 */ /* 0x0005e2000c101904 */
[----:B------:R-:W-:Y:S02]  /*56e80*/  ISETP.LT.AND P1, PT, R188, c[0x0][0x178], !P1 ;  /* 0x00005e00bc007a0c */ /* 0x000fe40004f21270 */
[----:B------:R-:W-:Y:S01]  /*56e90*/  IADD3 R21, R21, c[0x0][0x198], RZ ;  /* 0x0000660015157a10 */ /* 0x000fe20007ffe0ff */
[----:B------:R3:W-:Y:S01]  /*56ea0*/  @P4 STG.E [R12.64], R44 ;  /* 0x0000002c0c004986 */ /* 0x0007e2000c101904 */
[----:B------:R-:W-:Y:S02]  /*56eb0*/  ISETP.LT.AND P4, PT, R196, c[0x0][0x178], !P0 ;  /* 0x00005e00c4007a0c */ /* 0x000fe40004781270 */
[----:B------:R-:W-:Y:S02]  /*56ec0*/  IADD3 R0, R197, 0x1d7, RZ ;  /* 0x000001d7c5007810 */ /* 0x000fe40007ffe0ff */
[C---:B------:R-:W-:Y:S01]  /*56ed0*/  IADD3 R25, R21.reuse, c[0x0][0x198], RZ ;  /* 0x0000660015197a10 */ /* 0x040fe20007ffe0ff */
[----:B-1----:R-:W-:Y:S01]  /*56ee0*/  IMAD.WIDE R4, R21, 0x4, R2 ;  /* 0x0000000415047825 */ /* 0x002fe200078e0202 */
[----:B------:R-:W-:-:S02]  /*56ef0*/  ISETP.GE.AND P6, PT, R0, c[0x0][0x17c], PT ;  /* 0x00005f0000007a0c */ /* 0x000fc40003fc6270 */
[----:B------:R-:W-:Y:S01]  /*56f00*/  IADD3 R0, R197, 0x1d8, RZ ;  /* 0x000001d8c5007810 */ /* 0x000fe20007ffe0ff */
[----:B--2---:R-:W-:Y:S01]  /*56f10*/  IMAD.WIDE R8, R21, 0x4, R140 ;  /* 0x0000000415087825 */ /* 0x004fe200078e028c */
[----:B------:R1:W-:Y:S03]  /*56f20*/  @P2 STG.E [R4.64], R157 ;  /* 0x0000009d04002986 */ /* 0x0003e6000c101904 */
[C---:B---3--:R-:W-:Y:S01]  /*56f30*/  IMAD.WIDE R12, R25.reuse, 0x4, R2 ;  /* 0x00000004190c7825 */ /* 0x048fe200078e0202 */
[----:B------:R-:W-:Y:S01]  /*56f40*/  ISETP.GE.AND P3, PT, R0, c[0x0][0x17c], PT ;  /* 0x00005f0000007a0c */ /* 0x000fe20003f66270 */
[----:B------:R2:W-:Y:S01]  /*56f50*/  @P1 STG.E [R8.64], R45 ;  /* 0x0000002d08001986 */ /* 0x0005e2000c101904 */
[----:B------:R-:W-:Y:S01]  /*56f60*/  ISETP.LT.AND P5, PT, R188, c[0x0][0x178], !P0 ;  /* 0x00005e00bc007a0c */ /* 0x000fe200047a1270 */
[C---:B------:R-:W-:Y:S01]  /*56f70*/  IMAD.WIDE R16, R25.reuse, 0x4, R140 ;  /* 0x0000000419107825 */ /* 0x040fe200078e028c */
[----:B------:R-:W-:Y:S01]  /*56f80*/  ISETP.LT.AND P1, PT, R196, c[0x0][0x178], !P6 ;  /* 0x00005e00c4007a0c */ /* 0x000fe20007721270 */
[----:B------:R3:W-:Y:S01]  /*56f90*/  @P4 STG.E [R12.64], R172 ;  /* 0x000000ac0c004986 */ /* 0x0007e2000c101904 */
[----:B------:R-:W-:-:S02]  /*56fa0*/  IADD3 R25, R25, c[0x0][0x198], RZ ;  /* 0x0000660019197a10 */ /* 0x000fc40007ffe0ff */
[----:B------:R-:W-:Y:S02]  /*56fb0*/  ISETP.LT.AND P6, PT, R188, c[0x0][0x178], !P6 ;  /* 0x00005e00bc007a0c */ /* 0x000fe400077c1270 */
[----:B------:R-:W-:Y:S02]  /*56fc0*/  ISETP.LT.AND P4, PT, R196, c[0x0][0x178], !P3 ;  /* 0x00005e00c4007a0c */ /* 0x000fe40005f81270 */
[C---:B------:R-:W-:Y:S01]  /*56fd0*/  IADD3 R21, R25.reuse, c[0x0][0x198], RZ ;  /* 0x0000660019157a10 */ /* 0x040fe20007ffe0ff */
[----:B-1----:R-:W-:Y:S01]  /*56fe0*/  IMAD.WIDE R4, R25, 0x4, R2 ;  /* 0x0000000419047825 */ /* 0x002fe200078e0202 */
[----:B------:R-:W-:-:S03]  /*56ff0*/  IADD3 R0, R197, 0x1d9, RZ ;  /* 0x000001d9c5007810 */ /* 0x000fc60007ffe0ff */
[----:B--2---:R-:W-:Y:S01]  /*57000*/  IMAD.WIDE R8, R25, 0x4, R140 ;  /* 0x0000000419087825 */ /* 0x004fe200078e028c */
[----:B------:R-:W-:Y:S01]  /*57010*/  ISETP.GE.AND P0, PT, R0, c[0x0][0x17c], PT ;  /* 0x00005f0000007a0c */ /* 0x000fe20003f06270 */
[----:B------:R1:W-:Y:S02]  /*57020*/  @P5 STG.E [R16.64], R48 ;  /* 0x0000003010005986 */ /* 0x0003e4000c101904 */
[----:B---3--:R-:W-:Y:S01]  /*57030*/  IMAD.WIDE R12, R21, 0x4, R2 ;  /* 0x00000004150c7825 */ /* 0x008fe200078e0202 */
[----:B------:R-:W-:Y:S01]  /*57040*/  ISETP.LT.AND P5, PT, R188, c[0x0][0x178], !P3 ;  /* 0x00005e00bc007a0c */ /* 0x000fe20005fa1270 */
[----:B------:R2:W-:Y:S01]  /*57050*/  @P1 STG.E [R4.64], R173 ;  /* 0x000000ad04001986 */ /* 0x0005e2000c101904 */
[----:B------:R-:W-:-:S03]  /*57060*/  IADD3 R0, R197, 0x1da, RZ ;  /* 0x000001dac5007810 */ /* 0x000fc60007ffe0ff */
[----:B------:R3:W-:Y:S01]  /*57070*/  @P6 STG.E [R8.64], R49 ;  /* 0x0000003108006986 */ /* 0x0007e2000c101904 */
[----:B------:R-:W-:-:S03]  /*57080*/  ISETP.LT.AND P6, PT, R196, c[0x0][0x178], !P0 ;  /* 0x00005e00c4007a0c */ /* 0x000fc600047c1270 */
[----:B------:R4:W-:Y:S01]  /*57090*/  @P4 STG.E [R12.64], R124 ;  /* 0x0000007c0c004986 */ /* 0x0009e2000c101904 */
[----:B------:R-:W-:Y:S01]  /*570a0*/  ISETP.LT.AND P4, PT, R188, c[0x0][0x178], !P0 ;  /* 0x00005e00bc007a0c */ /* 0x000fe20004781270 */
[C---:B-1----:R-:W-:Y:S01]  /*570b0*/  IMAD.WIDE R16, R21.reuse, 0x4, R140 ;  /* 0x0000000415107825 */ /* 0x042fe200078e028c */
[----:B------:R-:W-:Y:S02]  /*570c0*/  IADD3 R21, R21, c[0x0][0x198], RZ ;  /* 0x0000660015157a10 */ /* 0x000fe40007ffe0ff */
[----:B------:R-:W-:Y:S02]  /*570d0*/  ISETP.GE.AND P2, PT, R0, c[0x0][0x17c], PT ;  /* 0x00005f0000007a0c */ /* 0x000fe40003f46270 */
[----:B------:R-:W-:Y:S01]  /*570e0*/  IADD3 R0, R197, 0x1db, RZ ;  /* 0x000001dbc5007810 */ /* 0x000fe20007ffe0ff */
[C---:B--2---:R-:W-:Y:S01]  /*570f0*/  IMAD.WIDE R4, R21.reuse, 0x4, R2 ;  /* 0x0000000415047825 */ /* 0x044fe200078e0202 */
[----:B------:R1:W-:Y:S03]  /*57100*/  @P5 STG.E [R16.64], R52 ;  /* 0x0000003410005986 */ /* 0x0003e6000c101904 */
[----:B---3--:R-:W-:Y:S01]  /*57110*/  IMAD.WIDE R8, R21, 0x4, R140 ;  /* 0x0000000415087825 */ /* 0x008fe200078e028c */
[----:B------:R-:W-:Y:S01]  /*57120*/  ISETP.GE.AND P3, PT, R0, c[0x0][0x17c], PT ;  /* 0x00005f0000007a0c */ /* 0x000fe20003f66270 */
[----:B------:R2:W-:Y:S01]  /*57130*/  @P6 STG.E [R4.64], R125 ;  /* 0x0000007d04006986 */ /* 0x0005e2000c101904 */
[----:B------:R-:W-:-:S02]  /*57140*/  ISETP.LT.AND P5, PT, R196, c[0x0][0x178], !P2 ;  /* 0x00005e00c4007a0c */ /* 0x000fc400057a1270 */
[----:B------:R-:W-:Y:S01]  /*57150*/  IADD3 R25, R21, c[0x0][0x198], RZ ;  /* 0x0000660015197a10 */ /* 0x000fe20007ffe0ff */
[----:B------:R3:W-:Y:S01]  /*57160*/  @P4 STG.E [R8.64], R53 ;  /* 0x0000003508004986 */ /* 0x0007e2000c101904 */
[----:B------:R-:W-:Y:S02]  /*57170*/  ISETP.LT.AND P6, PT, R188, c[0x0][0x178], !P2 ;  /* 0x00005e00bc007a0c */ /* 0x000fe400057c1270 */
[----:B------:R-:W-:Y:S02]  /*57180*/  ISETP.LT.AND P4, PT, R196, c[0x0][0x178], !P3 ;  /* 0x00005e00c4007a0c */ /* 0x000fe40005f81270 */
[----:B------:R-:W-:Y:S02]  /*57190*/  ISETP.LT.AND P3, PT, R188, c[0x0][0x178], !P3 ;  /* 0x00005e00bc007a0c */ /* 0x000fe40005f61270 */
[----:B------:R-:W-:Y:S02]  /*571a0*/  IADD3 R0, R197, 0x1dc, RZ ;  /* 0x000001dcc5007810 */ /* 0x000fe40007ffe0ff */
[C---:B------:R-:W-:Y:S01]  /*571b0*/  IADD3 R29, R25.reuse, c[0x0][0x198], RZ ;  /* 0x00006600191d7a10 */ /* 0x040fe20007ffe0ff */
[----:B----4-:R-:W-:Y:S01]  /*571c0*/  IMAD.WIDE R12, R25, 0x4, R2 ;  /* 0x00000004190c7825 */ /* 0x010fe200078e0202 */
[----:B------:R-:W-:-:S02]  /*571d0*/  ISETP.GE.AND P1, PT, R0, c[0x0][0x17c], PT ;  /* 0x00005f0000007a0c */ /* 0x000fc40003f26270 */
[----:B------:R-:W-:Y:S01]  /*571e0*/  IADD3 R0, R197, 0x1dd, RZ ;  /* 0x000001ddc5007810 */ /* 0x000fe20007ffe0ff */
[----:B-1----:R-:W-:Y:S01]  /*571f0*/  IMAD.WIDE R16, R25, 0x4, R140 ;  /* 0x0000000419107825 */ /* 0x002fe200078e028c */
[----:B------:R1:W-:Y:S03]  /*57200*/  @P5 STG.E [R12.64], R144 ;  /* 0x000000900c005986 */ /* 0x0003e6000c101904 */
[----:B--2---:R-:W-:Y:S01]  /*57210*/  IMAD.WIDE R4, R29, 0x4, R2 ;  /* 0x000000041d047825 */ /* 0x004fe200078e0202 */
[----:B------:R-:W-:-:S03]  /*57220*/  ISETP.GE.AND P0, PT, R0, c[0x0][0x17c], PT ;  /* 0x00005f0000007a0c */ /* 0x000fc60003f06270 */
[C---:B------:R-:W-:Y:S01]  /*57230*/  IMAD.WIDE R20, R29.reuse, 0x4, R140 ;  /* 0x000000041d147825 */ /* 0x040fe200078e028c */
[----:B------:R-:W-:Y:S01]  /*57240*/  @P6 STG.E [R16.64], R56 ;  /* 0x0000003810006986 */ /* 0x000fe2000c101904 */
[----:B------:R-:W-:Y:S02]  /*57250*/  ISETP.LT.AND P5, PT, R196, c[0x0][0x178], !P1 ;  /* 0x00005e00c4007a0c */ /* 0x000fe40004fa1270 */
[----:B------:R-:W-:Y:S01]  /*57260*/  IADD3 R29, R29, c[0x0][0x198], RZ ;  /* 0x000066001d1d7a10 */ /* 0x000fe20007ffe0ff */
[----:B------:R2:W-:Y:S01]  /*57270*/  @P4 STG.E [R4.64], R145 ;  /* 0x0000009104004986 */ /* 0x0005e2000c101904 */
[----:B------:R-:W-:-:S03]  /*57280*/  ISETP.LT.AND P1, PT, R188, c[0x0][0x178], !P1 ;  /* 0x00005e00bc007a0c */ /* 0x000fc60004f21270 */
[----:B------:R4:W-:Y:S01]  /*57290*/  @P3 STG.E [R20.64], R57 ;  /* 0x0000003914003986 */ /* 0x0009e2000c101904 */
[----:B------:R-:W-:Y:S02]  /*572a0*/  ISETP.LT.AND P3, PT, R196, c[0x0][0x178], !P0 ;  /* 0x00005e00c4007a0c */ /* 0x000fe40004761270 */
[----:B------:R-:W-:Y:S02]  /*572b0*/  ISETP.LT.AND P4, PT, R188, c[0x0][0x178], !P0 ;  /* 0x00005e00bc007a0c */ /* 0x000fe40004781270 */
[----:B------:R-:W-:Y:S02]  /*572c0*/  IADD3 R0, R197, 0x1de, RZ ;  /* 0x000001dec5007810 */ /* 0x000fe40007ffe0ff */
[C---:B------:R-:W-:Y:S01]  /*572d0*/  IADD3 R25, R29.reuse, c[0x0][0x198], RZ ;  /* 0x000066001d197a10 */ /* 0x040fe20007ffe0ff */
[----:B---3--:R-:W-:Y:S01]  /*572e0*/  IMAD.WIDE R8, R29, 0x4, R2 ;  /* 0x000000041d087825 */ /* 0x008fe200078e0202 */
[----:B------:R-:W-:Y:S02]  /*572f0*/  ISETP.GE.AND P2, PT, R0, c[0x0][0x17c], PT ;  /* 0x00005f0000007a0c */ /* 0x000fe40003f46270 */
[----:B------:R-:W-:Y:S01]  /*57300*/  IADD3 R0, R197, 0x1df, RZ ;  /* 0x000001dfc5007810 */ /* 0x000fe20007ffe0ff */
[----:B-1----:R-:W-:Y:S01]  /*57310*/  IMAD.WIDE R12, R29, 0x4, R140 ;  /* 0x000000041d0c7825 */ /* 0x002fe200078e028c */
[----:B------:R1:W-:Y:S03]  /*57320*/  @P5 STG.E [R8.64], R160 ;  /* 0x000000a008005986 */ /* 0x0003e6000c101904 */
[----:B--2---:R-:W-:Y:S01]  /*57330*/  IMAD.WIDE R4, R25, 0x4, R2 ;  /* 0x0000000419047825 */ /* 0x004fe200078e0202 */
[----:B------:R-:W-:-:S03]  /*57340*/  ISETP.GE.AND P6, PT, R0, c[0x0][0x17c], PT ;  /* 0x00005f0000007a0c */ /* 0x000fc60003fc6270 */
[C---:B------:R-:W-:Y:S01]  /*57350*/  IMAD.WIDE R16, R25.reuse, 0x4, R140 ;  /* 0x0000000419107825 */ /* 0x040fe200078e028c */
[----:B------:R-:W-:Y:S01]  /*57360*/  ISETP.LT.AND P5, PT, R196, c[0x0][0x178], !P2 ;  /* 0x00005e00c4007a0c */ /* 0x000fe200057a1270 */
[----:B------:R2:W-:Y:S01]  /*57370*/  @P1 STG.E [R12.64], R60 ;  /* 0x0000003c0c001986 */ /* 0x0005e2000c101904 */
[----:B------:R-:W-:Y:S02]  /*57380*/  IADD3 R25, R25, c[0x0][0x198], RZ ;  /* 0x0000660019197a10 */ /* 0x000fe40007ffe0ff */
[----:B------:R-:W-:Y:S01]  /*57390*/  ISETP.LT.AND P2, PT, R188, c[0x0][0x178], !P2 ;  /* 0x00005e00bc007a0c */ /* 0x000fe20005741270 */
[----:B------:R3:W-:Y:S01]  /*573a0*/  @P3 STG.E [R4.64], R161 ;  /* 0x000000a104003986 */ /* 0x0007e2000c101904 */
[----:B------:R-:W-:-:S03]  /*573b0*/  IADD3 R0, R197, 0x1e0, RZ ;  /* 0x000001e0c5007810 */ /* 0x000fc60007ffe0ff */
[----:B------:R3:W-:Y:S01]  /*573c0*/  @P4 STG.E [R16.64], R61 ;  /* 0x0000003d10004986 */ /* 0x0007e2000c101904 */
[----:B------:R-:W-:Y:S02]  /*573d0*/  ISETP.LT.AND P4, PT, R196, c[0x0][0x178], !P6 ;  /* 0x00005e00c4007a0c */ /* 0x000fe40007781270 */
[----:B------:R-:W-:Y:S02]  /*573e0*/  ISETP.LT.AND P6, PT, R188, c[0x0][0x178], !P6 ;  /* 0x00005e00bc007a0c */ /* 0x000fe400077c1270 */
[C---:B----4-:R-:W-:Y:S01]  /*573f0*/  IADD3 R21, R25.reuse, c[0x0][0x198], RZ ;  /* 0x0000660019157a10 */ /* 0x050fe20007ffe0ff */
[----:B-1----:R-:W-:Y:S01]  /*57400*/  IMAD.WIDE R8, R25, 0x4, R2 ;  /* 0x0000000419087825 */ /* 0x002fe200078e0202 */
[----:B------:R-:W-:Y:S02]  /*57410*/  ISETP.GE.AND P0, PT, R0, c[0x0][0x17c], PT ;  /* 0x00005f0000007a0c */ /* 0x000fe40003f06270 */
        /* <DEDUP_REMOVED lines=8> */
[----:B------:R-:W-:Y:S01]  /*574a0*/  IADD3 R21, R21, c[0x0][0x198], RZ ;  /* 0x0000660015157a10 */ /* 0x000fe20007ffe0ff */
[----:B------:R3:W-:Y:S01]  /*574b0*/  @P4 STG.E [R4.64], R177 ;  /* 0x000000b104004986 */ /* 0x0007e2000c101904 */
[----:B------:R-:W-:-:S02]  /*574c0*/  ISETP.LT.AND P0, PT, R188, c[0x0][0x178], !P0 ;  /* 0x00005e00bc007a0c */ /* 0x000fc40004701270 */
[----:B------:R-:W-:Y:S01]  /*574d0*/  ISETP.LT.AND P4, PT, R196, c[0x0][0x178], !P1 ;  /* 0x00005e00c4007a0c */ /* 0x000fe20004f81270 */
[----:B------:R4:W-:Y:S01]  /*574e0*/  @P6 STG.E [R16.64], R65 ;  /* 0x0000004110006986 */ /* 0x0009e2000c101904 */
[----:B------:R-:W-:Y:S02]  /*574f0*/  IADD3 R0, R197, 0x1e2, RZ ;  /* 0x000001e2c5007810 */ /* 0x000fe40007ffe0ff */
[----:B------:R-:W-:Y:S02]  /*57500*/  ISETP.LT.AND P6, PT, R188, c[0x0][0x178], !P1 ;  /* 0x00005e00bc007a0c */ /* 0x000fe40004fc1270 */
[C---:B------:R-:W-:Y:S01]  /*57510*/  IADD3 R25, R21.reuse, c[0x0][0x198], RZ ;  /* 0x0000660015197a10 */ /* 0x040fe20007ffe0ff */
        /* <DEDUP_REMOVED lines=9> */
[C---:B----4-:R-:W-:Y:S01]  /*575b0*/  IMAD.WIDE R16, R25.reuse, 0x4, R140 ;  /* 0x0000000419107825 */ /* 0x050fe200078e028c */
        /* <DEDUP_REMOVED lines=66> */
[----:B------:R-:W-:Y:S03]  /*579e0*/  @P5 STG.E [R8.64], R94 ;  /* 0x0000005e08005986 */ /* 0x000fe6000c101904 */
        /* <DEDUP_REMOVED lines=12> */
[C---:B-1----:R-:W-:Y:S01]  /*57ab0*/  IADD3 R13, R11.reuse, c[0x0][0x198], RZ ;  /* 0x000066000b0d7a10 */ /* 0x042fe20007ffe0ff */
[----:B------:R-:W-:Y:S01]  /*57ac0*/  IMAD.WIDE R8, R11, 0x4, R2 ;  /* 0x000000040b087825 */ /* 0x000fe200078e0202 */
[----:B------:R-:W-:Y:S02]  /*57ad0*/  ISETP.GE.AND P1, PT, R0, c[0x0][0x17c], PT ;  /* 0x00005f0000007a0c */ /* 0x000fe40003f26270 */
[----:B------:R-:W-:Y:S01]  /*57ae0*/  IADD3 R0, R197, 0x1ed, RZ ;  /* 0x000001edc5007810 */ /* 0x000fe20007ffe0ff */
[----:B------:R-:W-:Y:S01]  /*57af0*/  IMAD.WIDE R10, R11, 0x4, R140 ;  /* 0x000000040b0a7825 */ /* 0x000fe200078e028c */
[----:B------:R1:W-:Y:S03]  /*57b00*/  @P5 STG.E [R8.64], R134 ;  /* 0x0000008608005986 */ /* 0x0003e6000c101904 */
[C---:B--2---:R-:W-:Y:S01]  /*57b10*/  IMAD.WIDE R4, R13.reuse, 0x4, R2 ;  /* 0x000000040d047825 */ /* 0x044fe200078e0202 */
[----:B------:R-:W-:Y:S01]  /*57b20*/  ISETP.GE.AND P0, PT, R0, c[0x0][0x17c], PT ;  /* 0x00005f0000007a0c */ /* 0x000fe20003f06270 */
[----:B------:R2:W-:Y:S01]  /*57b30*/  @P3 STG.E [R10.64], R26 ;  /* 0x0000001a0a003986 */ /* 0x0005e2000c101904 */
[----:B------:R-:W-:Y:S01]  /*57b40*/  ISETP.LT.AND P5, PT, R196, c[0x0][0x178], !P1 ;  /* 0x00005e00c4007a0c */ /* 0x000fe20004fa1270 */
[C---:B---3--:R-:W-:Y:S01]  /*57b50*/  IMAD.WIDE R6, R13.reuse, 0x4, R140 ;  /* 0x000000040d067825 */ /* 0x048fe200078e028c */
        /* <DEDUP_REMOVED lines=107> */
[----:B----4-:R-:W-:Y:S01]  /*58210*/  IMAD.WIDE R6, R13, 0x4, R140 ;  /* 0x000000040d067825 */ /* 0x010fe200078e028c */
[----:B------:R-:W-:Y:S01]  /*58220*/  IADD3 R0, R197, 0x1fa, RZ ;  /* 0x000001fac5007810 */ /* 0x000fe20007ffe0ff */
[----:B------:R3:W-:Y:S01]  /*58230*/  @P4 STG.E [R4.64], R175 ;  /* 0x000000af04004986 */ /* 0x0007e2000c101904 */
[----:B------:R-:W-:-:S02]  /*58240*/  IADD3 R13, R13, c[0x0][0x198], RZ ;  /* 0x000066000d0d7a10 */ /* 0x000fc40007ffe0ff */
[----:B------:R-:W-:Y:S01]  /*58250*/  ISETP.LT.AND P0, PT, R188, c[0x0][0x178], !P0 ;  /* 0x00005e00bc007a0c */ /* 0x000fe20004701270 */
[----:B------:R4:W-:Y:S01]  /*58260*/  @P6 STG.E [R6.64], R51 ;  /* 0x0000003306006986 */ /* 0x0009e2000c101904 */
[----:B------:R-:W-:Y:S02]  /*58270*/  ISETP.LT.AND P4, PT, R196, c[0x0][0x178], !P1 ;  /* 0x00005e00c4007a0c */ /* 0x000fe40004f81270 */
[----:B------:R-:W-:Y:S02]  /*58280*/  ISETP.GE.AND P3, PT, R0, c[0x0][0x17c], PT ;  /* 0x00005f0000007a0c */ /* 0x000fe40003f66270 */
        /* <DEDUP_REMOVED lines=9> */
[----:B------:R-:W-:Y:S01]  /*58320*/  ISETP.LT.AND P5, PT, R196, c[0x0][0x178], !P3 ;  /* 0x00005e00c4007a0c */ /* 0x000fe20005fa1270 */
[----:B------:R-:W-:Y:S02]  /*58330*/  @P0 STG.E [R10.64], R54 ;  /* 0x000000360a000986 */ /* 0x000fe4000c101904 */
[C---:B----4-:R-:W-:Y:S01]  /*58340*/  IMAD.WIDE R6, R15.reuse, 0x4, R140 ;  /* 0x000000040f067825 */ /* 0x050fe200078e028c */
[----:B------:R-:W-:Y:S01]  /*58350*/  IADD3 R15, R15, c[0x0][0x198], RZ ;  /* 0x000066000f0f7a10 */ /* 0x000fe20007ffe0ff */
[----:B------:R2:W-:Y:S01]  /*58360*/  @P4 STG.E [R4.64], R127 ;  /* 0x0000007f04004986 */ /* 0x0005e2000c101904 */
[----:B------:R-:W-:-:S02]  /*58370*/  ISETP.GE.AND P1, PT, R0, c[0x0][0x17c], PT ;  /* 0x00005f0000007a0c */ /* 0x000fc40003f26270 */
[----:B------:R-:W-:Y:S01]  /*58380*/  ISETP.LT.AND P3, PT, R188, c[0x0][0x178], !P3 ;  /* 0x00005e00bc007a0c */ /* 0x000fe20005f61270 */
[----:B------:R3:W-:Y:S01]  /*58390*/  @P6 STG.E [R6.64], R55 ;  /* 0x0000003706006986 */ /* 0x0007e2000c101904 */
[----:B------:R-:W-:Y:S02]  /*583a0*/  ISETP.LT.AND P4, PT, R196, c[0x0][0x178], !P2 ;  /* 0x00005e00c4007a0c */ /* 0x000fe40005781270 */
[----:B------:R-:W-:Y:S02]  /*583b0*/  ISETP.LT.AND P2, PT, R188, c[0x0][0x178], !P2 ;  /* 0x00005e00bc007a0c */ /* 0x000fe40005741270 */
[----:B------:R-:W-:Y:S02]  /*583c0*/  IADD3 R13, R15, c[0x0][0x198], RZ ;  /* 0x000066000f0d7a10 */ /* 0x000fe40007ffe0ff */
[----:B------:R-:W-:Y:S02]  /*583d0*/  IADD3 R0, R197, 0x1fd, RZ ;  /* 0x000001fdc5007810 */ /* 0x000fe40007ffe0ff */
[----:B------:R-:W-:Y:S01]  /*583e0*/  ISETP.LT.AND P6, PT, R196, c[0x0][0x178], !P1 ;  /* 0x00005e00c4007a0c */ /* 0x000fe20004fc1270 */
[----:B-1----:R-:W-:Y:S01]  /*583f0*/  IMAD.WIDE R8, R15, 0x4, R2 ;  /* 0x000000040f087825 */ /* 0x002fe200078e0202 */
[----:B------:R-:W-:-:S02]  /*58400*/  IADD3 R17, R13, c[0x0][0x198], RZ ;  /* 0x000066000d117a10 */ /* 0x000fc40007ffe0ff */
[----:B------:R-:W-:Y:S01]  /*58410*/  ISETP.GE.AND P0, PT, R0, c[0x0][0x17c], PT ;  /* 0x00005f0000007a0c */ /* 0x000fe20003f06270 */
[----:B--2---:R-:W-:Y:S01]  /*58420*/  IMAD.WIDE R4, R15, 0x4, R140 ;  /* 0x000000040f047825 */ /* 0x004fe200078e028c */
[----:B------:R-:W-:Y:S01]  /*58430*/  IADD3 R0, R197, 0x1fe, RZ ;  /* 0x000001fec5007810 */ /* 0x000fe20007ffe0ff */
[----:B------:R1:W-:Y:S02]  /*58440*/  @P5 STG.E [R8.64], R146 ;  /* 0x0000009208005986 */ /* 0x0003e4000c101904 */
[----:B---3--:R-:W-:Y:S01]  /*58450*/  IMAD.WIDE R6, R13, 0x4, R2 ;  /* 0x000000040d067825 */ /* 0x008fe200078e0202 */
[----:B------:R-:W-:-:S03]  /*58460*/  ISETP.GE.AND P5, PT, R0, c[0x0][0x17c], PT ;  /* 0x00005f0000007a0c */ /* 0x000fc60003fa6270 */
[----:B------:R-:W-:Y:S01]  /*58470*/  IMAD.WIDE R10, R13, 0x4, R140 ;  /* 0x000000040d0a7825 */ /* 0x000fe200078e028c */
[----:B------:R-:W-:Y:S01]  /*58480*/  IADD3 R0, R197, 0x1ff, RZ ;  /* 0x000001ffc5007810 */ /* 0x000fe20007ffe0ff */
[----:B------:R2:W-:Y:S02]  /*58490*/  @P3 STG.E [R4.64], R58 ;  /* 0x0000003a04003986 */ /* 0x0005e4000c101904 */
[C---:B------:R-:W-:Y:S02]  /*584a0*/  IMAD.WIDE R12, R17.reuse, 0x4, R2 ;  /* 0x00000004110c7825 */ /* 0x040fe400078e0202 */
[----:B------:R3:W-:Y:S01]  /*584b0*/  @P4 STG.E [R6.64], R147 ;  /* 0x0000009306004986 */ /* 0x0007e2000c101904 */
[----:B-1----:R-:W-:Y:S02]  /*584c0*/  IADD3 R9, R17, c[0x0][0x198], RZ ;  /* 0x0000660011097a10 */ /* 0x002fe40007ffe0ff */
[----:B------:R-:W-:Y:S01]  /*584d0*/  ISETP.LT.AND P1, PT, R188, c[0x0][0x178], !P1 ;  /* 0x00005e00bc007a0c */ /* 0x000fe20004f21270 */
[----:B------:R1:W-:Y:S01]  /*584e0*/  @P2 STG.E [R10.64], R59 ;  /* 0x0000003b0a002986 */ /* 0x0003e2000c101904 */
[----:B------:R-:W-:-:S03]  /*584f0*/  ISETP.GE.AND P3, PT, R0, c[0x0][0x17c], PT ;  /* 0x00005f0000007a0c */ /* 0x000fc60003f66270 */
[----:B------:R4:W-:Y:S01]  /*58500*/  @P6 STG.E [R12.64], R162 ;  /* 0x000000a20c006986 */ /* 0x0009e2000c101904 */
[----:B------:R-:W-:Y:S02]  /*58510*/  ISETP.LT.AND P6, PT, R196, c[0x0][0x178], !P0 ;  /* 0x00005e00c4007a0c */ /* 0x000fe400047c1270 */
[----:B------:R-:W-:Y:S02]  /*58520*/  ISETP.LT.AND P0, PT, R188, c[0x0][0x178], !P0 ;  /* 0x00005e00bc007a0c */ /* 0x000fe40004701270 */
[----:B------:R-:W-:Y:S02]  /*58530*/  ISETP.LT.AND P4, PT, R196, c[0x0][0x178], !P5 ;  /* 0x00005e00c4007a0c */ /* 0x000fe40006f81270 */
[----:B------:R-:W-:Y:S02]  /*58540*/  IADD3 R15, R9, c[0x0][0x198], RZ ;  /* 0x00006600090f7a10 */ /* 0x000fe40007ffe0ff */
[----:B------:R-:W-:Y:S02]  /*58550*/  ISETP.LT.AND P5, PT, R188, c[0x0][0x178], !P5 ;  /* 0x00005e00bc007a0c */ /* 0x000fe40006fa1270 */
[----:B------:R-:W-:Y:S01]  /*58560*/  ISETP.LT.AND P2, PT, R196, c[0x0][0x178], !P3 ;  /* 0x00005e00c4007a0c */ /* 0x000fe20005f41270 */
[----:B--2---:R-:W-:Y:S01]  /*58570*/  IMAD.WIDE R4, R17, 0x4, R140 ;  /* 0x0000000411047825 */ /* 0x004fe200078e028c */
[----:B------:R-:W-:-:S02]  /*58580*/  ISETP.LT.AND P3, PT, R188, c[0x0][0x178], !P3 ;  /* 0x00005e00bc007a0c */ /* 0x000fc40005f61270 */
[----:B------:R-:W-:Y:S01]  /*58590*/  IADD3 R17, R15, c[0x0][0x198], RZ ;  /* 0x000066000f117a10 */ /* 0x000fe20007ffe0ff */
[C---:B---3--:R-:W-:Y:S01]  /*585a0*/  IMAD.WIDE R6, R9.reuse, 0x4, R2 ;  /* 0x0000000409067825 */ /* 0x048fe200078e0202 */
[----:B------:R2:W-:Y:S03]  /*585b0*/  @P1 STG.E [R4.64], R62 ;  /* 0x0000003e04001986 */ /* 0x0005e6000c101904 */
[----:B------:R-:W-:Y:S01]  /*585c0*/  IMAD.WIDE R8, R9, 0x4, R140 ;  /* 0x0000000409087825 */ /* 0x000fe200078e028c */
[----:B------:R2:W-:Y:S03]  /*585d0*/  @P6 STG.E [R6.64], R163 ;  /* 0x000000a306006986 */ /* 0x0005e6000c101904 */
[C---:B-1----:R-:W-:Y:S01]  /*585e0*/  IMAD.WIDE R10, R15.reuse, 0x4, R2 ;  /* 0x000000040f0a7825 */ /* 0x042fe200078e0202 */
[----:B------:R2:W-:Y:S03]  /*585f0*/  @P0 STG.E [R8.64], R63 ;  /* 0x0000003f08000986 */ /* 0x0005e6000c101904 */
[----:B----4-:R-:W-:Y:S01]  /*58600*/  IMAD.WIDE R12, R15, 0x4, R140 ;  /* 0x000000040f0c7825 */ /* 0x010fe200078e028c */
[----:B------:R2:W-:Y:S03]  /*58610*/  @P4 STG.E [R10.64], R178 ;  /* 0x000000b20a004986 */ /* 0x0005e6000c101904 */
[C---:B------:R-:W-:Y:S01]  /*58620*/  IMAD.WIDE R2, R17.reuse, 0x4, R2 ;  /* 0x0000000411027825 */ /* 0x040fe200078e0202 */
[----:B------:R2:W-:Y:S04]  /*58630*/  @P5 STG.E [R12.64], R66 ;  /* 0x000000420c005986 */ /* 0x0005e8000c101904 */
[----:B------:R2:W-:Y:S01]  /*58640*/  @P2 STG.E [R2.64], R179 ;  /* 0x000000b302002986 */ /* 0x0005e2000c101904 */
[----:B------:R-:W-:Y:S01]  /*58650*/  IMAD.WIDE R140, R17, 0x4, R140 ;  /* 0x00000004118c7825 */ /* 0x000fe200078e028c */
[----:B------:R-:W-:Y:S06]  /*58660*/  @!P3 EXIT ;  /* 0x000000000000b94d */ /* 0x000fec0003800000 */
[----:B------:R-:W-:Y:S01]  /*58670*/  STG.E [R140.64], R67 ;  /* 0x000000438c007986 */ /* 0x000fe2000c101904 */
[----:B------:R-:W-:Y:S05]  /*58680*/  EXIT ;  /* 0x000000000000794d */ /* 0x000fea0003800000 */
.L_x_2:
[----:B------:R-:W-:-:S00]  /*58690*/  BRA `(.L_x_2) ;  /* 0xfffffff000007947 */ /* 0x000fc0000383ffff */
[----:B------:R-:W-:-:S00]  /*586a0*/  NOP ;  /* 0x0000000000007918 */ /* 0x000fc00000000000 */
        /* <DEDUP_REMOVED lines=13> */
.L_x_3:


//--------------------- .nv.shared.matmul_kernel  --------------------------
	.section	.nv.shared.matmul_kernel,"aw",@nobits
	.sectionflags	@""
	.align	16
